	.target	sm_80

	.elftype	@"ET_EXEC"


//--------------------- .note.nv.tkinfo           --------------------------
	.section	.note.nv.tkinfo,"",@"SHT_NOTE"
	.sectionflags	@"SHF_NOTE_NV_TKINFO"
	.tkinfo
        /*0018*/ 	.word	0x00000002
        /*0030*/ 	.string	""
        /*0030*/ 	.string	"ptxas"
        /*0030*/ 	.string	"Cuda compilation tools, release 13.0, V13.0.88"
        /*0030*/ 	.string	"Build cuda_13.0.r13.0/compiler.36424714_0"
        /*0030*/ 	.string	"-arch sm_80 -m 64 "



//--------------------- .note.nv.cuinfo           --------------------------
	.section	.note.nv.cuinfo,"",@"SHT_NOTE"
	.sectionflags	@"SHF_NOTE_NV_CUINFO"
        /*0018*/ 	.short	0x0002
        /*001a*/ 	.short	0x0050
        /*001c*/ 	.short	0x0082
	.zero		2


//--------------------- .nv.info                  --------------------------
	.section	.nv.info,"",@"SHT_CUDA_INFO"
	.align	4


	//----- nvinfo : EIATTR_REGCOUNT
	.align		4
        /*0000*/ 	.byte	0x04, 0x2f
        /*0002*/ 	.short	(.L_43 - .L_42)
	.align		4
.L_42:
        /*0004*/ 	.word	index@(_ZN3cub17CUB_300001_SM_8006detail11EmptyKernelIvEEvv)
        /*0008*/ 	.word	0x00000004


	//----- nvinfo : EIATTR_FRAME_SIZE
	.align		4
.L_43:
        /*000c*/ 	.byte	0x04, 0x11
        /*000e*/ 	.short	(.L_45 - .L_44)
	.align		4
.L_44:
        /*0010*/ 	.word	index@(_ZN3cub17CUB_300001_SM_8006detail11EmptyKernelIvEEvv)
        /*0014*/ 	.word	0x00000000


	//----- nvinfo : EIATTR_REGCOUNT
	.align		4
.L_45:
        /*0018*/ 	.byte	0x04, 0x2f
        /*001a*/ 	.short	(.L_47 - .L_46)
	.align		4
.L_46:
        /*001c*/ 	.word	index@(_ZN4vllm31rms_norm_per_block_quant_kernelIfN3c1013Float8_e4m3fnELb1ELb1ELi128EEEvPT0_PfPKT_S8_PKffiiPS6_l)
        /*0020*/ 	.word	0x00000037


	//----- nvinfo : EIATTR_FRAME_SIZE
	.align		4
.L_47:
        /*0024*/ 	.byte	0x04, 0x11
        /*0026*/ 	.short	(.L_49 - .L_48)
	.align		4
.L_48:
        /*0028*/ 	.word	index@($__internal_87_$__cuda_sm20_rem_s64)
        /*002c*/ 	.word	0x00000000


	//----- nvinfo : EIATTR_FRAME_SIZE
	.align		4
.L_49:
        /*0030*/ 	.byte	0x04, 0x11
        /*0032*/ 	.short	(.L_51 - .L_50)
	.align		4
.L_50:
        /*0034*/ 	.word	index@($__internal_86_$__cuda_sm20_div_u64)
        /*0038*/ 	.word	0x00000000


	//----- nvinfo : EIATTR_FRAME_SIZE
	.align		4
.L_51:
        /*003c*/ 	.byte	0x04, 0x11
        /*003e*/ 	.short	(.L_53 - .L_52)
	.align		4
.L_52:
        /*0040*/ 	.word	index@($__internal_85_$__cuda_sm20_div_s64)
        /*0044*/ 	.word	0x00000000


	//----- nvinfo : EIATTR_FRAME_SIZE
	.align		4
.L_53:
        /*0048*/ 	.byte	0x04, 0x11
        /*004a*/ 	.short	(.L_55 - .L_54)
	.align		4
.L_54:
        /*004c*/ 	.word	index@(_ZN4vllm31rms_norm_per_block_quant_kernelIfN3c1013Float8_e4m3fnELb1ELb1ELi128EEEvPT0_PfPKT_S8_PKffiiPS6_l)
        /*0050*/ 	.word	0x00000000


	//----- nvinfo : EIATTR_REGCOUNT
	.align		4
.L_55:
        /*0054*/ 	.byte	0x04, 0x2f
        /*0056*/ 	.short	(.L_57 - .L_56)
	.align		4
.L_56:
        /*0058*/ 	.word	index@(_ZN4vllm31rms_norm_per_block_quant_kernelIfaLb1ELb1ELi128EEEvPT0_PfPKT_S6_PKffiiPS4_l)
        /*005c*/ 	.word	0x00000040


	//----- nvinfo : EIATTR_FRAME_SIZE
	.align		4
.L_57:
        /*0060*/ 	.byte	0x04, 0x11
        /*0062*/ 	.short	(.L_59 - .L_58)
	.align		4
.L_58:
        /*0064*/ 	.word	index@($__internal_84_$__cuda_sm20_rem_s64)
        /*0068*/ 	.word	0x00000000


	//----- nvinfo : EIATTR_FRAME_SIZE
	.align		4
.L_59:
        /*006c*/ 	.byte	0x04, 0x11
        /*006e*/ 	.short	(.L_61 - .L_60)
	.align		4
.L_60:
        /*0070*/ 	.word	index@($__internal_83_$__cuda_sm20_div_u64)
        /*0074*/ 	.word	0x00000000


	//----- nvinfo : EIATTR_FRAME_SIZE
	.align		4
.L_61:
        /*0078*/ 	.byte	0x04, 0x11
        /*007a*/ 	.short	(.L_63 - .L_62)
	.align		4
.L_62:
        /*007c*/ 	.word	index@($__internal_82_$__cuda_sm20_div_s64)
        /*0080*/ 	.word	0x00000000


	//----- nvinfo : EIATTR_FRAME_SIZE
	.align		4
.L_63:
        /*0084*/ 	.byte	0x04, 0x11
        /*0086*/ 	.short	(.L_65 - .L_64)
	.align		4
.L_64:
        /*0088*/ 	.word	index@(_ZN4vllm31rms_norm_per_block_quant_kernelIfaLb1ELb1ELi128EEEvPT0_PfPKT_S6_PKffiiPS4_l)
        /*008c*/ 	.word	0x00000000


	//----- nvinfo : EIATTR_REGCOUNT
	.align		4
.L_65:
        /*0090*/ 	.byte	0x04, 0x2f
        /*0092*/ 	.short	(.L_67 - .L_66)
	.align		4
.L_66:
        /*0094*/ 	.word	index@(_ZN4vllm31rms_norm_per_block_quant_kernelIfN3c1013Float8_e4m3fnELb1ELb0ELi128EEEvPT0_PfPKT_S8_PKffiiPS6_l)
        /*0098*/ 	.word	0x00000037


	//----- nvinfo : EIATTR_FRAME_SIZE
	.align		4
.L_67:
        /*009c*/ 	.byte	0x04, 0x11
        /*009e*/ 	.short	(.L_69 - .L_68)
	.align		4
.L_68:
        /*00a0*/ 	.word	index@($__internal_81_$__cuda_sm20_div_u64)
        /*00a4*/ 	.word	0x00000000


	//----- nvinfo : EIATTR_FRAME_SIZE
	.align		4
.L_69:
        /*00a8*/ 	.byte	0x04, 0x11
        /*00aa*/ 	.short	(.L_71 - .L_70)
	.align		4
.L_70:
        /*00ac*/ 	.word	index@($__internal_80_$__cuda_sm20_div_s64)
        /*00b0*/ 	.word	0x00000000


	//----- nvinfo : EIATTR_FRAME_SIZE
	.align		4
.L_71:
        /*00b4*/ 	.byte	0x04, 0x11
        /*00b6*/ 	.short	(.L_73 - .L_72)
	.align		4
.L_72:
        /*00b8*/ 	.word	index@(_ZN4vllm31rms_norm_per_block_quant_kernelIfN3c1013Float8_e4m3fnELb1ELb0ELi128EEEvPT0_PfPKT_S8_PKffiiPS6_l)
        /*00bc*/ 	.word	0x00000000


	//----- nvinfo : EIATTR_REGCOUNT
	.align		4
.L_73:
        /*00c0*/ 	.byte	0x04, 0x2f
        /*00c2*/ 	.short	(.L_75 - .L_74)
	.align		4
.L_74:
        /*00c4*/ 	.word	index@(_ZN4vllm31rms_norm_per_block_quant_kernelIfaLb1ELb0ELi128EEEvPT0_PfPKT_S6_PKffiiPS4_l)
        /*00c8*/ 	.word	0x00000038


	//----- nvinfo : EIATTR_FRAME_SIZE
	.align		4
.L_75:
        /*00cc*/ 	.byte	0x04, 0x11
        /*00ce*/ 	.short	(.L_77 - .L_76)
	.align		4
.L_76:
        /*00d0*/ 	.word	index@($__internal_79_$__cuda_sm20_div_u64)
        /*00d4*/ 	.word	0x00000000


	//----- nvinfo : EIATTR_FRAME_SIZE
	.align		4
.L_77:
        /*00d8*/ 	.byte	0x04, 0x11
        /*00da*/ 	.short	(.L_79 - .L_78)
	.align		4
.L_78:
        /*00dc*/ 	.word	index@($__internal_78_$__cuda_sm20_div_s64)
        /*00e0*/ 	.word	0x00000000


	//----- nvinfo : EIATTR_FRAME_SIZE
	.align		4
.L_79:
        /*00e4*/ 	.byte	0x04, 0x11
        /*00e6*/ 	.short	(.L_81 - .L_80)
	.align		4
.L_80:
        /*00e8*/ 	.word	index@(_ZN4vllm31rms_norm_per_block_quant_kernelIfaLb1ELb0ELi128EEEvPT0_PfPKT_S6_PKffiiPS4_l)
        /*00ec*/ 	.word	0x00000000


	//----- nvinfo : EIATTR_REGCOUNT
	.align		4
.L_81:
        /*00f0*/ 	.byte	0x04, 0x2f
        /*00f2*/ 	.short	(.L_83 - .L_82)
	.align		4
.L_82:
        /*00f4*/ 	.word	index@(_ZN4vllm31rms_norm_per_block_quant_kernelIfN3c1013Float8_e4m3fnELb0ELb1ELi128EEEvPT0_PfPKT_S8_PKffiiPS6_l)
        /*00f8*/ 	.word	0x00000038


	//----- nvinfo : EIATTR_FRAME_SIZE
	.align		4
.L_83:
        /*00fc*/ 	.byte	0x04, 0x11
        /*00fe*/ 	.short	(.L_85 - .L_84)
	.align		4
.L_84:
        /*0100*/ 	.word	index@($__internal_77_$__cuda_sm20_rem_s64)
        /*0104*/ 	.word	0x00000000


	//----- nvinfo : EIATTR_FRAME_SIZE
	.align		4
.L_85:
        /*0108*/ 	.byte	0x04, 0x11
        /*010a*/ 	.short	(.L_87 - .L_86)
	.align		4
.L_86:
        /*010c*/ 	.word	index@($__internal_76_$__cuda_sm20_div_u64)
        /*0110*/ 	.word	0x00000000


	//----- nvinfo : EIATTR_FRAME_SIZE
	.align		4
.L_87:
        /*0114*/ 	.byte	0x04, 0x11
        /*0116*/ 	.short	(.L_89 - .L_88)
	.align		4
.L_88:
        /*0118*/ 	.word	index@($__internal_75_$__cuda_sm20_div_s64)
        /*011c*/ 	.word	0x00000000


	//----- nvinfo : EIATTR_FRAME_SIZE
	.align		4
.L_89:
        /*0120*/ 	.byte	0x04, 0x11
        /*0122*/ 	.short	(.L_91 - .L_90)
	.align		4
.L_90:
        /*0124*/ 	.word	index@(_ZN4vllm31rms_norm_per_block_quant_kernelIfN3c1013Float8_e4m3fnELb0ELb1ELi128EEEvPT0_PfPKT_S8_PKffiiPS6_l)
        /*0128*/ 	.word	0x00000000


	//----- nvinfo : EIATTR_REGCOUNT
	.align		4
.L_91:
        /*012c*/ 	.byte	0x04, 0x2f
        /*012e*/ 	.short	(.L_93 - .L_92)
	.align		4
.L_92:
        /*0130*/ 	.word	index@(_ZN4vllm31rms_norm_per_block_quant_kernelIfaLb0ELb1ELi128EEEvPT0_PfPKT_S6_PKffiiPS4_l)
        /*0134*/ 	.word	0x00000038


	//----- nvinfo : EIATTR_FRAME_SIZE
	.align		4
.L_93:
        /*0138*/ 	.byte	0x04, 0x11
        /*013a*/ 	.short	(.L_95 - .L_94)
	.align		4
.L_94:
        /*013c*/ 	.word	index@($__internal_74_$__cuda_sm20_rem_s64)
        /*0140*/ 	.word	0x00000000


	//----- nvinfo : EIATTR_FRAME_SIZE
	.align		4
.L_95:
        /*0144*/ 	.byte	0x04, 0x11
        /*0146*/ 	.short	(.L_97 - .L_96)
	.align		4
.L_96:
        /*0148*/ 	.word	index@($__internal_73_$__cuda_sm20_div_u64)
        /*014c*/ 	.word	0x00000000


	//----- nvinfo : EIATTR_FRAME_SIZE
	.align		4
.L_97:
        /*0150*/ 	.byte	0x04, 0x11
        /*0152*/ 	.short	(.L_99 - .L_98)
	.align		4
.L_98:
        /*0154*/ 	.word	index@($__internal_72_$__cuda_sm20_div_s64)
        /*0158*/ 	.word	0x00000000


	//----- nvinfo : EIATTR_FRAME_SIZE
	.align		4
.L_99:
        /*015c*/ 	.byte	0x04, 0x11
        /*015e*/ 	.short	(.L_101 - .L_100)
	.align		4
.L_100:
        /*0160*/ 	.word	index@(_ZN4vllm31rms_norm_per_block_quant_kernelIfaLb0ELb1ELi128EEEvPT0_PfPKT_S6_PKffiiPS4_l)
        /*0164*/ 	.word	0x00000000


	//----- nvinfo : EIATTR_REGCOUNT
	.align		4
.L_101:
        /*0168*/ 	.byte	0x04, 0x2f
        /*016a*/ 	.short	(.L_103 - .L_102)
	.align		4
.L_102:
        /*016c*/ 	.word	index@(_ZN4vllm31rms_norm_per_block_quant_kernelIfN3c1013Float8_e4m3fnELb0ELb0ELi128EEEvPT0_PfPKT_S8_PKffiiPS6_l)
        /*0170*/ 	.word	0x00000038


	//----- nvinfo : EIATTR_FRAME_SIZE
	.align		4
.L_103:
        /*0174*/ 	.byte	0x04, 0x11
        /*0176*/ 	.short	(.L_105 - .L_104)
	.align		4
.L_104:
        /*0178*/ 	.word	index@($__internal_71_$__cuda_sm20_div_u64)
        /*017c*/ 	.word	0x00000000


	//----- nvinfo : EIATTR_FRAME_SIZE
	.align		4
.L_105:
        /*0180*/ 	.byte	0x04, 0x11
        /*0182*/ 	.short	(.L_107 - .L_106)
	.align		4
.L_106:
        /*0184*/ 	.word	index@($__internal_70_$__cuda_sm20_div_s64)
        /*0188*/ 	.word	0x00000000


	//----- nvinfo : EIATTR_FRAME_SIZE
	.align		4
.L_107:
        /*018c*/ 	.byte	0x04, 0x11
        /*018e*/ 	.short	(.L_109 - .L_108)
	.align		4
.L_108:
        /*0190*/ 	.word	index@(_ZN4vllm31rms_norm_per_block_quant_kernelIfN3c1013Float8_e4m3fnELb0ELb0ELi128EEEvPT0_PfPKT_S8_PKffiiPS6_l)
        /*0194*/ 	.word	0x00000000


	//----- nvinfo : EIATTR_REGCOUNT
	.align		4
.L_109:
        /*0198*/ 	.byte	0x04, 0x2f
        /*019a*/ 	.short	(.L_111 - .L_110)
	.align		4
.L_110:
        /*019c*/ 	.word	index@(_ZN4vllm31rms_norm_per_block_quant_kernelIfaLb0ELb0ELi128EEEvPT0_PfPKT_S6_PKffiiPS4_l)
        /*01a0*/ 	.word	0x00000038


	//----- nvinfo : EIATTR_FRAME_SIZE
	.align		4
.L_111:
        /*01a4*/ 	.byte	0x04, 0x11
        /*01a6*/ 	.short	(.L_113 - .L_112)
	.align		4
.L_112:
        /*01a8*/ 	.word	index@($__internal_69_$__cuda_sm20_div_u64)
        /*01ac*/ 	.word	0x00000000


	//----- nvinfo : EIATTR_FRAME_SIZE
	.align		4
.L_113:
        /*01b0*/ 	.byte	0x04, 0x11
        /*01b2*/ 	.short	(.L_115 - .L_114)
	.align		4
.L_114:
        /*01b4*/ 	.word	index@($__internal_68_$__cuda_sm20_div_s64)
        /*01b8*/ 	.word	0x00000000


	//----- nvinfo : EIATTR_FRAME_SIZE
	.align		4
.L_115:
        /*01bc*/ 	.byte	0x04, 0x11
        /*01be*/ 	.short	(.L_117 - .L_116)
	.align		4
.L_116:
        /*01c0*/ 	.word	index@(_ZN4vllm31rms_norm_per_block_quant_kernelIfaLb0ELb0ELi128EEEvPT0_PfPKT_S6_PKffiiPS4_l)
        /*01c4*/ 	.word	0x00000000


	//----- nvinfo : EIATTR_REGCOUNT
	.align		4
.L_117:
        /*01c8*/ 	.byte	0x04, 0x2f
        /*01ca*/ 	.short	(.L_119 - .L_118)
	.align		4
.L_118:
        /*01cc*/ 	.word	index@(_ZN4vllm31rms_norm_per_block_quant_kernelIfN3c1013Float8_e4m3fnELb1ELb1ELi64EEEvPT0_PfPKT_S8_PKffiiPS6_l)
        /*01d0*/ 	.word	0x00000037


	//----- nvinfo : EIATTR_FRAME_SIZE
	.align		4
.L_119:
        /*01d4*/ 	.byte	0x04, 0x11
        /*01d6*/ 	.short	(.L_121 - .L_120)
	.align		4
.L_120:
        /*01d8*/ 	.word	index@($__internal_67_$__cuda_sm20_rem_s64)
        /*01dc*/ 	.word	0x00000000


	//----- nvinfo : EIATTR_FRAME_SIZE
	.align		4
.L_121:
        /*01e0*/ 	.byte	0x04, 0x11
        /*01e2*/ 	.short	(.L_123 - .L_122)
	.align		4
.L_122:
        /*01e4*/ 	.word	index@($__internal_66_$__cuda_sm20_div_u64)
        /*01e8*/ 	.word	0x00000000


	//----- nvinfo : EIATTR_FRAME_SIZE
	.align		4
.L_123:
        /*01ec*/ 	.byte	0x04, 0x11
        /*01ee*/ 	.short	(.L_125 - .L_124)
	.align		4
.L_124:
        /*01f0*/ 	.word	index@($__internal_65_$__cuda_sm20_div_s64)
        /*01f4*/ 	.word	0x00000000


	//----- nvinfo : EIATTR_FRAME_SIZE
	.align		4
.L_125:
        /*01f8*/ 	.byte	0x04, 0x11
        /*01fa*/ 	.short	(.L_127 - .L_126)
	.align		4
.L_126:
        /*01fc*/ 	.word	index@(_ZN4vllm31rms_norm_per_block_quant_kernelIfN3c1013Float8_e4m3fnELb1ELb1ELi64EEEvPT0_PfPKT_S8_PKffiiPS6_l)
        /*0200*/ 	.word	0x00000000


	//----- nvinfo : EIATTR_REGCOUNT
	.align		4
.L_127:
        /*0204*/ 	.byte	0x04, 0x2f
        /*0206*/ 	.short	(.L_129 - .L_128)
	.align		4
.L_128:
        /*0208*/ 	.word	index@(_ZN4vllm31rms_norm_per_block_quant_kernelIfaLb1ELb1ELi64EEEvPT0_PfPKT_S6_PKffiiPS4_l)
        /*020c*/ 	.word	0x00000040


	//----- nvinfo : EIATTR_FRAME_SIZE
	.align		4
.L_129:
        /*0210*/ 	.byte	0x04, 0x11
        /*0212*/ 	.short	(.L_131 - .L_130)
	.align		4
.L_130:
        /*0214*/ 	.word	index@($__internal_64_$__cuda_sm20_rem_s64)
        /*0218*/ 	.word	0x00000000


	//----- nvinfo : EIATTR_FRAME_SIZE
	.align		4
.L_131:
        /*021c*/ 	.byte	0x04, 0x11
        /*021e*/ 	.short	(.L_133 - .L_132)
	.align		4
.L_132:
        /*0220*/ 	.word	index@($__internal_63_$__cuda_sm20_div_u64)
        /*0224*/ 	.word	0x00000000


	//----- nvinfo : EIATTR_FRAME_SIZE
	.align		4
.L_133:
        /*0228*/ 	.byte	0x04, 0x11
        /*022a*/ 	.short	(.L_135 - .L_134)
	.align		4
.L_134:
        /*022c*/ 	.word	index@($__internal_62_$__cuda_sm20_div_s64)
        /*0230*/ 	.word	0x00000000


	//----- nvinfo : EIATTR_FRAME_SIZE
	.align		4
.L_135:
        /*0234*/ 	.byte	0x04, 0x11
        /*0236*/ 	.short	(.L_137 - .L_136)
	.align		4
.L_136:
        /*0238*/ 	.word	index@(_ZN4vllm31rms_norm_per_block_quant_kernelIfaLb1ELb1ELi64EEEvPT0_PfPKT_S6_PKffiiPS4_l)
        /*023c*/ 	.word	0x00000000


	//----- nvinfo : EIATTR_REGCOUNT
	.align		4
.L_137:
        /*0240*/ 	.byte	0x04, 0x2f
        /*0242*/ 	.short	(.L_139 - .L_138)
	.align		4
.L_138:
        /*0244*/ 	.word	index@(_ZN4vllm31rms_norm_per_block_quant_kernelIfN3c1013Float8_e4m3fnELb1ELb0ELi64EEEvPT0_PfPKT_S8_PKffiiPS6_l)
        /*0248*/ 	.word	0x00000037


	//----- nvinfo : EIATTR_FRAME_SIZE
	.align		4
.L_139:
        /*024c*/ 	.byte	0x04, 0x11
        /*024e*/ 	.short	(.L_141 - .L_140)
	.align		4
.L_140:
        /*0250*/ 	.word	index@($__internal_61_$__cuda_sm20_div_u64)
        /*0254*/ 	.word	0x00000000


	//----- nvinfo : EIATTR_FRAME_SIZE
	.align		4
.L_141:
        /*0258*/ 	.byte	0x04, 0x11
        /*025a*/ 	.short	(.L_143 - .L_142)
	.align		4
.L_142:
        /*025c*/ 	.word	index@($__internal_60_$__cuda_sm20_div_s64)
        /*0260*/ 	.word	0x00000000


	//----- nvinfo : EIATTR_FRAME_SIZE
	.align		4
.L_143:
        /*0264*/ 	.byte	0x04, 0x11
        /*0266*/ 	.short	(.L_145 - .L_144)
	.align		4
.L_144:
        /*0268*/ 	.word	index@(_ZN4vllm31rms_norm_per_block_quant_kernelIfN3c1013Float8_e4m3fnELb1ELb0ELi64EEEvPT0_PfPKT_S8_PKffiiPS6_l)
        /*026c*/ 	.word	0x00000000


	//----- nvinfo : EIATTR_REGCOUNT
	.align		4
.L_145:
        /*0270*/ 	.byte	0x04, 0x2f
        /*0272*/ 	.short	(.L_147 - .L_146)
	.align		4
.L_146:
        /*0274*/ 	.word	index@(_ZN4vllm31rms_norm_per_block_quant_kernelIfaLb1ELb0ELi64EEEvPT0_PfPKT_S6_PKffiiPS4_l)
        /*0278*/ 	.word	0x00000038


	//----- nvinfo : EIATTR_FRAME_SIZE
	.align		4
.L_147:
        /*027c*/ 	.byte	0x04, 0x11
        /*027e*/ 	.short	(.L_149 - .L_148)
	.align		4
.L_148:
        /*0280*/ 	.word	index@($__internal_59_$__cuda_sm20_div_u64)
        /*0284*/ 	.word	0x00000000


	//----- nvinfo : EIATTR_FRAME_SIZE
	.align		4
.L_149:
        /*0288*/ 	.byte	0x04, 0x11
        /*028a*/ 	.short	(.L_151 - .L_150)
	.align		4
.L_150:
        /*028c*/ 	.word	index@($__internal_58_$__cuda_sm20_div_s64)
        /*0290*/ 	.word	0x00000000


	//----- nvinfo : EIATTR_FRAME_SIZE
	.align		4
.L_151:
        /*0294*/ 	.byte	0x04, 0x11
        /*0296*/ 	.short	(.L_153 - .L_152)
	.align		4
.L_152:
        /*0298*/ 	.word	index@(_ZN4vllm31rms_norm_per_block_quant_kernelIfaLb1ELb0ELi64EEEvPT0_PfPKT_S6_PKffiiPS4_l)
        /*029c*/ 	.word	0x00000000


	//----- nvinfo : EIATTR_REGCOUNT
	.align		4
.L_153:
        /*02a0*/ 	.byte	0x04, 0x2f
        /*02a2*/ 	.short	(.L_155 - .L_154)
	.align		4
.L_154:
        /*02a4*/ 	.word	index@(_ZN4vllm31rms_norm_per_block_quant_kernelIfN3c1013Float8_e4m3fnELb0ELb1ELi64EEEvPT0_PfPKT_S8_PKffiiPS6_l)
        /*02a8*/ 	.word	0x00000038


	//----- nvinfo : EIATTR_FRAME_SIZE
	.align		4
.L_155:
        /*02ac*/ 	.byte	0x04, 0x11
        /*02ae*/ 	.short	(.L_157 - .L_156)
	.align		4
.L_156:
        /*02b0*/ 	.word	index@($__internal_57_$__cuda_sm20_rem_s64)
        /*02b4*/ 	.word	0x00000000


	//----- nvinfo : EIATTR_FRAME_SIZE
	.align		4
.L_157:
        /*02b8*/ 	.byte	0x04, 0x11
        /*02ba*/ 	.short	(.L_159 - .L_158)
	.align		4
.L_158:
        /*02bc*/ 	.word	index@($__internal_56_$__cuda_sm20_div_u64)
        /*02c0*/ 	.word	0x00000000


	//----- nvinfo : EIATTR_FRAME_SIZE
	.align		4
.L_159:
        /*02c4*/ 	.byte	0x04, 0x11
        /*02c6*/ 	.short	(.L_161 - .L_160)
	.align		4
.L_160:
        /*02c8*/ 	.word	index@($__internal_55_$__cuda_sm20_div_s64)
        /*02cc*/ 	.word	0x00000000


	//----- nvinfo : EIATTR_FRAME_SIZE
	.align		4
.L_161:
        /*02d0*/ 	.byte	0x04, 0x11
        /*02d2*/ 	.short	(.L_163 - .L_162)
	.align		4
.L_162:
        /*02d4*/ 	.word	index@(_ZN4vllm31rms_norm_per_block_quant_kernelIfN3c1013Float8_e4m3fnELb0ELb1ELi64EEEvPT0_PfPKT_S8_PKffiiPS6_l)
        /*02d8*/ 	.word	0x00000000


	//----- nvinfo : EIATTR_REGCOUNT
	.align		4
.L_163:
        /*02dc*/ 	.byte	0x04, 0x2f
        /*02de*/ 	.short	(.L_165 - .L_164)
	.align		4
.L_164:
        /*02e0*/ 	.word	index@(_ZN4vllm31rms_norm_per_block_quant_kernelIfaLb0ELb1ELi64EEEvPT0_PfPKT_S6_PKffiiPS4_l)
        /*02e4*/ 	.word	0x00000038


	//----- nvinfo : EIATTR_FRAME_SIZE
	.align		4
.L_165:
        /*02e8*/ 	.byte	0x04, 0x11
        /*02ea*/ 	.short	(.L_167 - .L_166)
	.align		4
.L_166:
        /*02ec*/ 	.word	index@($__internal_54_$__cuda_sm20_rem_s64)
        /*02f0*/ 	.word	0x00000000


	//----- nvinfo : EIATTR_FRAME_SIZE
	.align		4
.L_167:
        /*02f4*/ 	.byte	0x04, 0x11
        /*02f6*/ 	.short	(.L_169 - .L_168)
	.align		4
.L_168:
        /*02f8*/ 	.word	index@($__internal_53_$__cuda_sm20_div_u64)
        /*02fc*/ 	.word	0x00000000


	//----- nvinfo : EIATTR_FRAME_SIZE
	.align		4
.L_169:
        /*0300*/ 	.byte	0x04, 0x11
        /*0302*/ 	.short	(.L_171 - .L_170)
	.align		4
.L_170:
        /*0304*/ 	.word	index@($__internal_52_$__cuda_sm20_div_s64)
        /*0308*/ 	.word	0x00000000


	//----- nvinfo : EIATTR_FRAME_SIZE
	.align		4
.L_171:
        /*030c*/ 	.byte	0x04, 0x11
        /*030e*/ 	.short	(.L_173 - .L_172)
	.align		4
.L_172:
        /*0310*/ 	.word	index@(_ZN4vllm31rms_norm_per_block_quant_kernelIfaLb0ELb1ELi64EEEvPT0_PfPKT_S6_PKffiiPS4_l)
        /*0314*/ 	.word	0x00000000


	//----- nvinfo : EIATTR_REGCOUNT
	.align		4
.L_173:
        /*0318*/ 	.byte	0x04, 0x2f
        /*031a*/ 	.short	(.L_175 - .L_174)
	.align		4
.L_174:
        /*031c*/ 	.word	index@(_ZN4vllm31rms_norm_per_block_quant_kernelIfN3c1013Float8_e4m3fnELb0ELb0ELi64EEEvPT0_PfPKT_S8_PKffiiPS6_l)
        /*0320*/ 	.word	0x00000038


	//----- nvinfo : EIATTR_FRAME_SIZE
	.align		4
.L_175:
        /*0324*/ 	.byte	0x04, 0x11
        /*0326*/ 	.short	(.L_177 - .L_176)
	.align		4
.L_176:
        /*0328*/ 	.word	index@($__internal_51_$__cuda_sm20_div_u64)
        /*032c*/ 	.word	0x00000000


	//----- nvinfo : EIATTR_FRAME_SIZE
	.align		4
.L_177:
        /*0330*/ 	.byte	0x04, 0x11
        /*0332*/ 	.short	(.L_179 - .L_178)
	.align		4
.L_178:
        /*0334*/ 	.word	index@($__internal_50_$__cuda_sm20_div_s64)
        /*0338*/ 	.word	0x00000000


	//----- nvinfo : EIATTR_FRAME_SIZE
	.align		4
.L_179:
        /*033c*/ 	.byte	0x04, 0x11
        /*033e*/ 	.short	(.L_181 - .L_180)
	.align		4
.L_180:
        /*0340*/ 	.word	index@(_ZN4vllm31rms_norm_per_block_quant_kernelIfN3c1013Float8_e4m3fnELb0ELb0ELi64EEEvPT0_PfPKT_S8_PKffiiPS6_l)
        /*0344*/ 	.word	0x00000000


	//----- nvinfo : EIATTR_REGCOUNT
	.align		4
.L_181:
        /*0348*/ 	.byte	0x04, 0x2f
        /*034a*/ 	.short	(.L_183 - .L_182)
	.align		4
.L_182:
        /*034c*/ 	.word	index@(_ZN4vllm31rms_norm_per_block_quant_kernelIfaLb0ELb0ELi64EEEvPT0_PfPKT_S6_PKffiiPS4_l)
        /*0350*/ 	.word	0x00000038


	//----- nvinfo : EIATTR_FRAME_SIZE
	.align		4
.L_183:
        /*0354*/ 	.byte	0x04, 0x11
        /*0356*/ 	.short	(.L_185 - .L_184)
	.align		4
.L_184:
        /*0358*/ 	.word	index@($__internal_49_$__cuda_sm20_div_u64)
        /*035c*/ 	.word	0x00000000


	//----- nvinfo : EIATTR_FRAME_SIZE
	.align		4
.L_185:
        /*0360*/ 	.byte	0x04, 0x11
        /*0362*/ 	.short	(.L_187 - .L_186)
	.align		4
.L_186:
        /*0364*/ 	.word	index@($__internal_48_$__cuda_sm20_div_s64)
        /*0368*/ 	.word	0x00000000


	//----- nvinfo : EIATTR_FRAME_SIZE
	.align		4
.L_187:
        /*036c*/ 	.byte	0x04, 0x11
        /*036e*/ 	.short	(.L_189 - .L_188)
	.align		4
.L_188:
        /*0370*/ 	.word	index@(_ZN4vllm31rms_norm_per_block_quant_kernelIfaLb0ELb0ELi64EEEvPT0_PfPKT_S6_PKffiiPS4_l)
        /*0374*/ 	.word	0x00000000


	//----- nvinfo : EIATTR_REGCOUNT
	.align		4
.L_189:
        /*0378*/ 	.byte	0x04, 0x2f
        /*037a*/ 	.short	(.L_191 - .L_190)
	.align		4
.L_190:
        /*037c*/ 	.word	index@(_ZN4vllm31rms_norm_per_block_quant_kernelIN3c104HalfENS1_13Float8_e4m3fnELb1ELb1ELi128EEEvPT0_PfPKT_S9_PKffiiPS7_l)
        /*0380*/ 	.word	0x00000034


	//----- nvinfo : EIATTR_FRAME_SIZE
	.align		4
.L_191:
        /*0384*/ 	.byte	0x04, 0x11
        /*0386*/ 	.short	(.L_193 - .L_192)
	.align		4
.L_192:
        /*0388*/ 	.word	index@($__internal_47_$__cuda_sm20_rem_s64)
        /*038c*/ 	.word	0x00000000


	//----- nvinfo : EIATTR_FRAME_SIZE
	.align		4
.L_193:
        /*0390*/ 	.byte	0x04, 0x11
        /*0392*/ 	.short	(.L_195 - .L_194)
	.align		4
.L_194:
        /*0394*/ 	.word	index@($__internal_46_$__cuda_sm20_div_s64)
        /*0398*/ 	.word	0x00000000


	//----- nvinfo : EIATTR_FRAME_SIZE
	.align		4
.L_195:
        /*039c*/ 	.byte	0x04, 0x11
        /*039e*/ 	.short	(.L_197 - .L_196)
	.align		4
.L_196:
        /*03a0*/ 	.word	index@(_ZN4vllm31rms_norm_per_block_quant_kernelIN3c104HalfENS1_13Float8_e4m3fnELb1ELb1ELi128EEEvPT0_PfPKT_S9_PKffiiPS7_l)
        /*03a4*/ 	.word	0x00000000


	//----- nvinfo : EIATTR_REGCOUNT
	.align		4
.L_197:
        /*03a8*/ 	.byte	0x04, 0x2f
        /*03aa*/ 	.short	(.L_199 - .L_198)
	.align		4
.L_198:
        /*03ac*/ 	.word	index@(_ZN4vllm31rms_norm_per_block_quant_kernelIN3c104HalfEaLb1ELb1ELi128EEEvPT0_PfPKT_S8_PKffiiPS6_l)
        /*03b0*/ 	.word	0x00000034


	//----- nvinfo : EIATTR_FRAME_SIZE
	.align		4
.L_199:
        /*03b4*/ 	.byte	0x04, 0x11
        /*03b6*/ 	.short	(.L_201 - .L_200)
	.align		4
.L_200:
        /*03b8*/ 	.word	index@($__internal_45_$__cuda_sm20_rem_s64)
        /*03bc*/ 	.word	0x00000000


	//----- nvinfo : EIATTR_FRAME_SIZE
	.align		4
.L_201:
        /*03c0*/ 	.byte	0x04, 0x11
        /*03c2*/ 	.short	(.L_203 - .L_202)
	.align		4
.L_202:
        /*03c4*/ 	.word	index@($__internal_44_$__cuda_sm20_div_s64)
        /*03c8*/ 	.word	0x00000000


	//----- nvinfo : EIATTR_FRAME_SIZE
	.align		4
.L_203:
        /*03cc*/ 	.byte	0x04, 0x11
        /*03ce*/ 	.short	(.L_205 - .L_204)
	.align		4
.L_204:
        /*03d0*/ 	.word	index@(_ZN4vllm31rms_norm_per_block_quant_kernelIN3c104HalfEaLb1ELb1ELi128EEEvPT0_PfPKT_S8_PKffiiPS6_l)
        /*03d4*/ 	.word	0x00000000


	//----- nvinfo : EIATTR_REGCOUNT
	.align		4
.L_205:
        /*03d8*/ 	.byte	0x04, 0x2f
        /*03da*/ 	.short	(.L_207 - .L_206)
	.align		4
.L_206:
        /*03dc*/ 	.word	index@(_ZN4vllm31rms_norm_per_block_quant_kernelIN3c104HalfENS1_13Float8_e4m3fnELb1ELb0ELi128EEEvPT0_PfPKT_S9_PKffiiPS7_l)
        /*03e0*/ 	.word	0x00000034


	//----- nvinfo : EIATTR_FRAME_SIZE
	.align		4
.L_207:
        /*03e4*/ 	.byte	0x04, 0x11
        /*03e6*/ 	.short	(.L_209 - .L_208)
	.align		4
.L_208:
        /*03e8*/ 	.word	index@($__internal_43_$__cuda_sm20_div_s64)
        /*03ec*/ 	.word	0x00000000


	//----- nvinfo : EIATTR_FRAME_SIZE
	.align		4
.L_209:
        /*03f0*/ 	.byte	0x04, 0x11
        /*03f2*/ 	.short	(.L_211 - .L_210)
	.align		4
.L_210:
        /*03f4*/ 	.word	index@(_ZN4vllm31rms_norm_per_block_quant_kernelIN3c104HalfENS1_13Float8_e4m3fnELb1ELb0ELi128EEEvPT0_PfPKT_S9_PKffiiPS7_l)
        /*03f8*/ 	.word	0x00000000


	//----- nvinfo : EIATTR_REGCOUNT
	.align		4
.L_211:
        /*03fc*/ 	.byte	0x04, 0x2f
        /*03fe*/ 	.short	(.L_213 - .L_212)
	.align		4
.L_212:
        /*0400*/ 	.word	index@(_ZN4vllm31rms_norm_per_block_quant_kernelIN3c104HalfEaLb1ELb0ELi128EEEvPT0_PfPKT_S8_PKffiiPS6_l)
        /*0404*/ 	.word	0x00000034


	//----- nvinfo : EIATTR_FRAME_SIZE
	.align		4
.L_213:
        /*0408*/ 	.byte	0x04, 0x11
        /*040a*/ 	.short	(.L_215 - .L_214)
	.align		4
.L_214:
        /*040c*/ 	.word	index@($__internal_42_$__cuda_sm20_div_s64)
        /*0410*/ 	.word	0x00000000


	//----- nvinfo : EIATTR_FRAME_SIZE
	.align		4
.L_215:
        /*0414*/ 	.byte	0x04, 0x11
        /*0416*/ 	.short	(.L_217 - .L_216)
	.align		4
.L_216:
        /*0418*/ 	.word	index@(_ZN4vllm31rms_norm_per_block_quant_kernelIN3c104HalfEaLb1ELb0ELi128EEEvPT0_PfPKT_S8_PKffiiPS6_l)
        /*041c*/ 	.word	0x00000000


	//----- nvinfo : EIATTR_REGCOUNT
	.align		4
.L_217:
        /*0420*/ 	.byte	0x04, 0x2f
        /*0422*/ 	.short	(.L_219 - .L_218)
	.align		4
.L_218:
        /*0424*/ 	.word	index@(_ZN4vllm31rms_norm_per_block_quant_kernelIN3c104HalfENS1_13Float8_e4m3fnELb0ELb1ELi128EEEvPT0_PfPKT_S9_PKffiiPS7_l)
        /*0428*/ 	.word	0x00000034


	//----- nvinfo : EIATTR_FRAME_SIZE
	.align		4
.L_219:
        /*042c*/ 	.byte	0x04, 0x11
        /*042e*/ 	.short	(.L_221 - .L_220)
	.align		4
.L_220:
        /*0430*/ 	.word	index@($__internal_41_$__cuda_sm20_rem_s64)
        /*0434*/ 	.word	0x00000000


	//----- nvinfo : EIATTR_FRAME_SIZE
	.align		4
.L_221:
        /*0438*/ 	.byte	0x04, 0x11
        /*043a*/ 	.short	(.L_223 - .L_222)
	.align		4
.L_222:
        /*043c*/ 	.word	index@($__internal_40_$__cuda_sm20_div_s64)
        /*0440*/ 	.word	0x00000000


	//----- nvinfo : EIATTR_FRAME_SIZE
	.align		4
.L_223:
        /*0444*/ 	.byte	0x04, 0x11
        /*0446*/ 	.short	(.L_225 - .L_224)
	.align		4
.L_224:
        /*0448*/ 	.word	index@(_ZN4vllm31rms_norm_per_block_quant_kernelIN3c104HalfENS1_13Float8_e4m3fnELb0ELb1ELi128EEEvPT0_PfPKT_S9_PKffiiPS7_l)
        /*044c*/ 	.word	0x00000000


	//----- nvinfo : EIATTR_REGCOUNT
	.align		4
.L_225:
        /*0450*/ 	.byte	0x04, 0x2f
        /*0452*/ 	.short	(.L_227 - .L_226)
	.align		4
.L_226:
        /*0454*/ 	.word	index@(_ZN4vllm31rms_norm_per_block_quant_kernelIN3c104HalfEaLb0ELb1ELi128EEEvPT0_PfPKT_S8_PKffiiPS6_l)
        /*0458*/ 	.word	0x00000034


	//----- nvinfo : EIATTR_FRAME_SIZE
	.align		4
.L_227:
        /*045c*/ 	.byte	0x04, 0x11
        /*045e*/ 	.short	(.L_229 - .L_228)
	.align		4
.L_228:
        /*0460*/ 	.word	index@($__internal_39_$__cuda_sm20_rem_s64)
        /*0464*/ 	.word	0x00000000


	//----- nvinfo : EIATTR_FRAME_SIZE
	.align		4
.L_229:
        /*0468*/ 	.byte	0x04, 0x11
        /*046a*/ 	.short	(.L_231 - .L_230)
	.align		4
.L_230:
        /*046c*/ 	.word	index@($__internal_38_$__cuda_sm20_div_s64)
        /*0470*/ 	.word	0x00000000


	//----- nvinfo : EIATTR_FRAME_SIZE
	.align		4
.L_231:
        /*0474*/ 	.byte	0x04, 0x11
        /*0476*/ 	.short	(.L_233 - .L_232)
	.align		4
.L_232:
        /*0478*/ 	.word	index@(_ZN4vllm31rms_norm_per_block_quant_kernelIN3c104HalfEaLb0ELb1ELi128EEEvPT0_PfPKT_S8_PKffiiPS6_l)
        /*047c*/ 	.word	0x00000000


	//----- nvinfo : EIATTR_REGCOUNT
	.align		4
.L_233:
        /*0480*/ 	.byte	0x04, 0x2f
        /*0482*/ 	.short	(.L_235 - .L_234)
	.align		4
.L_234:
        /*0484*/ 	.word	index@(_ZN4vllm31rms_norm_per_block_quant_kernelIN3c104HalfENS1_13Float8_e4m3fnELb0ELb0ELi128EEEvPT0_PfPKT_S9_PKffiiPS7_l)
        /*0488*/ 	.word	0x00000034


	//----- nvinfo : EIATTR_FRAME_SIZE
	.align		4
.L_235:
        /*048c*/ 	.byte	0x04, 0x11
        /*048e*/ 	.short	(.L_237 - .L_236)
	.align		4
.L_236:
        /*0490*/ 	.word	index@($__internal_37_$__cuda_sm20_div_s64)
        /*0494*/ 	.word	0x00000000


	//----- nvinfo : EIATTR_FRAME_SIZE
	.align		4
.L_237:
        /*0498*/ 	.byte	0x04, 0x11
        /*049a*/ 	.short	(.L_239 - .L_238)
	.align		4
.L_238:
        /*049c*/ 	.word	index@(_ZN4vllm31rms_norm_per_block_quant_kernelIN3c104HalfENS1_13Float8_e4m3fnELb0ELb0ELi128EEEvPT0_PfPKT_S9_PKffiiPS7_l)
        /*04a0*/ 	.word	0x00000000


	//----- nvinfo : EIATTR_REGCOUNT
	.align		4
.L_239:
        /*04a4*/ 	.byte	0x04, 0x2f
        /*04a6*/ 	.short	(.L_241 - .L_240)
	.align		4
.L_240:
        /*04a8*/ 	.word	index@(_ZN4vllm31rms_norm_per_block_quant_kernelIN3c104HalfEaLb0ELb0ELi128EEEvPT0_PfPKT_S8_PKffiiPS6_l)
        /*04ac*/ 	.word	0x00000034


	//----- nvinfo : EIATTR_FRAME_SIZE
	.align		4
.L_241:
        /*04b0*/ 	.byte	0x04, 0x11
        /*04b2*/ 	.short	(.L_243 - .L_242)
	.align		4
.L_242:
        /*04b4*/ 	.word	index@($__internal_36_$__cuda_sm20_div_s64)
        /*04b8*/ 	.word	0x00000000


	//----- nvinfo : EIATTR_FRAME_SIZE
	.align		4
.L_243:
        /*04bc*/ 	.byte	0x04, 0x11
        /*04be*/ 	.short	(.L_245 - .L_244)
	.align		4
.L_244:
        /*04c0*/ 	.word	index@(_ZN4vllm31rms_norm_per_block_quant_kernelIN3c104HalfEaLb0ELb0ELi128EEEvPT0_PfPKT_S8_PKffiiPS6_l)
        /*04c4*/ 	.word	0x00000000


	//----- nvinfo : EIATTR_REGCOUNT
	.align		4
.L_245:
        /*04c8*/ 	.byte	0x04, 0x2f
        /*04ca*/ 	.short	(.L_247 - .L_246)
	.align		4
.L_246:
        /*04cc*/ 	.word	index@(_ZN4vllm31rms_norm_per_block_quant_kernelIN3c104HalfENS1_13Float8_e4m3fnELb1ELb1ELi64EEEvPT0_PfPKT_S9_PKffiiPS7_l)
        /*04d0*/ 	.word	0x00000034


	//----- nvinfo : EIATTR_FRAME_SIZE
	.align		4
.L_247:
        /*04d4*/ 	.byte	0x04, 0x11
        /*04d6*/ 	.short	(.L_249 - .L_248)
	.align		4
.L_248:
        /*04d8*/ 	.word	index@($__internal_35_$__cuda_sm20_rem_s64)
        /*04dc*/ 	.word	0x00000000


	//----- nvinfo : EIATTR_FRAME_SIZE
	.align		4
.L_249:
        /*04e0*/ 	.byte	0x04, 0x11
        /*04e2*/ 	.short	(.L_251 - .L_250)
	.align		4
.L_250:
        /*04e4*/ 	.word	index@($__internal_34_$__cuda_sm20_div_s64)
        /*04e8*/ 	.word	0x00000000


	//----- nvinfo : EIATTR_FRAME_SIZE
	.align		4
.L_251:
        /*04ec*/ 	.byte	0x04, 0x11
        /*04ee*/ 	.short	(.L_253 - .L_252)
	.align		4
.L_252:
        /*04f0*/ 	.word	index@(_ZN4vllm31rms_norm_per_block_quant_kernelIN3c104HalfENS1_13Float8_e4m3fnELb1ELb1ELi64EEEvPT0_PfPKT_S9_PKffiiPS7_l)
        /*04f4*/ 	.word	0x00000000


	//----- nvinfo : EIATTR_REGCOUNT
	.align		4
.L_253:
        /*04f8*/ 	.byte	0x04, 0x2f
        /*04fa*/ 	.short	(.L_255 - .L_254)
	.align		4
.L_254:
        /*04fc*/ 	.word	index@(_ZN4vllm31rms_norm_per_block_quant_kernelIN3c104HalfEaLb1ELb1ELi64EEEvPT0_PfPKT_S8_PKffiiPS6_l)
        /*0500*/ 	.word	0x00000034


	//----- nvinfo : EIATTR_FRAME_SIZE
	.align		4
.L_255:
        /*0504*/ 	.byte	0x04, 0x11
        /*0506*/ 	.short	(.L_257 - .L_256)
	.align		4
.L_256:
        /*0508*/ 	.word	index@($__internal_33_$__cuda_sm20_rem_s64)
        /*050c*/ 	.word	0x00000000


	//----- nvinfo : EIATTR_FRAME_SIZE
	.align		4
.L_257:
        /*0510*/ 	.byte	0x04, 0x11
        /*0512*/ 	.short	(.L_259 - .L_258)
	.align		4
.L_258:
        /*0514*/ 	.word	index@($__internal_32_$__cuda_sm20_div_s64)
        /*0518*/ 	.word	0x00000000


	//----- nvinfo : EIATTR_FRAME_SIZE
	.align		4
.L_259:
        /*051c*/ 	.byte	0x04, 0x11
        /*051e*/ 	.short	(.L_261 - .L_260)
	.align		4
.L_260:
        /*0520*/ 	.word	index@(_ZN4vllm31rms_norm_per_block_quant_kernelIN3c104HalfEaLb1ELb1ELi64EEEvPT0_PfPKT_S8_PKffiiPS6_l)
        /*0524*/ 	.word	0x00000000


	//----- nvinfo : EIATTR_REGCOUNT
	.align		4
.L_261:
        /*0528*/ 	.byte	0x04, 0x2f
        /*052a*/ 	.short	(.L_263 - .L_262)
	.align		4
.L_262:
        /*052c*/ 	.word	index@(_ZN4vllm31rms_norm_per_block_quant_kernelIN3c104HalfENS1_13Float8_e4m3fnELb1ELb0ELi64EEEvPT0_PfPKT_S9_PKffiiPS7_l)
        /*0530*/ 	.word	0x00000034


	//----- nvinfo : EIATTR_FRAME_SIZE
	.align		4
.L_263:
        /*0534*/ 	.byte	0x04, 0x11
        /*0536*/ 	.short	(.L_265 - .L_264)
	.align		4
.L_264:
        /*0538*/ 	.word	index@($__internal_31_$__cuda_sm20_div_s64)
        /*053c*/ 	.word	0x00000000


	//----- nvinfo : EIATTR_FRAME_SIZE
	.align		4
.L_265:
        /*0540*/ 	.byte	0x04, 0x11
        /*0542*/ 	.short	(.L_267 - .L_266)
	.align		4
.L_266:
        /*0544*/ 	.word	index@(_ZN4vllm31rms_norm_per_block_quant_kernelIN3c104HalfENS1_13Float8_e4m3fnELb1ELb0ELi64EEEvPT0_PfPKT_S9_PKffiiPS7_l)
        /*0548*/ 	.word	0x00000000


	//----- nvinfo : EIATTR_REGCOUNT
	.align		4
.L_267:
        /*054c*/ 	.byte	0x04, 0x2f
        /*054e*/ 	.short	(.L_269 - .L_268)
	.align		4
.L_268:
        /*0550*/ 	.word	index@(_ZN4vllm31rms_norm_per_block_quant_kernelIN3c104HalfEaLb1ELb0ELi64EEEvPT0_PfPKT_S8_PKffiiPS6_l)
        /*0554*/ 	.word	0x00000034


	//----- nvinfo : EIATTR_FRAME_SIZE
	.align		4
.L_269:
        /*0558*/ 	.byte	0x04, 0x11
        /*055a*/ 	.short	(.L_271 - .L_270)
	.align		4
.L_270:
        /*055c*/ 	.word	index@($__internal_30_$__cuda_sm20_div_s64)
        /*0560*/ 	.word	0x00000000


	//----- nvinfo : EIATTR_FRAME_SIZE
	.align		4
.L_271:
        /*0564*/ 	.byte	0x04, 0x11
        /*0566*/ 	.short	(.L_273 - .L_272)
	.align		4
.L_272:
        /*0568*/ 	.word	index@(_ZN4vllm31rms_norm_per_block_quant_kernelIN3c104HalfEaLb1ELb0ELi64EEEvPT0_PfPKT_S8_PKffiiPS6_l)
        /*056c*/ 	.word	0x00000000


	//----- nvinfo : EIATTR_REGCOUNT
	.align		4
.L_273:
        /*0570*/ 	.byte	0x04, 0x2f
        /*0572*/ 	.short	(.L_275 - .L_274)
	.align		4
.L_274:
        /*0574*/ 	.word	index@(_ZN4vllm31rms_norm_per_block_quant_kernelIN3c104HalfENS1_13Float8_e4m3fnELb0ELb1ELi64EEEvPT0_PfPKT_S9_PKffiiPS7_l)
        /*0578*/ 	.word	0x00000034


	//----- nvinfo : EIATTR_FRAME_SIZE
	.align		4
.L_275:
        /*057c*/ 	.byte	0x04, 0x11
        /*057e*/ 	.short	(.L_277 - .L_276)
	.align		4
.L_276:
        /*0580*/ 	.word	index@($__internal_29_$__cuda_sm20_rem_s64)
        /*0584*/ 	.word	0x00000000


	//----- nvinfo : EIATTR_FRAME_SIZE
	.align		4
.L_277:
        /*0588*/ 	.byte	0x04, 0x11
        /*058a*/ 	.short	(.L_279 - .L_278)
	.align		4
.L_278:
        /*058c*/ 	.word	index@($__internal_28_$__cuda_sm20_div_s64)
        /*0590*/ 	.word	0x00000000


	//----- nvinfo : EIATTR_FRAME_SIZE
	.align		4
.L_279:
        /*0594*/ 	.byte	0x04, 0x11
        /*0596*/ 	.short	(.L_281 - .L_280)
	.align		4
.L_280:
        /*0598*/ 	.word	index@(_ZN4vllm31rms_norm_per_block_quant_kernelIN3c104HalfENS1_13Float8_e4m3fnELb0ELb1ELi64EEEvPT0_PfPKT_S9_PKffiiPS7_l)
        /*059c*/ 	.word	0x00000000


	//----- nvinfo : EIATTR_REGCOUNT
	.align		4
.L_281:
        /*05a0*/ 	.byte	0x04, 0x2f
        /*05a2*/ 	.short	(.L_283 - .L_282)
	.align		4
.L_282:
        /*05a4*/ 	.word	index@(_ZN4vllm31rms_norm_per_block_quant_kernelIN3c104HalfEaLb0ELb1ELi64EEEvPT0_PfPKT_S8_PKffiiPS6_l)
        /*05a8*/ 	.word	0x00000034


	//----- nvinfo : EIATTR_FRAME_SIZE
	.align		4
.L_283:
        /*05ac*/ 	.byte	0x04, 0x11
        /*05ae*/ 	.short	(.L_285 - .L_284)
	.align		4
.L_284:
        /*05b0*/ 	.word	index@($__internal_27_$__cuda_sm20_rem_s64)
        /*05b4*/ 	.word	0x00000000


	//----- nvinfo : EIATTR_FRAME_SIZE
	.align		4
.L_285:
        /*05b8*/ 	.byte	0x04, 0x11
        /*05ba*/ 	.short	(.L_287 - .L_286)
	.align		4
.L_286:
        /*05bc*/ 	.word	index@($__internal_26_$__cuda_sm20_div_s64)
        /*05c0*/ 	.word	0x00000000


	//----- nvinfo : EIATTR_FRAME_SIZE
	.align		4
.L_287:
        /*05c4*/ 	.byte	0x04, 0x11
        /*05c6*/ 	.short	(.L_289 - .L_288)
	.align		4
.L_288:
        /*05c8*/ 	.word	index@(_ZN4vllm31rms_norm_per_block_quant_kernelIN3c104HalfEaLb0ELb1ELi64EEEvPT0_PfPKT_S8_PKffiiPS6_l)
        /*05cc*/ 	.word	0x00000000


	//----- nvinfo : EIATTR_REGCOUNT
	.align		4
.L_289:
        /*05d0*/ 	.byte	0x04, 0x2f
        /*05d2*/ 	.short	(.L_291 - .L_290)
	.align		4
.L_290:
        /*05d4*/ 	.word	index@(_ZN4vllm31rms_norm_per_block_quant_kernelIN3c104HalfENS1_13Float8_e4m3fnELb0ELb0ELi64EEEvPT0_PfPKT_S9_PKffiiPS7_l)
        /*05d8*/ 	.word	0x00000034


	//----- nvinfo : EIATTR_FRAME_SIZE
	.align		4
.L_291:
        /*05dc*/ 	.byte	0x04, 0x11
        /*05de*/ 	.short	(.L_293 - .L_292)
	.align		4
.L_292:
        /*05e0*/ 	.word	index@($__internal_25_$__cuda_sm20_div_s64)
        /*05e4*/ 	.word	0x00000000


	//----- nvinfo : EIATTR_FRAME_SIZE
	.align		4
.L_293:
        /*05e8*/ 	.byte	0x04, 0x11
        /*05ea*/ 	.short	(.L_295 - .L_294)
	.align		4
.L_294:
        /*05ec*/ 	.word	index@(_ZN4vllm31rms_norm_per_block_quant_kernelIN3c104HalfENS1_13Float8_e4m3fnELb0ELb0ELi64EEEvPT0_PfPKT_S9_PKffiiPS7_l)
        /*05f0*/ 	.word	0x00000000


	//----- nvinfo : EIATTR_REGCOUNT
	.align		4
.L_295:
        /*05f4*/ 	.byte	0x04, 0x2f
        /*05f6*/ 	.short	(.L_297 - .L_296)
	.align		4
.L_296:
        /*05f8*/ 	.word	index@(_ZN4vllm31rms_norm_per_block_quant_kernelIN3c104HalfEaLb0ELb0ELi64EEEvPT0_PfPKT_S8_PKffiiPS6_l)
        /*05fc*/ 	.word	0x00000034


	//----- nvinfo : EIATTR_FRAME_SIZE
	.align		4
.L_297:
        /*0600*/ 	.byte	0x04, 0x11
        /*0602*/ 	.short	(.L_299 - .L_298)
	.align		4
.L_298:
        /*0604*/ 	.word	index@($__internal_24_$__cuda_sm20_div_s64)
        /*0608*/ 	.word	0x00000000


	//----- nvinfo : EIATTR_FRAME_SIZE
	.align		4
.L_299:
        /*060c*/ 	.byte	0x04, 0x11
        /*060e*/ 	.short	(.L_301 - .L_300)
	.align		4
.L_300:
        /*0610*/ 	.word	index@(_ZN4vllm31rms_norm_per_block_quant_kernelIN3c104HalfEaLb0ELb0ELi64EEEvPT0_PfPKT_S8_PKffiiPS6_l)
        /*0614*/ 	.word	0x00000000


	//----- nvinfo : EIATTR_REGCOUNT
	.align		4
.L_301:
        /*0618*/ 	.byte	0x04, 0x2f
        /*061a*/ 	.short	(.L_303 - .L_302)
	.align		4
.L_302:
        /*061c*/ 	.word	index@(_ZN4vllm31rms_norm_per_block_quant_kernelIN3c108BFloat16ENS1_13Float8_e4m3fnELb1ELb1ELi128EEEvPT0_PfPKT_S9_PKffiiPS7_l)
        /*0620*/ 	.word	0x00000034


	//----- nvinfo : EIATTR_FRAME_SIZE
	.align		4
.L_303:
        /*0624*/ 	.byte	0x04, 0x11
        /*0626*/ 	.short	(.L_305 - .L_304)
	.align		4
.L_304:
        /*0628*/ 	.word	index@($__internal_23_$__cuda_sm20_rem_s64)
        /*062c*/ 	.word	0x00000000


	//----- nvinfo : EIATTR_FRAME_SIZE
	.align		4
.L_305:
        /*0630*/ 	.byte	0x04, 0x11
        /*0632*/ 	.short	(.L_307 - .L_306)
	.align		4
.L_306:
        /*0634*/ 	.word	index@($__internal_22_$__cuda_sm20_div_s64)
        /*0638*/ 	.word	0x00000000


	//----- nvinfo : EIATTR_FRAME_SIZE
	.align		4
.L_307:
        /*063c*/ 	.byte	0x04, 0x11
        /*063e*/ 	.short	(.L_309 - .L_308)
	.align		4
.L_308:
        /*0640*/ 	.word	index@(_ZN4vllm31rms_norm_per_block_quant_kernelIN3c108BFloat16ENS1_13Float8_e4m3fnELb1ELb1ELi128EEEvPT0_PfPKT_S9_PKffiiPS7_l)
        /*0644*/ 	.word	0x00000000


	//----- nvinfo : EIATTR_REGCOUNT
	.align		4
.L_309:
        /*0648*/ 	.byte	0x04, 0x2f
        /*064a*/ 	.short	(.L_311 - .L_310)
	.align		4
.L_310:
        /*064c*/ 	.word	index@(_ZN4vllm31rms_norm_per_block_quant_kernelIN3c108BFloat16EaLb1ELb1ELi128EEEvPT0_PfPKT_S8_PKffiiPS6_l)
        /*0650*/ 	.word	0x00000034


	//----- nvinfo : EIATTR_FRAME_SIZE
	.align		4
.L_311:
        /*0654*/ 	.byte	0x04, 0x11
        /*0656*/ 	.short	(.L_313 - .L_312)
	.align		4
.L_312:
        /*0658*/ 	.word	index@($__internal_21_$__cuda_sm20_rem_s64)
        /*065c*/ 	.word	0x00000000


	//----- nvinfo : EIATTR_FRAME_SIZE
	.align		4
.L_313:
        /*0660*/ 	.byte	0x04, 0x11
        /*0662*/ 	.short	(.L_315 - .L_314)
	.align		4
.L_314:
        /*0664*/ 	.word	index@($__internal_20_$__cuda_sm20_div_s64)
        /*0668*/ 	.word	0x00000000


	//----- nvinfo : EIATTR_FRAME_SIZE
	.align		4
.L_315:
        /*066c*/ 	.byte	0x04, 0x11
        /*066e*/ 	.short	(.L_317 - .L_316)
	.align		4
.L_316:
        /*0670*/ 	.word	index@(_ZN4vllm31rms_norm_per_block_quant_kernelIN3c108BFloat16EaLb1ELb1ELi128EEEvPT0_PfPKT_S8_PKffiiPS6_l)
        /*0674*/ 	.word	0x00000000


	//----- nvinfo : EIATTR_REGCOUNT
	.align		4
.L_317:
        /*0678*/ 	.byte	0x04, 0x2f
        /*067a*/ 	.short	(.L_319 - .L_318)
	.align		4
.L_318:
        /*067c*/ 	.word	index@(_ZN4vllm31rms_norm_per_block_quant_kernelIN3c108BFloat16ENS1_13Float8_e4m3fnELb1ELb0ELi128EEEvPT0_PfPKT_S9_PKffiiPS7_l)
        /*0680*/ 	.word	0x00000034


	//----- nvinfo : EIATTR_FRAME_SIZE
	.align		4
.L_319:
        /*0684*/ 	.byte	0x04, 0x11
        /*0686*/ 	.short	(.L_321 - .L_320)
	.align		4
.L_320:
        /*0688*/ 	.word	index@($__internal_19_$__cuda_sm20_div_s64)
        /*068c*/ 	.word	0x00000000


	//----- nvinfo : EIATTR_FRAME_SIZE
	.align		4
.L_321:
        /*0690*/ 	.byte	0x04, 0x11
        /*0692*/ 	.short	(.L_323 - .L_322)
	.align		4
.L_322:
        /*0694*/ 	.word	index@(_ZN4vllm31rms_norm_per_block_quant_kernelIN3c108BFloat16ENS1_13Float8_e4m3fnELb1ELb0ELi128EEEvPT0_PfPKT_S9_PKffiiPS7_l)
        /*0698*/ 	.word	0x00000000


	//----- nvinfo : EIATTR_REGCOUNT
	.align		4
.L_323:
        /*069c*/ 	.byte	0x04, 0x2f
        /*069e*/ 	.short	(.L_325 - .L_324)
	.align		4
.L_324:
        /*06a0*/ 	.word	index@(_ZN4vllm31rms_norm_per_block_quant_kernelIN3c108BFloat16EaLb1ELb0ELi128EEEvPT0_PfPKT_S8_PKffiiPS6_l)
        /*06a4*/ 	.word	0x00000034


	//----- nvinfo : EIATTR_FRAME_SIZE
	.align		4
.L_325:
        /*06a8*/ 	.byte	0x04, 0x11
        /*06aa*/ 	.short	(.L_327 - .L_326)
	.align		4
.L_326:
        /*06ac*/ 	.word	index@($__internal_18_$__cuda_sm20_div_s64)
        /*06b0*/ 	.word	0x00000000


	//----- nvinfo : EIATTR_FRAME_SIZE
	.align		4
.L_327:
        /*06b4*/ 	.byte	0x04, 0x11
        /*06b6*/ 	.short	(.L_329 - .L_328)
	.align		4
.L_328:
        /*06b8*/ 	.word	index@(_ZN4vllm31rms_norm_per_block_quant_kernelIN3c108BFloat16EaLb1ELb0ELi128EEEvPT0_PfPKT_S8_PKffiiPS6_l)
        /*06bc*/ 	.word	0x00000000


	//----- nvinfo : EIATTR_REGCOUNT
	.align		4
.L_329:
        /*06c0*/ 	.byte	0x04, 0x2f
        /*06c2*/ 	.short	(.L_331 - .L_330)
	.align		4
.L_330:
        /*06c4*/ 	.word	index@(_ZN4vllm31rms_norm_per_block_quant_kernelIN3c108BFloat16ENS1_13Float8_e4m3fnELb0ELb1ELi128EEEvPT0_PfPKT_S9_PKffiiPS7_l)
        /*06c8*/ 	.word	0x00000034


	//----- nvinfo : EIATTR_FRAME_SIZE
	.align		4
.L_331:
        /*06cc*/ 	.byte	0x04, 0x11
        /*06ce*/ 	.short	(.L_333 - .L_332)
	.align		4
.L_332:
        /*06d0*/ 	.word	index@($__internal_17_$__cuda_sm20_rem_s64)
        /*06d4*/ 	.word	0x00000000


	//----- nvinfo : EIATTR_FRAME_SIZE
	.align		4
.L_333:
        /*06d8*/ 	.byte	0x04, 0x11
        /*06da*/ 	.short	(.L_335 - .L_334)
	.align		4
.L_334:
        /*06dc*/ 	.word	index@($__internal_16_$__cuda_sm20_div_s64)
        /*06e0*/ 	.word	0x00000000


	//----- nvinfo : EIATTR_FRAME_SIZE
	.align		4
.L_335:
        /*06e4*/ 	.byte	0x04, 0x11
        /*06e6*/ 	.short	(.L_337 - .L_336)
	.align		4
.L_336:
        /*06e8*/ 	.word	index@(_ZN4vllm31rms_norm_per_block_quant_kernelIN3c108BFloat16ENS1_13Float8_e4m3fnELb0ELb1ELi128EEEvPT0_PfPKT_S9_PKffiiPS7_l)
        /*06ec*/ 	.word	0x00000000


	//----- nvinfo : EIATTR_REGCOUNT
	.align		4
.L_337:
        /*06f0*/ 	.byte	0x04, 0x2f
        /*06f2*/ 	.short	(.L_339 - .L_338)
	.align		4
.L_338:
        /*06f4*/ 	.word	index@(_ZN4vllm31rms_norm_per_block_quant_kernelIN3c108BFloat16EaLb0ELb1ELi128EEEvPT0_PfPKT_S8_PKffiiPS6_l)
        /*06f8*/ 	.word	0x00000034


	//----- nvinfo : EIATTR_FRAME_SIZE
	.align		4
.L_339:
        /*06fc*/ 	.byte	0x04, 0x11
        /*06fe*/ 	.short	(.L_341 - .L_340)
	.align		4
.L_340:
        /*0700*/ 	.word	index@($__internal_15_$__cuda_sm20_rem_s64)
        /*0704*/ 	.word	0x00000000


	//----- nvinfo : EIATTR_FRAME_SIZE
	.align		4
.L_341:
        /*0708*/ 	.byte	0x04, 0x11
        /*070a*/ 	.short	(.L_343 - .L_342)
	.align		4
.L_342:
        /*070c*/ 	.word	index@($__internal_14_$__cuda_sm20_div_s64)
        /*0710*/ 	.word	0x00000000


	//----- nvinfo : EIATTR_FRAME_SIZE
	.align		4
.L_343:
        /*0714*/ 	.byte	0x04, 0x11
        /*0716*/ 	.short	(.L_345 - .L_344)
	.align		4
.L_344:
        /*0718*/ 	.word	index@(_ZN4vllm31rms_norm_per_block_quant_kernelIN3c108BFloat16EaLb0ELb1ELi128EEEvPT0_PfPKT_S8_PKffiiPS6_l)
        /*071c*/ 	.word	0x00000000


	//----- nvinfo : EIATTR_REGCOUNT
	.align		4
.L_345:
        /*0720*/ 	.byte	0x04, 0x2f
        /*0722*/ 	.short	(.L_347 - .L_346)
	.align		4
.L_346:
        /*0724*/ 	.word	index@(_ZN4vllm31rms_norm_per_block_quant_kernelIN3c108BFloat16ENS1_13Float8_e4m3fnELb0ELb0ELi128EEEvPT0_PfPKT_S9_PKffiiPS7_l)
        /*0728*/ 	.word	0x00000034


	//----- nvinfo : EIATTR_FRAME_SIZE
	.align		4
.L_347:
        /*072c*/ 	.byte	0x04, 0x11
        /*072e*/ 	.short	(.L_349 - .L_348)
	.align		4
.L_348:
        /*0730*/ 	.word	index@($__internal_13_$__cuda_sm20_div_s64)
        /*0734*/ 	.word	0x00000000


	//----- nvinfo : EIATTR_FRAME_SIZE
	.align		4
.L_349:
        /*0738*/ 	.byte	0x04, 0x11
        /*073a*/ 	.short	(.L_351 - .L_350)
	.align		4
.L_350:
        /*073c*/ 	.word	index@(_ZN4vllm31rms_norm_per_block_quant_kernelIN3c108BFloat16ENS1_13Float8_e4m3fnELb0ELb0ELi128EEEvPT0_PfPKT_S9_PKffiiPS7_l)
        /*0740*/ 	.word	0x00000000


	//----- nvinfo : EIATTR_REGCOUNT
	.align		4
.L_351:
        /*0744*/ 	.byte	0x04, 0x2f
        /*0746*/ 	.short	(.L_353 - .L_352)
	.align		4
.L_352:
        /*0748*/ 	.word	index@(_ZN4vllm31rms_norm_per_block_quant_kernelIN3c108BFloat16EaLb0ELb0ELi128EEEvPT0_PfPKT_S8_PKffiiPS6_l)
        /*074c*/ 	.word	0x00000034


	//----- nvinfo : EIATTR_FRAME_SIZE
	.align		4
.L_353:
        /*0750*/ 	.byte	0x04, 0x11
        /*0752*/ 	.short	(.L_355 - .L_354)
	.align		4
.L_354:
        /*0754*/ 	.word	index@($__internal_12_$__cuda_sm20_div_s64)
        /*0758*/ 	.word	0x00000000


	//----- nvinfo : EIATTR_FRAME_SIZE
	.align		4
.L_355:
        /*075c*/ 	.byte	0x04, 0x11
        /*075e*/ 	.short	(.L_357 - .L_356)
	.align		4
.L_356:
        /*0760*/ 	.word	index@(_ZN4vllm31rms_norm_per_block_quant_kernelIN3c108BFloat16EaLb0ELb0ELi128EEEvPT0_PfPKT_S8_PKffiiPS6_l)
        /*0764*/ 	.word	0x00000000


	//----- nvinfo : EIATTR_REGCOUNT
	.align		4
.L_357:
        /*0768*/ 	.byte	0x04, 0x2f
        /*076a*/ 	.short	(.L_359 - .L_358)
	.align		4
.L_358:
        /*076c*/ 	.word	index@(_ZN4vllm31rms_norm_per_block_quant_kernelIN3c108BFloat16ENS1_13Float8_e4m3fnELb1ELb1ELi64EEEvPT0_PfPKT_S9_PKffiiPS7_l)
        /*0770*/ 	.word	0x00000034


	//----- nvinfo : EIATTR_FRAME_SIZE
	.align		4
.L_359:
        /*0774*/ 	.byte	0x04, 0x11
        /*0776*/ 	.short	(.L_361 - .L_360)
	.align		4
.L_360:
        /*0778*/ 	.word	index@($__internal_11_$__cuda_sm20_rem_s64)
        /*077c*/ 	.word	0x00000000


	//----- nvinfo : EIATTR_FRAME_SIZE
	.align		4
.L_361:
        /*0780*/ 	.byte	0x04, 0x11
        /*0782*/ 	.short	(.L_363 - .L_362)
	.align		4
.L_362:
        /*0784*/ 	.word	index@($__internal_10_$__cuda_sm20_div_s64)
        /*0788*/ 	.word	0x00000000


	//----- nvinfo : EIATTR_FRAME_SIZE
	.align		4
.L_363:
        /*078c*/ 	.byte	0x04, 0x11
        /*078e*/ 	.short	(.L_365 - .L_364)
	.align		4
.L_364:
        /*0790*/ 	.word	index@(_ZN4vllm31rms_norm_per_block_quant_kernelIN3c108BFloat16ENS1_13Float8_e4m3fnELb1ELb1ELi64EEEvPT0_PfPKT_S9_PKffiiPS7_l)
        /*0794*/ 	.word	0x00000000


	//----- nvinfo : EIATTR_REGCOUNT
	.align		4
.L_365:
        /*0798*/ 	.byte	0x04, 0x2f
        /*079a*/ 	.short	(.L_367 - .L_366)
	.align		4
.L_366:
        /*079c*/ 	.word	index@(_ZN4vllm31rms_norm_per_block_quant_kernelIN3c108BFloat16EaLb1ELb1ELi64EEEvPT0_PfPKT_S8_PKffiiPS6_l)
        /*07a0*/ 	.word	0x00000034


	//----- nvinfo : EIATTR_FRAME_SIZE
	.align		4
.L_367:
        /*07a4*/ 	.byte	0x04, 0x11
        /*07a6*/ 	.short	(.L_369 - .L_368)
	.align		4
.L_368:
        /*07a8*/ 	.word	index@($__internal_9_$__cuda_sm20_rem_s64)
        /*07ac*/ 	.word	0x00000000


	//----- nvinfo : EIATTR_FRAME_SIZE
	.align		4
.L_369:
        /*07b0*/ 	.byte	0x04, 0x11
        /*07b2*/ 	.short	(.L_371 - .L_370)
	.align		4
.L_370:
        /*07b4*/ 	.word	index@($__internal_8_$__cuda_sm20_div_s64)
        /*07b8*/ 	.word	0x00000000


	//----- nvinfo : EIATTR_FRAME_SIZE
	.align		4
.L_371:
        /*07bc*/ 	.byte	0x04, 0x11
        /*07be*/ 	.short	(.L_373 - .L_372)
	.align		4
.L_372:
        /*07c0*/ 	.word	index@(_ZN4vllm31rms_norm_per_block_quant_kernelIN3c108BFloat16EaLb1ELb1ELi64EEEvPT0_PfPKT_S8_PKffiiPS6_l)
        /*07c4*/ 	.word	0x00000000


	//----- nvinfo : EIATTR_REGCOUNT
	.align		4
.L_373:
        /*07c8*/ 	.byte	0x04, 0x2f
        /*07ca*/ 	.short	(.L_375 - .L_374)
	.align		4
.L_374:
        /*07cc*/ 	.word	index@(_ZN4vllm31rms_norm_per_block_quant_kernelIN3c108BFloat16ENS1_13Float8_e4m3fnELb1ELb0ELi64EEEvPT0_PfPKT_S9_PKffiiPS7_l)
        /*07d0*/ 	.word	0x00000034


	//----- nvinfo : EIATTR_FRAME_SIZE
	.align		4
.L_375:
        /*07d4*/ 	.byte	0x04, 0x11
        /*07d6*/ 	.short	(.L_377 - .L_376)
	.align		4
.L_376:
        /*07d8*/ 	.word	index@($__internal_7_$__cuda_sm20_div_s64)
        /*07dc*/ 	.word	0x00000000


	//----- nvinfo : EIATTR_FRAME_SIZE
	.align		4
.L_377:
        /*07e0*/ 	.byte	0x04, 0x11
        /*07e2*/ 	.short	(.L_379 - .L_378)
	.align		4
.L_378:
        /*07e4*/ 	.word	index@(_ZN4vllm31rms_norm_per_block_quant_kernelIN3c108BFloat16ENS1_13Float8_e4m3fnELb1ELb0ELi64EEEvPT0_PfPKT_S9_PKffiiPS7_l)
        /*07e8*/ 	.word	0x00000000


	//----- nvinfo : EIATTR_REGCOUNT
	.align		4
.L_379:
        /*07ec*/ 	.byte	0x04, 0x2f
        /*07ee*/ 	.short	(.L_381 - .L_380)
	.align		4
.L_380:
        /*07f0*/ 	.word	index@(_ZN4vllm31rms_norm_per_block_quant_kernelIN3c108BFloat16EaLb1ELb0ELi64EEEvPT0_PfPKT_S8_PKffiiPS6_l)
        /*07f4*/ 	.word	0x00000034


	//----- nvinfo : EIATTR_FRAME_SIZE
	.align		4
.L_381:
        /*07f8*/ 	.byte	0x04, 0x11
        /*07fa*/ 	.short	(.L_383 - .L_382)
	.align		4
.L_382:
        /*07fc*/ 	.word	index@($__internal_6_$__cuda_sm20_div_s64)
        /*0800*/ 	.word	0x00000000


	//----- nvinfo : EIATTR_FRAME_SIZE
	.align		4
.L_383:
        /*0804*/ 	.byte	0x04, 0x11
        /*0806*/ 	.short	(.L_385 - .L_384)
	.align		4
.L_384:
        /*0808*/ 	.word	index@(_ZN4vllm31rms_norm_per_block_quant_kernelIN3c108BFloat16EaLb1ELb0ELi64EEEvPT0_PfPKT_S8_PKffiiPS6_l)
        /*080c*/ 	.word	0x00000000


	//----- nvinfo : EIATTR_REGCOUNT
	.align		4
.L_385:
        /*0810*/ 	.byte	0x04, 0x2f
        /*0812*/ 	.short	(.L_387 - .L_386)
	.align		4
.L_386:
        /*0814*/ 	.word	index@(_ZN4vllm31rms_norm_per_block_quant_kernelIN3c108BFloat16ENS1_13Float8_e4m3fnELb0ELb1ELi64EEEvPT0_PfPKT_S9_PKffiiPS7_l)
        /*0818*/ 	.word	0x00000034


	//----- nvinfo : EIATTR_FRAME_SIZE
	.align		4
.L_387:
        /*081c*/ 	.byte	0x04, 0x11
        /*081e*/ 	.short	(.L_389 - .L_388)
	.align		4
.L_388:
        /*0820*/ 	.word	index@($__internal_5_$__cuda_sm20_rem_s64)
        /*0824*/ 	.word	0x00000000


	//----- nvinfo : EIATTR_FRAME_SIZE
	.align		4
.L_389:
        /*0828*/ 	.byte	0x04, 0x11
        /*082a*/ 	.short	(.L_391 - .L_390)
	.align		4
.L_390:
        /*082c*/ 	.word	index@($__internal_4_$__cuda_sm20_div_s64)
        /*0830*/ 	.word	0x00000000


	//----- nvinfo : EIATTR_FRAME_SIZE
	.align		4
.L_391:
        /*0834*/ 	.byte	0x04, 0x11
        /*0836*/ 	.short	(.L_393 - .L_392)
	.align		4
.L_392:
        /*0838*/ 	.word	index@(_ZN4vllm31rms_norm_per_block_quant_kernelIN3c108BFloat16ENS1_13Float8_e4m3fnELb0ELb1ELi64EEEvPT0_PfPKT_S9_PKffiiPS7_l)
        /*083c*/ 	.word	0x00000000


	//----- nvinfo : EIATTR_REGCOUNT
	.align		4
.L_393:
        /*0840*/ 	.byte	0x04, 0x2f
        /*0842*/ 	.short	(.L_395 - .L_394)
	.align		4
.L_394:
        /*0844*/ 	.word	index@(_ZN4vllm31rms_norm_per_block_quant_kernelIN3c108BFloat16EaLb0ELb1ELi64EEEvPT0_PfPKT_S8_PKffiiPS6_l)
        /*0848*/ 	.word	0x00000034


	//----- nvinfo : EIATTR_FRAME_SIZE
	.align		4
.L_395:
        /*084c*/ 	.byte	0x04, 0x11
        /*084e*/ 	.short	(.L_397 - .L_396)
	.align		4
.L_396:
        /*0850*/ 	.word	index@($__internal_3_$__cuda_sm20_rem_s64)
        /*0854*/ 	.word	0x00000000


	//----- nvinfo : EIATTR_FRAME_SIZE
	.align		4
.L_397:
        /*0858*/ 	.byte	0x04, 0x11
        /*085a*/ 	.short	(.L_399 - .L_398)
	.align		4
.L_398:
        /*085c*/ 	.word	index@($__internal_2_$__cuda_sm20_div_s64)
        /*0860*/ 	.word	0x00000000


	//----- nvinfo : EIATTR_FRAME_SIZE
	.align		4
.L_399:
        /*0864*/ 	.byte	0x04, 0x11
        /*0866*/ 	.short	(.L_401 - .L_400)
	.align		4
.L_400:
        /*0868*/ 	.word	index@(_ZN4vllm31rms_norm_per_block_quant_kernelIN3c108BFloat16EaLb0ELb1ELi64EEEvPT0_PfPKT_S8_PKffiiPS6_l)
        /*086c*/ 	.word	0x00000000


	//----- nvinfo : EIATTR_REGCOUNT
	.align		4
.L_401:
        /*0870*/ 	.byte	0x04, 0x2f
        /*0872*/ 	.short	(.L_403 - .L_402)
	.align		4
.L_402:
        /*0874*/ 	.word	index@(_ZN4vllm31rms_norm_per_block_quant_kernelIN3c108BFloat16ENS1_13Float8_e4m3fnELb0ELb0ELi64EEEvPT0_PfPKT_S9_PKffiiPS7_l)
        /*0878*/ 	.word	0x00000034


	//----- nvinfo : EIATTR_FRAME_SIZE
	.align		4
.L_403:
        /*087c*/ 	.byte	0x04, 0x11
        /*087e*/ 	.short	(.L_405 - .L_404)
	.align		4
.L_404:
        /*0880*/ 	.word	index@($__internal_1_$__cuda_sm20_div_s64)
        /*0884*/ 	.word	0x00000000


	//----- nvinfo : EIATTR_FRAME_SIZE
	.align		4
.L_405:
        /*0888*/ 	.byte	0x04, 0x11
        /*088a*/ 	.short	(.L_407 - .L_406)
	.align		4
.L_406:
        /*088c*/ 	.word	index@(_ZN4vllm31rms_norm_per_block_quant_kernelIN3c108BFloat16ENS1_13Float8_e4m3fnELb0ELb0ELi64EEEvPT0_PfPKT_S9_PKffiiPS7_l)
        /*0890*/ 	.word	0x00000000


	//----- nvinfo : EIATTR_REGCOUNT
	.align		4
.L_407:
        /*0894*/ 	.byte	0x04, 0x2f
        /*0896*/ 	.short	(.L_409 - .L_408)
	.align		4
.L_408:
        /*0898*/ 	.word	index@(_ZN4vllm31rms_norm_per_block_quant_kernelIN3c108BFloat16EaLb0ELb0ELi64EEEvPT0_PfPKT_S8_PKffiiPS6_l)
        /*089c*/ 	.word	0x00000034


	//----- nvinfo : EIATTR_FRAME_SIZE
	.align		4
.L_409:
        /*08a0*/ 	.byte	0x04, 0x11
        /*08a2*/ 	.short	(.L_411 - .L_410)
	.align		4
.L_410:
        /*08a4*/ 	.word	index@($__internal_0_$__cuda_sm20_div_s64)
        /*08a8*/ 	.word	0x00000000


	//----- nvinfo : EIATTR_FRAME_SIZE
	.align		4
.L_411:
        /*08ac*/ 	.byte	0x04, 0x11
        /*08ae*/ 	.short	(.L_413 - .L_412)
	.align		4
.L_412:
        /*08b0*/ 	.word	index@(_ZN4vllm31rms_norm_per_block_quant_kernelIN3c108BFloat16EaLb0ELb0ELi64EEEvPT0_PfPKT_S8_PKffiiPS6_l)
        /*08b4*/ 	.word	0x00000000


	//----- nvinfo : EIATTR_REGCOUNT
	.align		4
.L_413:
        /*08b8*/ 	.byte	0x04, 0x2f
        /*08ba*/ 	.short	(.L_415 - .L_414)
	.align		4
.L_414:
        /*08bc*/ 	.word	index@(_ZN4vllm39rms_norm_dynamic_per_token_quant_kernelIfN3c1013Float8_e4m3fnELb1EEEvPT0_PfPKT_S8_PKffiiPS6_)
        /*08c0*/ 	.word	0x00000020


	//----- nvinfo : EIATTR_FRAME_SIZE
	.align		4
.L_415:
        /*08c4*/ 	.byte	0x04, 0x11
        /*08c6*/ 	.short	(.L_417 - .L_416)
	.align		4
.L_416:
        /*08c8*/ 	.word	index@(_ZN4vllm39rms_norm_dynamic_per_token_quant_kernelIfN3c1013Float8_e4m3fnELb1EEEvPT0_PfPKT_S8_PKffiiPS6_)
        /*08cc*/ 	.word	0x00000000


	//----- nvinfo : EIATTR_REGCOUNT
	.align		4
.L_417:
        /*08d0*/ 	.byte	0x04, 0x2f
        /*08d2*/ 	.short	(.L_419 - .L_418)
	.align		4
.L_418:
        /*08d4*/ 	.word	index@(_ZN4vllm39rms_norm_dynamic_per_token_quant_kernelIfaLb1EEEvPT0_PfPKT_S6_PKffiiPS4_)
        /*08d8*/ 	.word	0x00000020


	//----- nvinfo : EIATTR_FRAME_SIZE
	.align		4
.L_419:
        /*08dc*/ 	.byte	0x04, 0x11
        /*08de*/ 	.short	(.L_421 - .L_420)
	.align		4
.L_420:
        /*08e0*/ 	.word	index@(_ZN4vllm39rms_norm_dynamic_per_token_quant_kernelIfaLb1EEEvPT0_PfPKT_S6_PKffiiPS4_)
        /*08e4*/ 	.word	0x00000000


	//----- nvinfo : EIATTR_REGCOUNT
	.align		4
.L_421:
        /*08e8*/ 	.byte	0x04, 0x2f
        /*08ea*/ 	.short	(.L_423 - .L_422)
	.align		4
.L_422:
        /*08ec*/ 	.word	index@(_ZN4vllm39rms_norm_dynamic_per_token_quant_kernelIfN3c1013Float8_e4m3fnELb0EEEvPT0_PfPKT_S8_PKffiiPS6_)
        /*08f0*/ 	.word	0x0000001c


	//----- nvinfo : EIATTR_FRAME_SIZE
	.align		4
.L_423:
        /*08f4*/ 	.byte	0x04, 0x11
        /*08f6*/ 	.short	(.L_425 - .L_424)
	.align		4
.L_424:
        /*08f8*/ 	.word	index@(_ZN4vllm39rms_norm_dynamic_per_token_quant_kernelIfN3c1013Float8_e4m3fnELb0EEEvPT0_PfPKT_S8_PKffiiPS6_)
        /*08fc*/ 	.word	0x00000000


	//----- nvinfo : EIATTR_REGCOUNT
	.align		4
.L_425:
        /*0900*/ 	.byte	0x04, 0x2f
        /*0902*/ 	.short	(.L_427 - .L_426)
	.align		4
.L_426:
        /*0904*/ 	.word	index@(_ZN4vllm39rms_norm_dynamic_per_token_quant_kernelIfaLb0EEEvPT0_PfPKT_S6_PKffiiPS4_)
        /*0908*/ 	.word	0x0000001c


	//----- nvinfo : EIATTR_FRAME_SIZE
	.align		4
.L_427:
        /*090c*/ 	.byte	0x04, 0x11
        /*090e*/ 	.short	(.L_429 - .L_428)
	.align		4
.L_428:
        /*0910*/ 	.word	index@(_ZN4vllm39rms_norm_dynamic_per_token_quant_kernelIfaLb0EEEvPT0_PfPKT_S6_PKffiiPS4_)
        /*0914*/ 	.word	0x00000000


	//----- nvinfo : EIATTR_REGCOUNT
	.align		4
.L_429:
        /*0918*/ 	.byte	0x04, 0x2f
        /*091a*/ 	.short	(.L_431 - .L_430)
	.align		4
.L_430:
        /*091c*/ 	.word	index@(_ZN4vllm39rms_norm_dynamic_per_token_quant_kernelIN3c104HalfENS1_13Float8_e4m3fnELb1EEEvPT0_PfPKT_S9_PKffiiPS7_)
        /*0920*/ 	.word	0x00000020


	//----- nvinfo : EIATTR_FRAME_SIZE
	.align		4
.L_431:
        /*0924*/ 	.byte	0x04, 0x11
        /*0926*/ 	.short	(.L_433 - .L_432)
	.align		4
.L_432:
        /*0928*/ 	.word	index@(_ZN4vllm39rms_norm_dynamic_per_token_quant_kernelIN3c104HalfENS1_13Float8_e4m3fnELb1EEEvPT0_PfPKT_S9_PKffiiPS7_)
        /*092c*/ 	.word	0x00000000


	//----- nvinfo : EIATTR_REGCOUNT
	.align		4
.L_433:
        /*0930*/ 	.byte	0x04, 0x2f
        /*0932*/ 	.short	(.L_435 - .L_434)
	.align		4
.L_434:
        /*0934*/ 	.word	index@(_ZN4vllm39rms_norm_dynamic_per_token_quant_kernelIN3c104HalfEaLb1EEEvPT0_PfPKT_S8_PKffiiPS6_)
        /*0938*/ 	.word	0x00000020


	//----- nvinfo : EIATTR_FRAME_SIZE
	.align		4
.L_435:
        /*093c*/ 	.byte	0x04, 0x11
        /*093e*/ 	.short	(.L_437 - .L_436)
	.align		4
.L_436:
        /*0940*/ 	.word	index@(_ZN4vllm39rms_norm_dynamic_per_token_quant_kernelIN3c104HalfEaLb1EEEvPT0_PfPKT_S8_PKffiiPS6_)
        /*0944*/ 	.word	0x00000000


	//----- nvinfo : EIATTR_REGCOUNT
	.align		4
.L_437:
        /*0948*/ 	.byte	0x04, 0x2f
        /*094a*/ 	.short	(.L_439 - .L_438)
	.align		4
.L_438:
        /*094c*/ 	.word	index@(_ZN4vllm39rms_norm_dynamic_per_token_quant_kernelIN3c104HalfENS1_13Float8_e4m3fnELb0EEEvPT0_PfPKT_S9_PKffiiPS7_)
        /*0950*/ 	.word	0x0000001c


	//----- nvinfo : EIATTR_FRAME_SIZE
	.align		4
.L_439:
        /*0954*/ 	.byte	0x04, 0x11
        /*0956*/ 	.short	(.L_441 - .L_440)
	.align		4
.L_440:
        /*0958*/ 	.word	index@(_ZN4vllm39rms_norm_dynamic_per_token_quant_kernelIN3c104HalfENS1_13Float8_e4m3fnELb0EEEvPT0_PfPKT_S9_PKffiiPS7_)
        /*095c*/ 	.word	0x00000000


	//----- nvinfo : EIATTR_REGCOUNT
	.align		4
.L_441:
        /*0960*/ 	.byte	0x04, 0x2f
        /*0962*/ 	.short	(.L_443 - .L_442)
	.align		4
.L_442:
        /*0964*/ 	.word	index@(_ZN4vllm39rms_norm_dynamic_per_token_quant_kernelIN3c104HalfEaLb0EEEvPT0_PfPKT_S8_PKffiiPS6_)
        /*0968*/ 	.word	0x0000001c


	//----- nvinfo : EIATTR_FRAME_SIZE
	.align		4
.L_443:
        /*096c*/ 	.byte	0x04, 0x11
        /*096e*/ 	.short	(.L_445 - .L_444)
	.align		4
.L_444:
        /*0970*/ 	.word	index@(_ZN4vllm39rms_norm_dynamic_per_token_quant_kernelIN3c104HalfEaLb0EEEvPT0_PfPKT_S8_PKffiiPS6_)
        /*0974*/ 	.word	0x00000000


	//----- nvinfo : EIATTR_REGCOUNT
	.align		4
.L_445:
        /*0978*/ 	.byte	0x04, 0x2f
        /*097a*/ 	.short	(.L_447 - .L_446)
	.align		4
.L_446:
        /*097c*/ 	.word	index@(_ZN4vllm39rms_norm_dynamic_per_token_quant_kernelIN3c108BFloat16ENS1_13Float8_e4m3fnELb1EEEvPT0_PfPKT_S9_PKffiiPS7_)
        /*0980*/ 	.word	0x00000020


	//----- nvinfo : EIATTR_FRAME_SIZE
	.align		4
.L_447:
        /*0984*/ 	.byte	0x04, 0x11
        /*0986*/ 	.short	(.L_449 - .L_448)
	.align		4
.L_448:
        /*0988*/ 	.word	index@(_ZN4vllm39rms_norm_dynamic_per_token_quant_kernelIN3c108BFloat16ENS1_13Float8_e4m3fnELb1EEEvPT0_PfPKT_S9_PKffiiPS7_)
        /*098c*/ 	.word	0x00000000


	//----- nvinfo : EIATTR_REGCOUNT
	.align		4
.L_449:
        /*0990*/ 	.byte	0x04, 0x2f
        /*0992*/ 	.short	(.L_451 - .L_450)
	.align		4
.L_450:
        /*0994*/ 	.word	index@(_ZN4vllm39rms_norm_dynamic_per_token_quant_kernelIN3c108BFloat16EaLb1EEEvPT0_PfPKT_S8_PKffiiPS6_)
        /*0998*/ 	.word	0x00000020


	//----- nvinfo : EIATTR_FRAME_SIZE
	.align		4
.L_451:
        /*099c*/ 	.byte	0x04, 0x11
        /*099e*/ 	.short	(.L_453 - .L_452)
	.align		4
.L_452:
        /*09a0*/ 	.word	index@(_ZN4vllm39rms_norm_dynamic_per_token_quant_kernelIN3c108BFloat16EaLb1EEEvPT0_PfPKT_S8_PKffiiPS6_)
        /*09a4*/ 	.word	0x00000000


	//----- nvinfo : EIATTR_REGCOUNT
	.align		4
.L_453:
        /*09a8*/ 	.byte	0x04, 0x2f
        /*09aa*/ 	.short	(.L_455 - .L_454)
	.align		4
.L_454:
        /*09ac*/ 	.word	index@(_ZN4vllm39rms_norm_dynamic_per_token_quant_kernelIN3c108BFloat16ENS1_13Float8_e4m3fnELb0EEEvPT0_PfPKT_S9_PKffiiPS7_)
        /*09b0*/ 	.word	0x0000001c


	//----- nvinfo : EIATTR_FRAME_SIZE
	.align		4
.L_455:
        /*09b4*/ 	.byte	0x04, 0x11
        /*09b6*/ 	.short	(.L_457 - .L_456)
	.align		4
.L_456:
        /*09b8*/ 	.word	index@(_ZN4vllm39rms_norm_dynamic_per_token_quant_kernelIN3c108BFloat16ENS1_13Float8_e4m3fnELb0EEEvPT0_PfPKT_S9_PKffiiPS7_)
        /*09bc*/ 	.word	0x00000000


	//----- nvinfo : EIATTR_REGCOUNT
	.align		4
.L_457:
        /*09c0*/ 	.byte	0x04, 0x2f
        /*09c2*/ 	.short	(.L_459 - .L_458)
	.align		4
.L_458:
        /*09c4*/ 	.word	index@(_ZN4vllm39rms_norm_dynamic_per_token_quant_kernelIN3c108BFloat16EaLb0EEEvPT0_PfPKT_S8_PKffiiPS6_)
        /*09c8*/ 	.word	0x0000001c


	//----- nvinfo : EIATTR_FRAME_SIZE
	.align		4
.L_459:
        /*09cc*/ 	.byte	0x04, 0x11
        /*09ce*/ 	.short	(.L_461 - .L_460)
	.align		4
.L_460:
        /*09d0*/ 	.word	index@(_ZN4vllm39rms_norm_dynamic_per_token_quant_kernelIN3c108BFloat16EaLb0EEEvPT0_PfPKT_S8_PKffiiPS6_)
        /*09d4*/ 	.word	0x00000000


	//----- nvinfo : EIATTR_MIN_STACK_SIZE
	.align		4
.L_461:
        /*09d8*/ 	.byte	0x04, 0x12
        /*09da*/ 	.short	(.L_463 - .L_462)
	.align		4
.L_462:
        /*09dc*/ 	.word	index@(_ZN4vllm39rms_norm_dynamic_per_token_quant_kernelIN3c108BFloat16EaLb0EEEvPT0_PfPKT_S8_PKffiiPS6_)
        /*09e0*/ 	.word	0x00000000


	//----- nvinfo : EIATTR_MIN_STACK_SIZE
	.align		4
.L_463:
        /*09e4*/ 	.byte	0x04, 0x12
        /*09e6*/ 	.short	(.L_465 - .L_464)
	.align		4
.L_464:
        /*09e8*/ 	.word	index@(_ZN4vllm39rms_norm_dynamic_per_token_quant_kernelIN3c108BFloat16ENS1_13Float8_e4m3fnELb0EEEvPT0_PfPKT_S9_PKffiiPS7_)
        /*09ec*/ 	.word	0x00000000


	//----- nvinfo : EIATTR_MIN_STACK_SIZE
	.align		4
.L_465:
        /*09f0*/ 	.byte	0x04, 0x12
        /*09f2*/ 	.short	(.L_467 - .L_466)
	.align		4
.L_466:
        /*09f4*/ 	.word	index@(_ZN4vllm39rms_norm_dynamic_per_token_quant_kernelIN3c108BFloat16EaLb1EEEvPT0_PfPKT_S8_PKffiiPS6_)
        /*09f8*/ 	.word	0x00000000


	//----- nvinfo : EIATTR_MIN_STACK_SIZE
	.align		4
.L_467:
        /*09fc*/ 	.byte	0x04, 0x12
        /*09fe*/ 	.short	(.L_469 - .L_468)
	.align		4
.L_468:
        /*0a00*/ 	.word	index@(_ZN4vllm39rms_norm_dynamic_per_token_quant_kernelIN3c108BFloat16ENS1_13Float8_e4m3fnELb1EEEvPT0_PfPKT_S9_PKffiiPS7_)
        /*0a04*/ 	.word	0x00000000


	//----- nvinfo : EIATTR_MIN_STACK_SIZE
	.align		4
.L_469:
        /*0a08*/ 	.byte	0x04, 0x12
        /*0a0a*/ 	.short	(.L_471 - .L_470)
	.align		4
.L_470:
        /*0a0c*/ 	.word	index@(_ZN4vllm39rms_norm_dynamic_per_token_quant_kernelIN3c104HalfEaLb0EEEvPT0_PfPKT_S8_PKffiiPS6_)
        /*0a10*/ 	.word	0x00000000


	//----- nvinfo : EIATTR_MIN_STACK_SIZE
	.align		4
.L_471:
        /*0a14*/ 	.byte	0x04, 0x12
        /*0a16*/ 	.short	(.L_473 - .L_472)
	.align		4
.L_472:
        /*0a18*/ 	.word	index@(_ZN4vllm39rms_norm_dynamic_per_token_quant_kernelIN3c104HalfENS1_13Float8_e4m3fnELb0EEEvPT0_PfPKT_S9_PKffiiPS7_)
        /*0a1c*/ 	.word	0x00000000


	//----- nvinfo : EIATTR_MIN_STACK_SIZE
	.align		4
.L_473:
        /*0a20*/ 	.byte	0x04, 0x12
        /*0a22*/ 	.short	(.L_475 - .L_474)
	.align		4
.L_474:
        /*0a24*/ 	.word	index@(_ZN4vllm39rms_norm_dynamic_per_token_quant_kernelIN3c104HalfEaLb1EEEvPT0_PfPKT_S8_PKffiiPS6_)
        /*0a28*/ 	.word	0x00000000


	//----- nvinfo : EIATTR_MIN_STACK_SIZE
	.align		4
.L_475:
        /*0a2c*/ 	.byte	0x04, 0x12
        /*0a2e*/ 	.short	(.L_477 - .L_476)
	.align		4
.L_476:
        /*0a30*/ 	.word	index@(_ZN4vllm39rms_norm_dynamic_per_token_quant_kernelIN3c104HalfENS1_13Float8_e4m3fnELb1EEEvPT0_PfPKT_S9_PKffiiPS7_)
        /*0a34*/ 	.word	0x00000000


	//----- nvinfo : EIATTR_MIN_STACK_SIZE
	.align		4
.L_477:
        /*0a38*/ 	.byte	0x04, 0x12
        /*0a3a*/ 	.short	(.L_479 - .L_478)
	.align		4
.L_478:
        /*0a3c*/ 	.word	index@(_ZN4vllm39rms_norm_dynamic_per_token_quant_kernelIfaLb0EEEvPT0_PfPKT_S6_PKffiiPS4_)
        /*0a40*/ 	.word	0x00000000


	//----- nvinfo : EIATTR_MIN_STACK_SIZE
	.align		4
.L_479:
        /*0a44*/ 	.byte	0x04, 0x12
        /*0a46*/ 	.short	(.L_481 - .L_480)
	.align		4
.L_480:
        /*0a48*/ 	.word	index@(_ZN4vllm39rms_norm_dynamic_per_token_quant_kernelIfN3c1013Float8_e4m3fnELb0EEEvPT0_PfPKT_S8_PKffiiPS6_)
        /*0a4c*/ 	.word	0x00000000


	//----- nvinfo : EIATTR_MIN_STACK_SIZE
	.align		4
.L_481:
        /*0a50*/ 	.byte	0x04, 0x12
        /*0a52*/ 	.short	(.L_483 - .L_482)
	.align		4
.L_482:
        /*0a54*/ 	.word	index@(_ZN4vllm39rms_norm_dynamic_per_token_quant_kernelIfaLb1EEEvPT0_PfPKT_S6_PKffiiPS4_)
        /*0a58*/ 	.word	0x00000000


	//----- nvinfo : EIATTR_MIN_STACK_SIZE
	.align		4
.L_483:
        /*0a5c*/ 	.byte	0x04, 0x12
        /*0a5e*/ 	.short	(.L_485 - .L_484)
	.align		4
.L_484:
        /*0a60*/ 	.word	index@(_ZN4vllm39rms_norm_dynamic_per_token_quant_kernelIfN3c1013Float8_e4m3fnELb1EEEvPT0_PfPKT_S8_PKffiiPS6_)
        /*0a64*/ 	.word	0x00000000


	//----- nvinfo : EIATTR_MIN_STACK_SIZE
	.align		4
.L_485:
        /*0a68*/ 	.byte	0x04, 0x12
        /*0a6a*/ 	.short	(.L_487 - .L_486)
	.align		4
.L_486:
        /*0a6c*/ 	.word	index@(_ZN4vllm31rms_norm_per_block_quant_kernelIN3c108BFloat16EaLb0ELb0ELi64EEEvPT0_PfPKT_S8_PKffiiPS6_l)
        /*0a70*/ 	.word	0x00000000


	//----- nvinfo : EIATTR_MIN_STACK_SIZE
	.align		4
.L_487:
        /*0a74*/ 	.byte	0x04, 0x12
        /*0a76*/ 	.short	(.L_489 - .L_488)
	.align		4
.L_488:
        /*0a78*/ 	.word	index@(_ZN4vllm31rms_norm_per_block_quant_kernelIN3c108BFloat16ENS1_13Float8_e4m3fnELb0ELb0ELi64EEEvPT0_PfPKT_S9_PKffiiPS7_l)
        /*0a7c*/ 	.word	0x00000000


	//----- nvinfo : EIATTR_MIN_STACK_SIZE
	.align		4
.L_489:
        /*0a80*/ 	.byte	0x04, 0x12
        /*0a82*/ 	.short	(.L_491 - .L_490)
	.align		4
.L_490:
        /*0a84*/ 	.word	index@(_ZN4vllm31rms_norm_per_block_quant_kernelIN3c108BFloat16EaLb0ELb1ELi64EEEvPT0_PfPKT_S8_PKffiiPS6_l)
        /*0a88*/ 	.word	0x00000000


	//----- nvinfo : EIATTR_MIN_STACK_SIZE
	.align		4
.L_491:
        /*0a8c*/ 	.byte	0x04, 0x12
        /*0a8e*/ 	.short	(.L_493 - .L_492)
	.align		4
.L_492:
        /*0a90*/ 	.word	index@(_ZN4vllm31rms_norm_per_block_quant_kernelIN3c108BFloat16ENS1_13Float8_e4m3fnELb0ELb1ELi64EEEvPT0_PfPKT_S9_PKffiiPS7_l)
        /*0a94*/ 	.word	0x00000000


	//----- nvinfo : EIATTR_MIN_STACK_SIZE
	.align		4
.L_493:
        /*0a98*/ 	.byte	0x04, 0x12
        /*0a9a*/ 	.short	(.L_495 - .L_494)
	.align		4
.L_494:
        /*0a9c*/ 	.word	index@(_ZN4vllm31rms_norm_per_block_quant_kernelIN3c108BFloat16EaLb1ELb0ELi64EEEvPT0_PfPKT_S8_PKffiiPS6_l)
        /*0aa0*/ 	.word	0x00000000


	//----- nvinfo : EIATTR_MIN_STACK_SIZE
	.align		4
.L_495:
        /*0aa4*/ 	.byte	0x04, 0x12
        /*0aa6*/ 	.short	(.L_497 - .L_496)
	.align		4
.L_496:
        /*0aa8*/ 	.word	index@(_ZN4vllm31rms_norm_per_block_quant_kernelIN3c108BFloat16ENS1_13Float8_e4m3fnELb1ELb0ELi64EEEvPT0_PfPKT_S9_PKffiiPS7_l)
        /*0aac*/ 	.word	0x00000000


	//----- nvinfo : EIATTR_MIN_STACK_SIZE
	.align		4
.L_497:
        /*0ab0*/ 	.byte	0x04, 0x12
        /*0ab2*/ 	.short	(.L_499 - .L_498)
	.align		4
.L_498:
        /*0ab4*/ 	.word	index@(_ZN4vllm31rms_norm_per_block_quant_kernelIN3c108BFloat16EaLb1ELb1ELi64EEEvPT0_PfPKT_S8_PKffiiPS6_l)
        /*0ab8*/ 	.word	0x00000000


	//----- nvinfo : EIATTR_MIN_STACK_SIZE
	.align		4
.L_499:
        /*0abc*/ 	.byte	0x04, 0x12
        /*0abe*/ 	.short	(.L_501 - .L_500)
	.align		4
.L_500:
        /*0ac0*/ 	.word	index@(_ZN4vllm31rms_norm_per_block_quant_kernelIN3c108BFloat16ENS1_13Float8_e4m3fnELb1ELb1ELi64EEEvPT0_PfPKT_S9_PKffiiPS7_l)
        /*0ac4*/ 	.word	0x00000000


	//----- nvinfo : EIATTR_MIN_STACK_SIZE
	.align		4
.L_501:
        /*0ac8*/ 	.byte	0x04, 0x12
        /*0aca*/ 	.short	(.L_503 - .L_502)
	.align		4
.L_502:
        /*0acc*/ 	.word	index@(_ZN4vllm31rms_norm_per_block_quant_kernelIN3c108BFloat16EaLb0ELb0ELi128EEEvPT0_PfPKT_S8_PKffiiPS6_l)
        /*0ad0*/ 	.word	0x00000000


	//----- nvinfo : EIATTR_MIN_STACK_SIZE
	.align		4
.L_503:
        /*0ad4*/ 	.byte	0x04, 0x12
        /*0ad6*/ 	.short	(.L_505 - .L_504)
	.align		4
.L_504:
        /*0ad8*/ 	.word	index@(_ZN4vllm31rms_norm_per_block_quant_kernelIN3c108BFloat16ENS1_13Float8_e4m3fnELb0ELb0ELi128EEEvPT0_PfPKT_S9_PKffiiPS7_l)
        /*0adc*/ 	.word	0x00000000


	//----- nvinfo : EIATTR_MIN_STACK_SIZE
	.align		4
.L_505:
        /*0ae0*/ 	.byte	0x04, 0x12
        /*0ae2*/ 	.short	(.L_507 - .L_506)
	.align		4
.L_506:
        /*0ae4*/ 	.word	index@(_ZN4vllm31rms_norm_per_block_quant_kernelIN3c108BFloat16EaLb0ELb1ELi128EEEvPT0_PfPKT_S8_PKffiiPS6_l)
        /*0ae8*/ 	.word	0x00000000


	//----- nvinfo : EIATTR_MIN_STACK_SIZE
	.align		4
.L_507:
        /*0aec*/ 	.byte	0x04, 0x12
        /*0aee*/ 	.short	(.L_509 - .L_508)
	.align		4
.L_508:
        /*0af0*/ 	.word	index@(_ZN4vllm31rms_norm_per_block_quant_kernelIN3c108BFloat16ENS1_13Float8_e4m3fnELb0ELb1ELi128EEEvPT0_PfPKT_S9_PKffiiPS7_l)
        /*0af4*/ 	.word	0x00000000


	//----- nvinfo : EIATTR_MIN_STACK_SIZE
	.align		4
.L_509:
        /*0af8*/ 	.byte	0x04, 0x12
        /*0afa*/ 	.short	(.L_511 - .L_510)
	.align		4
.L_510:
        /*0afc*/ 	.word	index@(_ZN4vllm31rms_norm_per_block_quant_kernelIN3c108BFloat16EaLb1ELb0ELi128EEEvPT0_PfPKT_S8_PKffiiPS6_l)
        /*0b00*/ 	.word	0x00000000


	//----- nvinfo : EIATTR_MIN_STACK_SIZE
	.align		4
.L_511:
        /*0b04*/ 	.byte	0x04, 0x12
        /*0b06*/ 	.short	(.L_513 - .L_512)
	.align		4
.L_512:
        /*0b08*/ 	.word	index@(_ZN4vllm31rms_norm_per_block_quant_kernelIN3c108BFloat16ENS1_13Float8_e4m3fnELb1ELb0ELi128EEEvPT0_PfPKT_S9_PKffiiPS7_l)
        /*0b0c*/ 	.word	0x00000000


	//----- nvinfo : EIATTR_MIN_STACK_SIZE
	.align		4
.L_513:
        /*0b10*/ 	.byte	0x04, 0x12
        /*0b12*/ 	.short	(.L_515 - .L_514)
	.align		4
.L_514:
        /*0b14*/ 	.word	index@(_ZN4vllm31rms_norm_per_block_quant_kernelIN3c108BFloat16EaLb1ELb1ELi128EEEvPT0_PfPKT_S8_PKffiiPS6_l)
        /*0b18*/ 	.word	0x00000000


	//----- nvinfo : EIATTR_MIN_STACK_SIZE
	.align		4
.L_515:
        /*0b1c*/ 	.byte	0x04, 0x12
        /*0b1e*/ 	.short	(.L_517 - .L_516)
	.align		4
.L_516:
        /*0b20*/ 	.word	index@(_ZN4vllm31rms_norm_per_block_quant_kernelIN3c108BFloat16ENS1_13Float8_e4m3fnELb1ELb1ELi128EEEvPT0_PfPKT_S9_PKffiiPS7_l)
        /*0b24*/ 	.word	0x00000000


	//----- nvinfo : EIATTR_MIN_STACK_SIZE
	.align		4
.L_517:
        /*0b28*/ 	.byte	0x04, 0x12
        /*0b2a*/ 	.short	(.L_519 - .L_518)
	.align		4
.L_518:
        /*0b2c*/ 	.word	index@(_ZN4vllm31rms_norm_per_block_quant_kernelIN3c104HalfEaLb0ELb0ELi64EEEvPT0_PfPKT_S8_PKffiiPS6_l)
        /*0b30*/ 	.word	0x00000000


	//----- nvinfo : EIATTR_MIN_STACK_SIZE
	.align		4
.L_519:
        /*0b34*/ 	.byte	0x04, 0x12
        /*0b36*/ 	.short	(.L_521 - .L_520)
	.align		4
.L_520:
        /*0b38*/ 	.word	index@(_ZN4vllm31rms_norm_per_block_quant_kernelIN3c104HalfENS1_13Float8_e4m3fnELb0ELb0ELi64EEEvPT0_PfPKT_S9_PKffiiPS7_l)
        /*0b3c*/ 	.word	0x00000000


	//----- nvinfo : EIATTR_MIN_STACK_SIZE
	.align		4
.L_521:
        /*0b40*/ 	.byte	0x04, 0x12
        /*0b42*/ 	.short	(.L_523 - .L_522)
	.align		4
.L_522:
        /*0b44*/ 	.word	index@(_ZN4vllm31rms_norm_per_block_quant_kernelIN3c104HalfEaLb0ELb1ELi64EEEvPT0_PfPKT_S8_PKffiiPS6_l)
        /*0b48*/ 	.word	0x00000000


	//----- nvinfo : EIATTR_MIN_STACK_SIZE
	.align		4
.L_523:
        /*0b4c*/ 	.byte	0x04, 0x12
        /*0b4e*/ 	.short	(.L_525 - .L_524)
	.align		4
.L_524:
        /*0b50*/ 	.word	index@(_ZN4vllm31rms_norm_per_block_quant_kernelIN3c104HalfENS1_13Float8_e4m3fnELb0ELb1ELi64EEEvPT0_PfPKT_S9_PKffiiPS7_l)
        /*0b54*/ 	.word	0x00000000


	//----- nvinfo : EIATTR_MIN_STACK_SIZE
	.align		4
.L_525:
        /*0b58*/ 	.byte	0x04, 0x12
        /*0b5a*/ 	.short	(.L_527 - .L_526)
	.align		4
.L_526:
        /*0b5c*/ 	.word	index@(_ZN4vllm31rms_norm_per_block_quant_kernelIN3c104HalfEaLb1ELb0ELi64EEEvPT0_PfPKT_S8_PKffiiPS6_l)
        /*0b60*/ 	.word	0x00000000


	//----- nvinfo : EIATTR_MIN_STACK_SIZE
	.align		4
.L_527:
        /*0b64*/ 	.byte	0x04, 0x12
        /*0b66*/ 	.short	(.L_529 - .L_528)
	.align		4
.L_528:
        /*0b68*/ 	.word	index@(_ZN4vllm31rms_norm_per_block_quant_kernelIN3c104HalfENS1_13Float8_e4m3fnELb1ELb0ELi64EEEvPT0_PfPKT_S9_PKffiiPS7_l)
        /*0b6c*/ 	.word	0x00000000


	//----- nvinfo : EIATTR_MIN_STACK_SIZE
	.align		4
.L_529:
        /*0b70*/ 	.byte	0x04, 0x12
        /*0b72*/ 	.short	(.L_531 - .L_530)
	.align		4
.L_530:
        /*0b74*/ 	.word	index@(_ZN4vllm31rms_norm_per_block_quant_kernelIN3c104HalfEaLb1ELb1ELi64EEEvPT0_PfPKT_S8_PKffiiPS6_l)
        /*0b78*/ 	.word	0x00000000


	//----- nvinfo : EIATTR_MIN_STACK_SIZE
	.align		4
.L_531:
        /*0b7c*/ 	.byte	0x04, 0x12
        /*0b7e*/ 	.short	(.L_533 - .L_532)
	.align		4
.L_532:
        /*0b80*/ 	.word	index@(_ZN4vllm31rms_norm_per_block_quant_kernelIN3c104HalfENS1_13Float8_e4m3fnELb1ELb1ELi64EEEvPT0_PfPKT_S9_PKffiiPS7_l)
        /*0b84*/ 	.word	0x00000000


	//----- nvinfo : EIATTR_MIN_STACK_SIZE
	.align		4
.L_533:
        /*0b88*/ 	.byte	0x04, 0x12
        /*0b8a*/ 	.short	(.L_535 - .L_534)
	.align		4
.L_534:
        /*0b8c*/ 	.word	index@(_ZN4vllm31rms_norm_per_block_quant_kernelIN3c104HalfEaLb0ELb0ELi128EEEvPT0_PfPKT_S8_PKffiiPS6_l)
        /*0b90*/ 	.word	0x00000000


	//----- nvinfo : EIATTR_MIN_STACK_SIZE
	.align		4
.L_535:
        /*0b94*/ 	.byte	0x04, 0x12
        /*0b96*/ 	.short	(.L_537 - .L_536)
	.align		4
.L_536:
        /*0b98*/ 	.word	index@(_ZN4vllm31rms_norm_per_block_quant_kernelIN3c104HalfENS1_13Float8_e4m3fnELb0ELb0ELi128EEEvPT0_PfPKT_S9_PKffiiPS7_l)
        /*0b9c*/ 	.word	0x00000000


	//----- nvinfo : EIATTR_MIN_STACK_SIZE
	.align		4
.L_537:
        /*0ba0*/ 	.byte	0x04, 0x12
        /*0ba2*/ 	.short	(.L_539 - .L_538)
	.align		4
.L_538:
        /*0ba4*/ 	.word	index@(_ZN4vllm31rms_norm_per_block_quant_kernelIN3c104HalfEaLb0ELb1ELi128EEEvPT0_PfPKT_S8_PKffiiPS6_l)
        /*0ba8*/ 	.word	0x00000000


	//----- nvinfo : EIATTR_MIN_STACK_SIZE
	.align		4
.L_539:
        /*0bac*/ 	.byte	0x04, 0x12
        /*0bae*/ 	.short	(.L_541 - .L_540)
	.align		4
.L_540:
        /*0bb0*/ 	.word	index@(_ZN4vllm31rms_norm_per_block_quant_kernelIN3c104HalfENS1_13Float8_e4m3fnELb0ELb1ELi128EEEvPT0_PfPKT_S9_PKffiiPS7_l)
        /*0bb4*/ 	.word	0x00000000


	//----- nvinfo : EIATTR_MIN_STACK_SIZE
	.align		4
.L_541:
        /*0bb8*/ 	.byte	0x04, 0x12
        /*0bba*/ 	.short	(.L_543 - .L_542)
	.align		4
.L_542:
        /*0bbc*/ 	.word	index@(_ZN4vllm31rms_norm_per_block_quant_kernelIN3c104HalfEaLb1ELb0ELi128EEEvPT0_PfPKT_S8_PKffiiPS6_l)
        /*0bc0*/ 	.word	0x00000000


	//----- nvinfo : EIATTR_MIN_STACK_SIZE
	.align		4
.L_543:
        /*0bc4*/ 	.byte	0x04, 0x12
        /*0bc6*/ 	.short	(.L_545 - .L_544)
	.align		4
.L_544:
        /*0bc8*/ 	.word	index@(_ZN4vllm31rms_norm_per_block_quant_kernelIN3c104HalfENS1_13Float8_e4m3fnELb1ELb0ELi128EEEvPT0_PfPKT_S9_PKffiiPS7_l)
        /*0bcc*/ 	.word	0x00000000


	//----- nvinfo : EIATTR_MIN_STACK_SIZE
	.align		4
.L_545:
        /*0bd0*/ 	.byte	0x04, 0x12
        /*0bd2*/ 	.short	(.L_547 - .L_546)
	.align		4
.L_546:
        /*0bd4*/ 	.word	index@(_ZN4vllm31rms_norm_per_block_quant_kernelIN3c104HalfEaLb1ELb1ELi128EEEvPT0_PfPKT_S8_PKffiiPS6_l)
        /*0bd8*/ 	.word	0x00000000


	//----- nvinfo : EIATTR_MIN_STACK_SIZE
	.align		4
.L_547:
        /*0bdc*/ 	.byte	0x04, 0x12
        /*0bde*/ 	.short	(.L_549 - .L_548)
	.align		4
.L_548:
        /*0be0*/ 	.word	index@(_ZN4vllm31rms_norm_per_block_quant_kernelIN3c104HalfENS1_13Float8_e4m3fnELb1ELb1ELi128EEEvPT0_PfPKT_S9_PKffiiPS7_l)
        /*0be4*/ 	.word	0x00000000


	//----- nvinfo : EIATTR_MIN_STACK_SIZE
	.align		4
.L_549:
        /*0be8*/ 	.byte	0x04, 0x12
        /*0bea*/ 	.short	(.L_551 - .L_550)
	.align		4
.L_550:
        /*0bec*/ 	.word	index@(_ZN4vllm31rms_norm_per_block_quant_kernelIfaLb0ELb0ELi64EEEvPT0_PfPKT_S6_PKffiiPS4_l)
        /*0bf0*/ 	.word	0x00000000


	//----- nvinfo : EIATTR_MIN_STACK_SIZE
	.align		4
.L_551:
        /*0bf4*/ 	.byte	0x04, 0x12
        /*0bf6*/ 	.short	(.L_553 - .L_552)
	.align		4
.L_552:
        /*0bf8*/ 	.word	index@(_ZN4vllm31rms_norm_per_block_quant_kernelIfN3c1013Float8_e4m3fnELb0ELb0ELi64EEEvPT0_PfPKT_S8_PKffiiPS6_l)
        /*0bfc*/ 	.word	0x00000000


	//----- nvinfo : EIATTR_MIN_STACK_SIZE
	.align		4
.L_553:
        /*0c00*/ 	.byte	0x04, 0x12
        /*0c02*/ 	.short	(.L_555 - .L_554)
	.align		4
.L_554:
        /*0c04*/ 	.word	index@(_ZN4vllm31rms_norm_per_block_quant_kernelIfaLb0ELb1ELi64EEEvPT0_PfPKT_S6_PKffiiPS4_l)
        /*0c08*/ 	.word	0x00000000


	//----- nvinfo : EIATTR_MIN_STACK_SIZE
	.align		4
.L_555:
        /*0c0c*/ 	.byte	0x04, 0x12
        /*0c0e*/ 	.short	(.L_557 - .L_556)
	.align		4
.L_556:
        /*0c10*/ 	.word	index@(_ZN4vllm31rms_norm_per_block_quant_kernelIfN3c1013Float8_e4m3fnELb0ELb1ELi64EEEvPT0_PfPKT_S8_PKffiiPS6_l)
        /*0c14*/ 	.word	0x00000000


	//----- nvinfo : EIATTR_MIN_STACK_SIZE
	.align		4
.L_557:
        /*0c18*/ 	.byte	0x04, 0x12
        /*0c1a*/ 	.short	(.L_559 - .L_558)
	.align		4
.L_558:
        /*0c1c*/ 	.word	index@(_ZN4vllm31rms_norm_per_block_quant_kernelIfaLb1ELb0ELi64EEEvPT0_PfPKT_S6_PKffiiPS4_l)
        /*0c20*/ 	.word	0x00000000


	//----- nvinfo : EIATTR_MIN_STACK_SIZE
	.align		4
.L_559:
        /*0c24*/ 	.byte	0x04, 0x12
        /*0c26*/ 	.short	(.L_561 - .L_560)
	.align		4
.L_560:
        /*0c28*/ 	.word	index@(_ZN4vllm31rms_norm_per_block_quant_kernelIfN3c1013Float8_e4m3fnELb1ELb0ELi64EEEvPT0_PfPKT_S8_PKffiiPS6_l)
        /*0c2c*/ 	.word	0x00000000


	//----- nvinfo : EIATTR_MIN_STACK_SIZE
	.align		4
.L_561:
        /*0c30*/ 	.byte	0x04, 0x12
        /*0c32*/ 	.short	(.L_563 - .L_562)
	.align		4
.L_562:
        /*0c34*/ 	.word	index@(_ZN4vllm31rms_norm_per_block_quant_kernelIfaLb1ELb1ELi64EEEvPT0_PfPKT_S6_PKffiiPS4_l)
        /*0c38*/ 	.word	0x00000000


	//----- nvinfo : EIATTR_MIN_STACK_SIZE
	.align		4
.L_563:
        /*0c3c*/ 	.byte	0x04, 0x12
        /*0c3e*/ 	.short	(.L_565 - .L_564)
	.align		4
.L_564:
        /*0c40*/ 	.word	index@(_ZN4vllm31rms_norm_per_block_quant_kernelIfN3c1013Float8_e4m3fnELb1ELb1ELi64EEEvPT0_PfPKT_S8_PKffiiPS6_l)
        /*0c44*/ 	.word	0x00000000


	//----- nvinfo : EIATTR_MIN_STACK_SIZE
	.align		4
.L_565:
        /*0c48*/ 	.byte	0x04, 0x12
        /*0c4a*/ 	.short	(.L_567 - .L_566)
	.align		4
.L_566:
        /*0c4c*/ 	.word	index@(_ZN4vllm31rms_norm_per_block_quant_kernelIfaLb0ELb0ELi128EEEvPT0_PfPKT_S6_PKffiiPS4_l)
        /*0c50*/ 	.word	0x00000000


	//----- nvinfo : EIATTR_MIN_STACK_SIZE
	.align		4
.L_567:
        /*0c54*/ 	.byte	0x04, 0x12
        /*0c56*/ 	.short	(.L_569 - .L_568)
	.align		4
.L_568:
        /*0c58*/ 	.word	index@(_ZN4vllm31rms_norm_per_block_quant_kernelIfN3c1013Float8_e4m3fnELb0ELb0ELi128EEEvPT0_PfPKT_S8_PKffiiPS6_l)
        /*0c5c*/ 	.word	0x00000000


	//----- nvinfo : EIATTR_MIN_STACK_SIZE
	.align		4
.L_569:
        /*0c60*/ 	.byte	0x04, 0x12
        /*0c62*/ 	.short	(.L_571 - .L_570)
	.align		4
.L_570:
        /*0c64*/ 	.word	index@(_ZN4vllm31rms_norm_per_block_quant_kernelIfaLb0ELb1ELi128EEEvPT0_PfPKT_S6_PKffiiPS4_l)
        /*0c68*/ 	.word	0x00000000


	//----- nvinfo : EIATTR_MIN_STACK_SIZE
	.align		4
.L_571:
        /*0c6c*/ 	.byte	0x04, 0x12
        /*0c6e*/ 	.short	(.L_573 - .L_572)
	.align		4
.L_572:
        /*0c70*/ 	.word	index@(_ZN4vllm31rms_norm_per_block_quant_kernelIfN3c1013Float8_e4m3fnELb0ELb1ELi128EEEvPT0_PfPKT_S8_PKffiiPS6_l)
        /*0c74*/ 	.word	0x00000000


	//----- nvinfo : EIATTR_MIN_STACK_SIZE
	.align		4
.L_573:
        /*0c78*/ 	.byte	0x04, 0x12
        /*0c7a*/ 	.short	(.L_575 - .L_574)
	.align		4
.L_574:
        /*0c7c*/ 	.word	index@(_ZN4vllm31rms_norm_per_block_quant_kernelIfaLb1ELb0ELi128EEEvPT0_PfPKT_S6_PKffiiPS4_l)
        /*0c80*/ 	.word	0x00000000


	//----- nvinfo : EIATTR_MIN_STACK_SIZE
	.align		4
.L_575:
        /*0c84*/ 	.byte	0x04, 0x12
        /*0c86*/ 	.short	(.L_577 - .L_576)
	.align		4
.L_576:
        /*0c88*/ 	.word	index@(_ZN4vllm31rms_norm_per_block_quant_kernelIfN3c1013Float8_e4m3fnELb1ELb0ELi128EEEvPT0_PfPKT_S8_PKffiiPS6_l)
        /*0c8c*/ 	.word	0x00000000


	//----- nvinfo : EIATTR_MIN_STACK_SIZE
	.align		4
.L_577:
        /*0c90*/ 	.byte	0x04, 0x12
        /*0c92*/ 	.short	(.L_579 - .L_578)
	.align		4
.L_578:
        /*0c94*/ 	.word	index@(_ZN4vllm31rms_norm_per_block_quant_kernelIfaLb1ELb1ELi128EEEvPT0_PfPKT_S6_PKffiiPS4_l)
        /*0c98*/ 	.word	0x00000000


	//----- nvinfo : EIATTR_MIN_STACK_SIZE
	.align		4
.L_579:
        /*0c9c*/ 	.byte	0x04, 0x12
        /*0c9e*/ 	.short	(.L_581 - .L_580)
	.align		4
.L_580:
        /*0ca0*/ 	.word	index@(_ZN4vllm31rms_norm_per_block_quant_kernelIfN3c1013Float8_e4m3fnELb1ELb1ELi128EEEvPT0_PfPKT_S8_PKffiiPS6_l)
        /*0ca4*/ 	.word	0x00000000


	//----- nvinfo : EIATTR_MIN_STACK_SIZE
	.align		4
.L_581:
        /*0ca8*/ 	.byte	0x04, 0x12
        /*0caa*/ 	.short	(.L_583 - .L_582)
	.align		4
.L_582:
        /*0cac*/ 	.word	index@(_ZN3cub17CUB_300001_SM_8006detail11EmptyKernelIvEEvv)
        /*0cb0*/ 	.word	0x00000000
.L_583:


//--------------------- .nv.info._ZN4vllm39rms_norm_dynamic_per_token_quant_kernelIN3c108BFloat16EaLb0EEEvPT0_PfPKT_S8_PKffiiPS6_ --------------------------
	.section	.nv.info._ZN4vllm39rms_norm_dynamic_per_token_quant_kernelIN3c108BFloat16EaLb0EEEvPT0_PfPKT_S8_PKffiiPS6_,"",@"SHT_CUDA_INFO"
	.sectionflags	@""
	.align	4


	//----- nvinfo : EIATTR_CUDA_API_VERSION
	.align		4
        /*0000*/ 	.byte	0x04, 0x37
        /*0002*/ 	.short	(.L_585 - .L_584)
.L_584:
        /*0004*/ 	.word	0x00000082


	//----- nvinfo : EIATTR_SW2861232_WAR
	.align		4
.L_585:
        /*0008*/ 	.byte	0x01, 0x35
	.zero		2


	//----- nvinfo : EIATTR_PARAM_CBANK
	.align		4
        /*000c*/ 	.byte	0x04, 0x0a
        /*000e*/ 	.short	(.L_587 - .L_586)
	.align		4
.L_586:
        /*0010*/ 	.word	index@(.nv.constant0._ZN4vllm39rms_norm_dynamic_per_token_quant_kernelIN3c108BFloat16EaLb0EEEvPT0_PfPKT_S8_PKffiiPS6_)
        /*0014*/ 	.short	0x0160
        /*0016*/ 	.short	0x0040


	//----- nvinfo : EIATTR_CBANK_PARAM_SIZE
	.align		4
.L_587:
        /*0018*/ 	.byte	0x03, 0x19
        /*001a*/ 	.short	0x0040


	//----- nvinfo : EIATTR_KPARAM_INFO
	.align		4
        /*001c*/ 	.byte	0x04, 0x17
        /*001e*/ 	.short	(.L_589 - .L_588)
.L_588:
        /*0020*/ 	.word	0x00000000
        /*0024*/ 	.short	0x0008
        /*0026*/ 	.short	0x0038
        /*0028*/ 	.byte	0x00, 0xf0, 0x21, 0x00


	//----- nvinfo : EIATTR_KPARAM_INFO
	.align		4
.L_589:
        /*002c*/ 	.byte	0x04, 0x17
        /*002e*/ 	.short	(.L_591 - .L_590)
.L_590:
        /*0030*/ 	.word	0x00000000
        /*0034*/ 	.short	0x0007
        /*0036*/ 	.short	0x0030
        /*0038*/ 	.byte	0x00, 0xf0, 0x11, 0x00


	//----- nvinfo : EIATTR_KPARAM_INFO
	.align		4
.L_591:
        /*003c*/ 	.byte	0x04, 0x17
        /*003e*/ 	.short	(.L_593 - .L_592)
.L_592:
        /*0040*/ 	.word	0x00000000
        /*0044*/ 	.short	0x0006
        /*0046*/ 	.short	0x002c
        /*0048*/ 	.byte	0x00, 0xf0, 0x11, 0x00


	//----- nvinfo : EIATTR_KPARAM_INFO
	.align		4
.L_593:
        /*004c*/ 	.byte	0x04, 0x17
        /*004e*/ 	.short	(.L_595 - .L_594)
.L_594:
        /*0050*/ 	.word	0x00000000
        /*0054*/ 	.short	0x0005
        /*0056*/ 	.short	0x0028
        /*0058*/ 	.byte	0x00, 0xf0, 0x11, 0x00


	//----- nvinfo : EIATTR_KPARAM_INFO
	.align		4
.L_595:
        /*005c*/ 	.byte	0x04, 0x17
        /*005e*/ 	.short	(.L_597 - .L_596)
.L_596:
        /*0060*/ 	.word	0x00000000
        /*0064*/ 	.short	0x0004
        /*0066*/ 	.short	0x0020
        /*0068*/ 	.byte	0x00, 0xf0, 0x21, 0x00


	//----- nvinfo : EIATTR_KPARAM_INFO
	.align		4
.L_597:
        /*006c*/ 	.byte	0x04, 0x17
        /*006e*/ 	.short	(.L_599 - .L_598)
.L_598:
        /*0070*/ 	.word	0x00000000
        /*0074*/ 	.short	0x0003
        /*0076*/ 	.short	0x0018
        /*0078*/ 	.byte	0x00, 0xf0, 0x21, 0x00


	//----- nvinfo : EIATTR_KPARAM_INFO
	.align		4
.L_599:
        /*007c*/ 	.byte	0x04, 0x17
        /*007e*/ 	.short	(.L_601 - .L_600)
.L_600:
        /*0080*/ 	.word	0x00000000
        /*0084*/ 	.short	0x0002
        /*0086*/ 	.short	0x0010
        /*0088*/ 	.byte	0x00, 0xf0, 0x21, 0x00


	//----- nvinfo : EIATTR_KPARAM_INFO
	.align		4
.L_601:
        /*008c*/ 	.byte	0x04, 0x17
        /*008e*/ 	.short	(.L_603 - .L_602)
.L_602:
        /*0090*/ 	.word	0x00000000
        /*0094*/ 	.short	0x0001
        /*0096*/ 	.short	0x0008
        /*0098*/ 	.byte	0x00, 0xf0, 0x21, 0x00


	//----- nvinfo : EIATTR_KPARAM_INFO
	.align		4
.L_603:
        /*009c*/ 	.byte	0x04, 0x17
        /*009e*/ 	.short	(.L_605 - .L_604)
.L_604:
        /*00a0*/ 	.word	0x00000000
        /*00a4*/ 	.short	0x0000
        /*00a6*/ 	.short	0x0000
        /*00a8*/ 	.byte	0x00, 0xf0, 0x21, 0x00


	//----- nvinfo : EIATTR_MAXREG_COUNT
	.align		4
.L_605:
        /*00ac*/ 	.byte	0x03, 0x1b
        /*00ae*/ 	.short	0x00ff


	//----- nvinfo : EIATTR_NUM_BARRIERS
	.align		4
        /*00b0*/ 	.byte	0x02, 0x4c
        /*00b2*/ 	.byte	0x01
	.zero		1


	//----- nvinfo : EIATTR_MERCURY_ISA_VERSION
	.align		4
        /*00b4*/ 	.byte	0x03, 0x5f
        /*00b6*/ 	.short	0x0000


	//----- nvinfo : EIATTR_UNUSED_LOAD_BYTE_OFFSET
	.align		4
        /*00b8*/ 	.byte	0x04, 0x44
        /*00ba*/ 	.short	(.L_607 - .L_606)


	//   ....[0]....
.L_606:
        /*00bc*/ 	.word	0x000025f0
        /*00c0*/ 	.word	0x0000fff0


	//   ....[1]....
        /*00c4*/ 	.word	0x00002ba0
        /*00c8*/ 	.word	0x0000fff0


	//   ....[2]....
        /*00cc*/ 	.word	0x00003c50
        /*00d0*/ 	.word	0x0000fff0


	//   ....[3]....
        /*00d4*/ 	.word	0x00004490
        /*00d8*/ 	.word	0x0000fff0


	//----- nvinfo : EIATTR_COOP_GROUP_MASK_REGIDS
	.align		4
.L_607:
        /*00dc*/ 	.byte	0x04, 0x29
        /*00de*/ 	.short	(.L_609 - .L_608)


	//   ....[0]....
.L_608:
        /*00e0*/ 	.word	0xffffffff


	//   ....[1]....
        /*00e4*/ 	.word	0xffffffff


	//   ....[2]....
        /*00e8*/ 	.word	0xffffffff


	//   ....[3]....
        /*00ec*/ 	.word	0xffffffff


	//   ....[4]....
        /*00f0*/ 	.word	0xffffffff


	//   ....[5]....
        /*00f4*/ 	.word	0xffffffff


	//   ....[6]....
        /*00f8*/ 	.word	0xffffffff


	//   ....[7]....
        /*00fc*/ 	.word	0xffffffff


	//   ....[8]....
        /*0100*/ 	.word	0xffffffff


	//   ....[9]....
        /*0104*/ 	.word	0xffffffff


	//   ....[10]....
        /*0108*/ 	.word	0xffffffff


	//   ....[11]....
        /*010c*/ 	.word	0xffffffff


	//   ....[12]....
        /*0110*/ 	.word	0xffffffff


	//   ....[13]....
        /*0114*/ 	.word	0xffffffff


	//   ....[14]....
        /*0118*/ 	.word	0xffffffff


	//   ....[15]....
        /*011c*/ 	.word	0xffffffff


	//   ....[16]....
        /*0120*/ 	.word	0xffffffff


	//   ....[17]....
        /*0124*/ 	.word	0xffffffff


	//   ....[18]....
        /*0128*/ 	.word	0xffffffff


	//   ....[19]....
        /*012c*/ 	.word	0xffffffff


	//   ....[20]....
        /*0130*/ 	.word	0xffffffff


	//   ....[21]....
        /*0134*/ 	.word	0xffffffff


	//   ....[22]....
        /*0138*/ 	.word	0xffffffff


	//   ....[23]....
        /*013c*/ 	.word	0xffffffff


	//   ....[24]....
        /*0140*/ 	.word	0xffffffff


	//   ....[25]....
        /*0144*/ 	.word	0xffffffff


	//   ....[26]....
        /*0148*/ 	.word	0xffffffff


	//   ....[27]....
        /*014c*/ 	.word	0xffffffff


	//   ....[28]....
        /*0150*/ 	.word	0xffffffff


	//   ....[29]....
        /*0154*/ 	.word	0xffffffff


	//   ....[30]....
        /*0158*/ 	.word	0xffffffff


	//   ....[31]....
        /*015c*/ 	.word	0xffffffff


	//   ....[32]....
        /*0160*/ 	.word	0xffffffff


	//   ....[33]....
        /*0164*/ 	.word	0xffffffff


	//   ....[34]....
        /*0168*/ 	.word	0xffffffff


	//   ....[35]....
        /*016c*/ 	.word	0xffffffff


	//   ....[36]....
        /*0170*/ 	.word	0xffffffff


	//   ....[37]....
        /*0174*/ 	.word	0xffffffff


	//   ....[38]....
        /*0178*/ 	.word	0xffffffff


	//   ....[39]....
        /*017c*/ 	.word	0xffffffff


	//----- nvinfo : EIATTR_COOP_GROUP_INSTR_OFFSETS
	.align		4
.L_609:
        /*0180*/ 	.byte	0x04, 0x28
        /*0182*/ 	.short	(.L_611 - .L_610)


	//   ....[0]....
.L_610:
        /*0184*/ 	.word	0x000002a0


	//   ....[1]....
        /*0188*/ 	.word	0x000002d0


	//   ....[2]....
        /*018c*/ 	.word	0x000002f0


	//   ....[3]....
        /*0190*/ 	.word	0x00000310


	//   ....[4]....
        /*0194*/ 	.word	0x00000330


	//   ....[5]....
        /*0198*/ 	.word	0x00000820


	//   ....[6]....
        /*019c*/ 	.word	0x00000860


	//   ....[7]....
        /*01a0*/ 	.word	0x000008b0


	//   ....[8]....
        /*01a4*/ 	.word	0x000008d0


	//   ....[9]....
        /*01a8*/ 	.word	0x000008f0


	//   ....[10]....
        /*01ac*/ 	.word	0x00000ee0


	//   ....[11]....
        /*01b0*/ 	.word	0x00000f20


	//   ....[12]....
        /*01b4*/ 	.word	0x00000f80


	//   ....[13]....
        /*01b8*/ 	.word	0x00000fc0


	//   ....[14]....
        /*01bc*/ 	.word	0x00001000


	//   ....[15]....
        /*01c0*/ 	.word	0x000016f0


	//   ....[16]....
        /*01c4*/ 	.word	0x00001760


	//   ....[17]....
        /*01c8*/ 	.word	0x000017a0


	//   ....[18]....
        /*01cc*/ 	.word	0x000017e0


	//   ....[19]....
        /*01d0*/ 	.word	0x00001820


	//   ....[20]....
        /*01d4*/ 	.word	0x00002500


	//   ....[21]....
        /*01d8*/ 	.word	0x00002530


	//   ....[22]....
        /*01dc*/ 	.word	0x00002550


	//   ....[23]....
        /*01e0*/ 	.word	0x00002570


	//   ....[24]....
        /*01e4*/ 	.word	0x00002590


	//   ....[25]....
        /*01e8*/ 	.word	0x00002a70


	//   ....[26]....
        /*01ec*/ 	.word	0x00002ab0


	//   ....[27]....
        /*01f0*/ 	.word	0x00002b00


	//   ....[28]....
        /*01f4*/ 	.word	0x00002b20


	//   ....[29]....
        /*01f8*/ 	.word	0x00002b40


	//   ....[30]....
        /*01fc*/ 	.word	0x00003a90


	//   ....[31]....
        /*0200*/ 	.word	0x00003af0


	//   ....[32]....
        /*0204*/ 	.word	0x00003b50


	//   ....[33]....
        /*0208*/ 	.word	0x00003ba0


	//   ....[34]....
        /*020c*/ 	.word	0x00003be0


	//   ....[35]....
        /*0210*/ 	.word	0x000042d0


	//   ....[36]....
        /*0214*/ 	.word	0x00004330


	//   ....[37]....
        /*0218*/ 	.word	0x000043a0


	//   ....[38]....
        /*021c*/ 	.word	0x000043e0


	//   ....[39]....
        /*0220*/ 	.word	0x00004420


	//----- nvinfo : EIATTR_EXIT_INSTR_OFFSETS
	.align		4
.L_611:
        /*0224*/ 	.byte	0x04, 0x1c
        /*0226*/ 	.short	(.L_613 - .L_612)


	//   ....[0]....
.L_612:
        /*0228*/ 	.word	0x00001e20


	//   ....[1]....
        /*022c*/ 	.word	0x00002020


	//   ....[2]....
        /*0230*/ 	.word	0x00004af0


	//   ....[3]....
        /*0234*/ 	.word	0x00004e70


	//   ....[4]....
        /*0238*/ 	.word	0x000051b0


	//   ....[5]....
        /*023c*/ 	.word	0x000054f0


	//   ....[6]....
        /*0240*/ 	.word	0x00005840


	//----- nvinfo : EIATTR_CRS_STACK_SIZE
	.align		4
.L_613:
        /*0244*/ 	.byte	0x04, 0x1e
        /*0246*/ 	.short	(.L_615 - .L_614)
.L_614:
        /*0248*/ 	.word	0x00000000
.L_615:


//--------------------- .nv.info._ZN4vllm39rms_norm_dynamic_per_token_quant_kernelIN3c108BFloat16ENS1_13Float8_e4m3fnELb0EEEvPT0_PfPKT_S9_PKffiiPS7_ --------------------------
	.section	.nv.info._ZN4vllm39rms_norm_dynamic_per_token_quant_kernelIN3c108BFloat16ENS1_13Float8_e4m3fnELb0EEEvPT0_PfPKT_S9_PKffiiPS7_,"",@"SHT_CUDA_INFO"
	.sectionflags	@""
	.align	4


	//----- nvinfo : EIATTR_CUDA_API_VERSION
	.align		4
        /*0000*/ 	.byte	0x04, 0x37
        /*0002*/ 	.short	(.L_617 - .L_616)
.L_616:
        /*0004*/ 	.word	0x00000082


	//----- nvinfo : EIATTR_SW2861232_WAR
	.align		4
.L_617:
        /*0008*/ 	.byte	0x01, 0x35
	.zero		2


	//----- nvinfo : EIATTR_PARAM_CBANK
	.align		4
        /*000c*/ 	.byte	0x04, 0x0a
        /*000e*/ 	.short	(.L_619 - .L_618)
	.align		4
.L_618:
        /*0010*/ 	.word	index@(.nv.constant0._ZN4vllm39rms_norm_dynamic_per_token_quant_kernelIN3c108BFloat16ENS1_13Float8_e4m3fnELb0EEEvPT0_PfPKT_S9_PKffiiPS7_)
        /*0014*/ 	.short	0x0160
        /*0016*/ 	.short	0x0040


	//----- nvinfo : EIATTR_CBANK_PARAM_SIZE
	.align		4
.L_619:
        /*0018*/ 	.byte	0x03, 0x19
        /*001a*/ 	.short	0x0040


	//----- nvinfo : EIATTR_KPARAM_INFO
	.align		4
        /*001c*/ 	.byte	0x04, 0x17
        /*001e*/ 	.short	(.L_621 - .L_620)
.L_620:
        /*0020*/ 	.word	0x00000000
        /*0024*/ 	.short	0x0008
        /*0026*/ 	.short	0x0038
        /*0028*/ 	.byte	0x00, 0xf0, 0x21, 0x00


	//----- nvinfo : EIATTR_KPARAM_INFO
	.align		4
.L_621:
        /*002c*/ 	.byte	0x04, 0x17
        /*002e*/ 	.short	(.L_623 - .L_622)
.L_622:
        /*0030*/ 	.word	0x00000000
        /*0034*/ 	.short	0x0007
        /*0036*/ 	.short	0x0030
        /*0038*/ 	.byte	0x00, 0xf0, 0x11, 0x00


	//----- nvinfo : EIATTR_KPARAM_INFO
	.align		4
.L_623:
        /*003c*/ 	.byte	0x04, 0x17
        /*003e*/ 	.short	(.L_625 - .L_624)
.L_624:
        /*0040*/ 	.word	0x00000000
        /*0044*/ 	.short	0x0006
        /*0046*/ 	.short	0x002c
        /*0048*/ 	.byte	0x00, 0xf0, 0x11, 0x00


	//----- nvinfo : EIATTR_KPARAM_INFO
	.align		4
.L_625:
        /*004c*/ 	.byte	0x04, 0x17
        /*004e*/ 	.short	(.L_627 - .L_626)
.L_626:
        /*0050*/ 	.word	0x00000000
        /*0054*/ 	.short	0x0005
        /*0056*/ 	.short	0x0028
        /*0058*/ 	.byte	0x00, 0xf0, 0x11, 0x00


	//----- nvinfo : EIATTR_KPARAM_INFO
	.align		4
.L_627:
        /*005c*/ 	.byte	0x04, 0x17
        /*005e*/ 	.short	(.L_629 - .L_628)
.L_628:
        /*0060*/ 	.word	0x00000000
        /*0064*/ 	.short	0x0004
        /*0066*/ 	.short	0x0020
        /*0068*/ 	.byte	0x00, 0xf0, 0x21, 0x00


	//----- nvinfo : EIATTR_KPARAM_INFO
	.align		4
.L_629:
        /*006c*/ 	.byte	0x04, 0x17
        /*006e*/ 	.short	(.L_631 - .L_630)
.L_630:
        /*0070*/ 	.word	0x00000000
        /*0074*/ 	.short	0x0003
        /*0076*/ 	.short	0x0018
        /*0078*/ 	.byte	0x00, 0xf0, 0x21, 0x00


	//----- nvinfo : EIATTR_KPARAM_INFO
	.align		4
.L_631:
        /*007c*/ 	.byte	0x04, 0x17
        /*007e*/ 	.short	(.L_633 - .L_632)
.L_632:
        /*0080*/ 	.word	0x00000000
        /*0084*/ 	.short	0x0002
        /*0086*/ 	.short	0x0010
        /*0088*/ 	.byte	0x00, 0xf0, 0x21, 0x00


	//----- nvinfo : EIATTR_KPARAM_INFO
	.align		4
.L_633:
        /*008c*/ 	.byte	0x04, 0x17
        /*008e*/ 	.short	(.L_635 - .L_634)
.L_634:
        /*0090*/ 	.word	0x00000000
        /*0094*/ 	.short	0x0001
        /*0096*/ 	.short	0x0008
        /*0098*/ 	.byte	0x00, 0xf0, 0x21, 0x00


	//----- nvinfo : EIATTR_KPARAM_INFO
	.align		4
.L_635:
        /*009c*/ 	.byte	0x04, 0x17
        /*009e*/ 	.short	(.L_637 - .L_636)
.L_636:
        /*00a0*/ 	.word	0x00000000
        /*00a4*/ 	.short	0x0000
        /*00a6*/ 	.short	0x0000
        /*00a8*/ 	.byte	0x00, 0xf0, 0x21, 0x00


	//----- nvinfo : EIATTR_MAXREG_COUNT
	.align		4
.L_637:
        /*00ac*/ 	.byte	0x03, 0x1b
        /*00ae*/ 	.short	0x00ff


	//----- nvinfo : EIATTR_NUM_BARRIERS
	.align		4
        /*00b0*/ 	.byte	0x02, 0x4c
        /*00b2*/ 	.byte	0x01
	.zero		1


	//----- nvinfo : EIATTR_MERCURY_ISA_VERSION
	.align		4
        /*00b4*/ 	.byte	0x03, 0x5f
        /*00b6*/ 	.short	0x0000


	//----- nvinfo : EIATTR_UNUSED_LOAD_BYTE_OFFSET
	.align		4
        /*00b8*/ 	.byte	0x04, 0x44
        /*00ba*/ 	.short	(.L_639 - .L_638)


	//   ....[0]....
.L_638:
        /*00bc*/ 	.word	0x00002700
        /*00c0*/ 	.word	0x0000fff0


	//   ....[1]....
        /*00c4*/ 	.word	0x00002cb0
        /*00c8*/ 	.word	0x0000fff0


	//   ....[2]....
        /*00cc*/ 	.word	0x00003d60
        /*00d0*/ 	.word	0x0000fff0


	//   ....[3]....
        /*00d4*/ 	.word	0x000045a0
        /*00d8*/ 	.word	0x0000fff0


	//----- nvinfo : EIATTR_COOP_GROUP_MASK_REGIDS
	.align		4
.L_639:
        /*00dc*/ 	.byte	0x04, 0x29
        /*00de*/ 	.short	(.L_641 - .L_640)


	//   ....[0]....
.L_640:
        /*00e0*/ 	.word	0xffffffff


	//   ....[1]....
        /*00e4*/ 	.word	0xffffffff


	//   ....[2]....
        /*00e8*/ 	.word	0xffffffff


	//   ....[3]....
        /*00ec*/ 	.word	0xffffffff


	//   ....[4]....
        /*00f0*/ 	.word	0xffffffff


	//   ....[5]....
        /*00f4*/ 	.word	0xffffffff


	//   ....[6]....
        /*00f8*/ 	.word	0xffffffff


	//   ....[7]....
        /*00fc*/ 	.word	0xffffffff


	//   ....[8]....
        /*0100*/ 	.word	0xffffffff


	//   ....[9]....
        /*0104*/ 	.word	0xffffffff


	//   ....[10]....
        /*0108*/ 	.word	0xffffffff


	//   ....[11]....
        /*010c*/ 	.word	0xffffffff


	//   ....[12]....
        /*0110*/ 	.word	0xffffffff


	//   ....[13]....
        /*0114*/ 	.word	0xffffffff


	//   ....[14]....
        /*0118*/ 	.word	0xffffffff


	//   ....[15]....
        /*011c*/ 	.word	0xffffffff


	//   ....[16]....
        /*0120*/ 	.word	0xffffffff


	//   ....[17]....
        /*0124*/ 	.word	0xffffffff


	//   ....[18]....
        /*0128*/ 	.word	0xffffffff


	//   ....[19]....
        /*012c*/ 	.word	0xffffffff


	//   ....[20]....
        /*0130*/ 	.word	0xffffffff


	//   ....[21]....
        /*0134*/ 	.word	0xffffffff


	//   ....[22]....
        /*0138*/ 	.word	0xffffffff


	//   ....[23]....
        /*013c*/ 	.word	0xffffffff


	//   ....[24]....
        /*0140*/ 	.word	0xffffffff


	//   ....[25]....
        /*0144*/ 	.word	0xffffffff


	//   ....[26]....
        /*0148*/ 	.word	0xffffffff


	//   ....[27]....
        /*014c*/ 	.word	0xffffffff


	//   ....[28]....
        /*0150*/ 	.word	0xffffffff


	//   ....[29]....
        /*0154*/ 	.word	0xffffffff


	//   ....[30]....
        /*0158*/ 	.word	0xffffffff


	//   ....[31]....
        /*015c*/ 	.word	0xffffffff


	//   ....[32]....
        /*0160*/ 	.word	0xffffffff


	//   ....[33]....
        /*0164*/ 	.word	0xffffffff


	//   ....[34]....
        /*0168*/ 	.word	0xffffffff


	//   ....[35]....
        /*016c*/ 	.word	0xffffffff


	//   ....[36]....
        /*0170*/ 	.word	0xffffffff


	//   ....[37]....
        /*0174*/ 	.word	0xffffffff


	//   ....[38]....
        /*0178*/ 	.word	0xffffffff


	//   ....[39]....
        /*017c*/ 	.word	0xffffffff


	//----- nvinfo : EIATTR_COOP_GROUP_INSTR_OFFSETS
	.align		4
.L_641:
        /*0180*/ 	.byte	0x04, 0x28
        /*0182*/ 	.short	(.L_643 - .L_642)


	//   ....[0]....
.L_642:
        /*0184*/ 	.word	0x000002a0


	//   ....[1]....
        /*0188*/ 	.word	0x000002d0


	//   ....[2]....
        /*018c*/ 	.word	0x000002f0


	//   ....[3]....
        /*0190*/ 	.word	0x00000310


	//   ....[4]....
        /*0194*/ 	.word	0x00000330


	//   ....[5]....
        /*0198*/ 	.word	0x00000820


	//   ....[6]....
        /*019c*/ 	.word	0x00000860


	//   ....[7]....
        /*01a0*/ 	.word	0x000008b0


	//   ....[8]....
        /*01a4*/ 	.word	0x000008d0


	//   ....[9]....
        /*01a8*/ 	.word	0x000008f0


	//   ....[10]....
        /*01ac*/ 	.word	0x00000ee0


	//   ....[11]....
        /*01b0*/ 	.word	0x00000f20


	//   ....[12]....
        /*01b4*/ 	.word	0x00000f80


	//   ....[13]....
        /*01b8*/ 	.word	0x00000fc0


	//   ....[14]....
        /*01bc*/ 	.word	0x00001000


	//   ....[15]....
        /*01c0*/ 	.word	0x000016f0


	//   ....[16]....
        /*01c4*/ 	.word	0x00001760


	//   ....[17]....
        /*01c8*/ 	.word	0x000017a0


	//   ....[18]....
        /*01cc*/ 	.word	0x000017e0


	//   ....[19]....
        /*01d0*/ 	.word	0x00001820


	//   ....[20]....
        /*01d4*/ 	.word	0x00002610


	//   ....[21]....
        /*01d8*/ 	.word	0x00002640


	//   ....[22]....
        /*01dc*/ 	.word	0x00002660


	//   ....[23]....
        /*01e0*/ 	.word	0x00002680


	//   ....[24]....
        /*01e4*/ 	.word	0x000026a0


	//   ....[25]....
        /*01e8*/ 	.word	0x00002b80


	//   ....[26]....
        /*01ec*/ 	.word	0x00002bc0


	//   ....[27]....
        /*01f0*/ 	.word	0x00002c10


	//   ....[28]....
        /*01f4*/ 	.word	0x00002c30


	//   ....[29]....
        /*01f8*/ 	.word	0x00002c50


	//   ....[30]....
        /*01fc*/ 	.word	0x00003ba0


	//   ....[31]....
        /*0200*/ 	.word	0x00003c00


	//   ....[32]....
        /*0204*/ 	.word	0x00003c60


	//   ....[33]....
        /*0208*/ 	.word	0x00003cb0


	//   ....[34]....
        /*020c*/ 	.word	0x00003cf0


	//   ....[35]....
        /*0210*/ 	.word	0x000043e0


	//   ....[36]....
        /*0214*/ 	.word	0x00004440


	//   ....[37]....
        /*0218*/ 	.word	0x000044b0


	//   ....[38]....
        /*021c*/ 	.word	0x000044f0


	//   ....[39]....
        /*0220*/ 	.word	0x00004530


	//----- nvinfo : EIATTR_EXIT_INSTR_OFFSETS
	.align		4
.L_643:
        /*0224*/ 	.byte	0x04, 0x1c
        /*0226*/ 	.short	(.L_645 - .L_644)


	//   ....[0]....
.L_644:
        /*0228*/ 	.word	0x00001e20


	//   ....[1]....
        /*022c*/ 	.word	0x00002130


	//   ....[2]....
        /*0230*/ 	.word	0x00004bc0


	//   ....[3]....
        /*0234*/ 	.word	0x000053b0


	//   ....[4]....
        /*0238*/ 	.word	0x00005b40


	//   ....[5]....
        /*023c*/ 	.word	0x000062d0


	//   ....[6]....
        /*0240*/ 	.word	0x00006a80


	//----- nvinfo : EIATTR_CRS_STACK_SIZE
	.align		4
.L_645:
        /*0244*/ 	.byte	0x04, 0x1e
        /*0246*/ 	.short	(.L_647 - .L_646)
.L_646:
        /*0248*/ 	.word	0x00000000
.L_647:


//--------------------- .nv.info._ZN4vllm39rms_norm_dynamic_per_token_quant_kernelIN3c108BFloat16EaLb1EEEvPT0_PfPKT_S8_PKffiiPS6_ --------------------------
	.section	.nv.info._ZN4vllm39rms_norm_dynamic_per_token_quant_kernelIN3c108BFloat16EaLb1EEEvPT0_PfPKT_S8_PKffiiPS6_,"",@"SHT_CUDA_INFO"
	.sectionflags	@""
	.align	4


	//----- nvinfo : EIATTR_CUDA_API_VERSION
	.align		4
        /*0000*/ 	.byte	0x04, 0x37
        /*0002*/ 	.short	(.L_649 - .L_648)
.L_648:
        /*0004*/ 	.word	0x00000082


	//----- nvinfo : EIATTR_SW2861232_WAR
	.align		4
.L_649:
        /*0008*/ 	.byte	0x01, 0x35
	.zero		2


	//----- nvinfo : EIATTR_PARAM_CBANK
	.align		4
        /*000c*/ 	.byte	0x04, 0x0a
        /*000e*/ 	.short	(.L_651 - .L_650)
	.align		4
.L_650:
        /*0010*/ 	.word	index@(.nv.constant0._ZN4vllm39rms_norm_dynamic_per_token_quant_kernelIN3c108BFloat16EaLb1EEEvPT0_PfPKT_S8_PKffiiPS6_)
        /*0014*/ 	.short	0x0160
        /*0016*/ 	.short	0x0040


	//----- nvinfo : EIATTR_CBANK_PARAM_SIZE
	.align		4
.L_651:
        /*0018*/ 	.byte	0x03, 0x19
        /*001a*/ 	.short	0x0040


	//----- nvinfo : EIATTR_KPARAM_INFO
	.align		4
        /*001c*/ 	.byte	0x04, 0x17
        /*001e*/ 	.short	(.L_653 - .L_652)
.L_652:
        /*0020*/ 	.word	0x00000000
        /*0024*/ 	.short	0x0008
        /*0026*/ 	.short	0x0038
        /*0028*/ 	.byte	0x00, 0xf0, 0x21, 0x00


	//----- nvinfo : EIATTR_KPARAM_INFO
	.align		4
.L_653:
        /*002c*/ 	.byte	0x04, 0x17
        /*002e*/ 	.short	(.L_655 - .L_654)
.L_654:
        /*0030*/ 	.word	0x00000000
        /*0034*/ 	.short	0x0007
        /*0036*/ 	.short	0x0030
        /*0038*/ 	.byte	0x00, 0xf0, 0x11, 0x00


	//----- nvinfo : EIATTR_KPARAM_INFO
	.align		4
.L_655:
        /*003c*/ 	.byte	0x04, 0x17
        /*003e*/ 	.short	(.L_657 - .L_656)
.L_656:
        /*0040*/ 	.word	0x00000000
        /*0044*/ 	.short	0x0006
        /*0046*/ 	.short	0x002c
        /*0048*/ 	.byte	0x00, 0xf0, 0x11, 0x00


	//----- nvinfo : EIATTR_KPARAM_INFO
	.align		4
.L_657:
        /*004c*/ 	.byte	0x04, 0x17
        /*004e*/ 	.short	(.L_659 - .L_658)
.L_658:
        /*0050*/ 	.word	0x00000000
        /*0054*/ 	.short	0x0005
        /*0056*/ 	.short	0x0028
        /*0058*/ 	.byte	0x00, 0xf0, 0x11, 0x00


	//----- nvinfo : EIATTR_KPARAM_INFO
	.align		4
.L_659:
        /*005c*/ 	.byte	0x04, 0x17
        /*005e*/ 	.short	(.L_661 - .L_660)
.L_660:
        /*0060*/ 	.word	0x00000000
        /*0064*/ 	.short	0x0004
        /*0066*/ 	.short	0x0020
        /*0068*/ 	.byte	0x00, 0xf0, 0x21, 0x00


	//----- nvinfo : EIATTR_KPARAM_INFO
	.align		4
.L_661:
        /*006c*/ 	.byte	0x04, 0x17
        /*006e*/ 	.short	(.L_663 - .L_662)
.L_662:
        /*0070*/ 	.word	0x00000000
        /*0074*/ 	.short	0x0003
        /*0076*/ 	.short	0x0018
        /*0078*/ 	.byte	0x00, 0xf0, 0x21, 0x00


	//----- nvinfo : EIATTR_KPARAM_INFO
	.align		4
.L_663:
        /*007c*/ 	.byte	0x04, 0x17
        /*007e*/ 	.short	(.L_665 - .L_664)
.L_664:
        /*0080*/ 	.word	0x00000000
        /*0084*/ 	.short	0x0002
        /*0086*/ 	.short	0x0010
        /*0088*/ 	.byte	0x00, 0xf0, 0x21, 0x00


	//----- nvinfo : EIATTR_KPARAM_INFO
	.align		4
.L_665:
        /*008c*/ 	.byte	0x04, 0x17
        /*008e*/ 	.short	(.L_667 - .L_666)
.L_666:
        /*0090*/ 	.word	0x00000000
        /*0094*/ 	.short	0x0001
        /*0096*/ 	.short	0x0008
        /*0098*/ 	.byte	0x00, 0xf0, 0x21, 0x00


	//----- nvinfo : EIATTR_KPARAM_INFO
	.align		4
.L_667:
        /*009c*/ 	.byte	0x04, 0x17
        /*009e*/ 	.short	(.L_669 - .L_668)
.L_668:
        /*00a0*/ 	.word	0x00000000
        /*00a4*/ 	.short	0x0000
        /*00a6*/ 	.short	0x0000
        /*00a8*/ 	.byte	0x00, 0xf0, 0x21, 0x00


	//----- nvinfo : EIATTR_MAXREG_COUNT
	.align		4
.L_669:
        /*00ac*/ 	.byte	0x03, 0x1b
        /*00ae*/ 	.short	0x00ff


	//----- nvinfo : EIATTR_NUM_BARRIERS
	.align		4
        /*00b0*/ 	.byte	0x02, 0x4c
        /*00b2*/ 	.byte	0x01
	.zero		1


	//----- nvinfo : EIATTR_MERCURY_ISA_VERSION
	.align		4
        /*00b4*/ 	.byte	0x03, 0x5f
        /*00b6*/ 	.short	0x0000


	//----- nvinfo : EIATTR_UNUSED_LOAD_BYTE_OFFSET
	.align		4
        /*00b8*/ 	.byte	0x04, 0x44
        /*00ba*/ 	.short	(.L_671 - .L_670)


	//   ....[0]....
.L_670:
        /*00bc*/ 	.word	0x000029f0
        /*00c0*/ 	.word	0x0000fff0


	//   ....[1]....
        /*00c4*/ 	.word	0x00002fa0
        /*00c8*/ 	.word	0x0000fff0


	//   ....[2]....
        /*00cc*/ 	.word	0x000042d0
        /*00d0*/ 	.word	0x0000fff0


	//   ....[3]....
        /*00d4*/ 	.word	0x00004b10
        /*00d8*/ 	.word	0x0000fff0


	//----- nvinfo : EIATTR_COOP_GROUP_MASK_REGIDS
	.align		4
.L_671:
        /*00dc*/ 	.byte	0x04, 0x29
        /*00de*/ 	.short	(.L_673 - .L_672)


	//   ....[0]....
.L_672:
        /*00e0*/ 	.word	0xffffffff


	//   ....[1]....
        /*00e4*/ 	.word	0xffffffff


	//   ....[2]....
        /*00e8*/ 	.word	0xffffffff


	//   ....[3]....
        /*00ec*/ 	.word	0xffffffff


	//   ....[4]....
        /*00f0*/ 	.word	0xffffffff


	//   ....[5]....
        /*00f4*/ 	.word	0xffffffff


	//   ....[6]....
        /*00f8*/ 	.word	0xffffffff


	//   ....[7]....
        /*00fc*/ 	.word	0xffffffff


	//   ....[8]....
        /*0100*/ 	.word	0xffffffff


	//   ....[9]....
        /*0104*/ 	.word	0xffffffff


	//   ....[10]....
        /*0108*/ 	.word	0xffffffff


	//   ....[11]....
        /*010c*/ 	.word	0xffffffff


	//   ....[12]....
        /*0110*/ 	.word	0xffffffff


	//   ....[13]....
        /*0114*/ 	.word	0xffffffff


	//   ....[14]....
        /*0118*/ 	.word	0xffffffff


	//   ....[15]....
        /*011c*/ 	.word	0xffffffff


	//   ....[16]....
        /*0120*/ 	.word	0xffffffff


	//   ....[17]....
        /*0124*/ 	.word	0xffffffff


	//   ....[18]....
        /*0128*/ 	.word	0xffffffff


	//   ....[19]....
        /*012c*/ 	.word	0xffffffff


	//   ....[20]....
        /*0130*/ 	.word	0xffffffff


	//   ....[21]....
        /*0134*/ 	.word	0xffffffff


	//   ....[22]....
        /*0138*/ 	.word	0xffffffff


	//   ....[23]....
        /*013c*/ 	.word	0xffffffff


	//   ....[24]....
        /*0140*/ 	.word	0xffffffff


	//   ....[25]....
        /*0144*/ 	.word	0xffffffff


	//   ....[26]....
        /*0148*/ 	.word	0xffffffff


	//   ....[27]....
        /*014c*/ 	.word	0xffffffff


	//   ....[28]....
        /*0150*/ 	.word	0xffffffff


	//   ....[29]....
        /*0154*/ 	.word	0xffffffff


	//   ....[30]....
        /*0158*/ 	.word	0xffffffff


	//   ....[31]....
        /*015c*/ 	.word	0xffffffff


	//   ....[32]....
        /*0160*/ 	.word	0xffffffff


	//   ....[33]....
        /*0164*/ 	.word	0xffffffff


	//   ....[34]....
        /*0168*/ 	.word	0xffffffff


	//   ....[35]....
        /*016c*/ 	.word	0xffffffff


	//   ....[36]....
        /*0170*/ 	.word	0xffffffff


	//   ....[37]....
        /*0174*/ 	.word	0xffffffff


	//   ....[38]....
        /*0178*/ 	.word	0xffffffff


	//   ....[39]....
        /*017c*/ 	.word	0xffffffff


	//----- nvinfo : EIATTR_COOP_GROUP_INSTR_OFFSETS
	.align		4
.L_673:
        /*0180*/ 	.byte	0x04, 0x28
        /*0182*/ 	.short	(.L_675 - .L_674)


	//   ....[0]....
.L_674:
        /*0184*/ 	.word	0x00000370


	//   ....[1]....
        /*0188*/ 	.word	0x00000390


	//   ....[2]....
        /*018c*/ 	.word	0x000003b0


	//   ....[3]....
        /*0190*/ 	.word	0x000003d0


	//   ....[4]....
        /*0194*/ 	.word	0x000003f0


	//   ....[5]....
        /*0198*/ 	.word	0x000008e0


	//   ....[6]....
        /*019c*/ 	.word	0x00000920


	//   ....[7]....
        /*01a0*/ 	.word	0x00000970


	//   ....[8]....
        /*01a4*/ 	.word	0x00000990


	//   ....[9]....
        /*01a8*/ 	.word	0x000009b0


	//   ....[10]....
        /*01ac*/ 	.word	0x00001000


	//   ....[11]....
        /*01b0*/ 	.word	0x00001040


	//   ....[12]....
        /*01b4*/ 	.word	0x000010b0


	//   ....[13]....
        /*01b8*/ 	.word	0x000010f0


	//   ....[14]....
        /*01bc*/ 	.word	0x00001130


	//   ....[15]....
        /*01c0*/ 	.word	0x00001820


	//   ....[16]....
        /*01c4*/ 	.word	0x00001890


	//   ....[17]....
        /*01c8*/ 	.word	0x000018d0


	//   ....[18]....
        /*01cc*/ 	.word	0x00001910


	//   ....[19]....
        /*01d0*/ 	.word	0x00001950


	//   ....[20]....
        /*01d4*/ 	.word	0x00002900


	//   ....[21]....
        /*01d8*/ 	.word	0x00002930


	//   ....[22]....
        /*01dc*/ 	.word	0x00002950


	//   ....[23]....
        /*01e0*/ 	.word	0x00002970


	//   ....[24]....
        /*01e4*/ 	.word	0x00002990


	//   ....[25]....
        /*01e8*/ 	.word	0x00002e70


	//   ....[26]....
        /*01ec*/ 	.word	0x00002eb0


	//   ....[27]....
        /*01f0*/ 	.word	0x00002f00


	//   ....[28]....
        /*01f4*/ 	.word	0x00002f20


	//   ....[29]....
        /*01f8*/ 	.word	0x00002f40


	//   ....[30]....
        /*01fc*/ 	.word	0x00004120


	//   ....[31]....
        /*0200*/ 	.word	0x00004180


	//   ....[32]....
        /*0204*/ 	.word	0x000041e0


	//   ....[33]....
        /*0208*/ 	.word	0x00004220


	//   ....[34]....
        /*020c*/ 	.word	0x00004260


	//   ....[35]....
        /*0210*/ 	.word	0x00004950


	//   ....[36]....
        /*0214*/ 	.word	0x000049b0


	//   ....[37]....
        /*0218*/ 	.word	0x00004a00


	//   ....[38]....
        /*021c*/ 	.word	0x00004a60


	//   ....[39]....
        /*0220*/ 	.word	0x00004aa0


	//----- nvinfo : EIATTR_EXIT_INSTR_OFFSETS
	.align		4
.L_675:
        /*0224*/ 	.byte	0x04, 0x1c
        /*0226*/ 	.short	(.L_677 - .L_676)


	//   ....[0]....
.L_676:
        /*0228*/ 	.word	0x00001f50


	//   ....[1]....
        /*022c*/ 	.word	0x00002190


	//   ....[2]....
        /*0230*/ 	.word	0x00005170


	//   ....[3]....
        /*0234*/ 	.word	0x000055c0


	//   ....[4]....
        /*0238*/ 	.word	0x000059d0


	//   ....[5]....
        /*023c*/ 	.word	0x00005de0


	//   ....[6]....
        /*0240*/ 	.word	0x00006210


	//----- nvinfo : EIATTR_CRS_STACK_SIZE
	.align		4
.L_677:
        /*0244*/ 	.byte	0x04, 0x1e
        /*0246*/ 	.short	(.L_679 - .L_678)
.L_678:
        /*0248*/ 	.word	0x00000000
.L_679:


//--------------------- .nv.info._ZN4vllm39rms_norm_dynamic_per_token_quant_kernelIN3c108BFloat16ENS1_13Float8_e4m3fnELb1EEEvPT0_PfPKT_S9_PKffiiPS7_ --------------------------
	.section	.nv.info._ZN4vllm39rms_norm_dynamic_per_token_quant_kernelIN3c108BFloat16ENS1_13Float8_e4m3fnELb1EEEvPT0_PfPKT_S9_PKffiiPS7_,"",@"SHT_CUDA_INFO"
	.sectionflags	@""
	.align	4


	//----- nvinfo : EIATTR_CUDA_API_VERSION
	.align		4
        /*0000*/ 	.byte	0x04, 0x37
        /*0002*/ 	.short	(.L_681 - .L_680)
.L_680:
        /*0004*/ 	.word	0x00000082


	//----- nvinfo : EIATTR_SW2861232_WAR
	.align		4
.L_681:
        /*0008*/ 	.byte	0x01, 0x35
	.zero		2


	//----- nvinfo : EIATTR_PARAM_CBANK
	.align		4
        /*000c*/ 	.byte	0x04, 0x0a
        /*000e*/ 	.short	(.L_683 - .L_682)
	.align		4
.L_682:
        /*0010*/ 	.word	index@(.nv.constant0._ZN4vllm39rms_norm_dynamic_per_token_quant_kernelIN3c108BFloat16ENS1_13Float8_e4m3fnELb1EEEvPT0_PfPKT_S9_PKffiiPS7_)
        /*0014*/ 	.short	0x0160
        /*0016*/ 	.short	0x0040


	//----- nvinfo : EIATTR_CBANK_PARAM_SIZE
	.align		4
.L_683:
        /*0018*/ 	.byte	0x03, 0x19
        /*001a*/ 	.short	0x0040


	//----- nvinfo : EIATTR_KPARAM_INFO
	.align		4
        /*001c*/ 	.byte	0x04, 0x17
        /*001e*/ 	.short	(.L_685 - .L_684)
.L_684:
        /*0020*/ 	.word	0x00000000
        /*0024*/ 	.short	0x0008
        /*0026*/ 	.short	0x0038
        /*0028*/ 	.byte	0x00, 0xf0, 0x21, 0x00


	//----- nvinfo : EIATTR_KPARAM_INFO
	.align		4
.L_685:
        /*002c*/ 	.byte	0x04, 0x17
        /*002e*/ 	.short	(.L_687 - .L_686)
.L_686:
        /*0030*/ 	.word	0x00000000
        /*0034*/ 	.short	0x0007
        /*0036*/ 	.short	0x0030
        /*0038*/ 	.byte	0x00, 0xf0, 0x11, 0x00


	//----- nvinfo : EIATTR_KPARAM_INFO
	.align		4
.L_687:
        /*003c*/ 	.byte	0x04, 0x17
        /*003e*/ 	.short	(.L_689 - .L_688)
.L_688:
        /*0040*/ 	.word	0x00000000
        /*0044*/ 	.short	0x0006
        /*0046*/ 	.short	0x002c
        /*0048*/ 	.byte	0x00, 0xf0, 0x11, 0x00


	//----- nvinfo : EIATTR_KPARAM_INFO
	.align		4
.L_689:
        /*004c*/ 	.byte	0x04, 0x17
        /*004e*/ 	.short	(.L_691 - .L_690)
.L_690:
        /*0050*/ 	.word	0x00000000
        /*0054*/ 	.short	0x0005
        /*0056*/ 	.short	0x0028
        /*0058*/ 	.byte	0x00, 0xf0, 0x11, 0x00


	//----- nvinfo : EIATTR_KPARAM_INFO
	.align		4
.L_691:
        /*005c*/ 	.byte	0x04, 0x17
        /*005e*/ 	.short	(.L_693 - .L_692)
.L_692:
        /*0060*/ 	.word	0x00000000
        /*0064*/ 	.short	0x0004
        /*0066*/ 	.short	0x0020
        /*0068*/ 	.byte	0x00, 0xf0, 0x21, 0x00


	//----- nvinfo : EIATTR_KPARAM_INFO
	.align		4
.L_693:
        /*006c*/ 	.byte	0x04, 0x17
        /*006e*/ 	.short	(.L_695 - .L_694)
.L_694:
        /*0070*/ 	.word	0x00000000
        /*0074*/ 	.short	0x0003
        /*0076*/ 	.short	0x0018
        /*0078*/ 	.byte	0x00, 0xf0, 0x21, 0x00


	//----- nvinfo : EIATTR_KPARAM_INFO
	.align		4
.L_695:
        /*007c*/ 	.byte	0x04, 0x17
        /*007e*/ 	.short	(.L_697 - .L_696)
.L_696:
        /*0080*/ 	.word	0x00000000
        /*0084*/ 	.short	0x0002
        /*0086*/ 	.short	0x0010
        /*0088*/ 	.byte	0x00, 0xf0, 0x21, 0x00


	//----- nvinfo : EIATTR_KPARAM_INFO
	.align		4
.L_697:
        /*008c*/ 	.byte	0x04, 0x17
        /*008e*/ 	.short	(.L_699 - .L_698)
.L_698:
        /*0090*/ 	.word	0x00000000
        /*0094*/ 	.short	0x0001
        /*0096*/ 	.short	0x0008
        /*0098*/ 	.byte	0x00, 0xf0, 0x21, 0x00


	//----- nvinfo : EIATTR_KPARAM_INFO
	.align		4
.L_699:
        /*009c*/ 	.byte	0x04, 0x17
        /*009e*/ 	.short	(.L_701 - .L_700)
.L_700:
        /*00a0*/ 	.word	0x00000000
        /*00a4*/ 	.short	0x0000
        /*00a6*/ 	.short	0x0000
        /*00a8*/ 	.byte	0x00, 0xf0, 0x21, 0x00


	//----- nvinfo : EIATTR_MAXREG_COUNT
	.align		4
.L_701:
        /*00ac*/ 	.byte	0x03, 0x1b
        /*00ae*/ 	.short	0x00ff


	//----- nvinfo : EIATTR_NUM_BARRIERS
	.align		4
        /*00b0*/ 	.byte	0x02, 0x4c
        /*00b2*/ 	.byte	0x01
	.zero		1


	//----- nvinfo : EIATTR_MERCURY_ISA_VERSION
	.align		4
        /*00b4*/ 	.byte	0x03, 0x5f
        /*00b6*/ 	.short	0x0000


	//----- nvinfo : EIATTR_UNUSED_LOAD_BYTE_OFFSET
	.align		4
        /*00b8*/ 	.byte	0x04, 0x44
        /*00ba*/ 	.short	(.L_703 - .L_702)


	//   ....[0]....
.L_702:
        /*00bc*/ 	.word	0x00002b00
        /*00c0*/ 	.word	0x0000fff0


	//   ....[1]....
        /*00c4*/ 	.word	0x000030b0
        /*00c8*/ 	.word	0x0000fff0


	//   ....[2]....
        /*00cc*/ 	.word	0x000043e0
        /*00d0*/ 	.word	0x0000fff0


	//   ....[3]....
        /*00d4*/ 	.word	0x00004c20
        /*00d8*/ 	.word	0x0000fff0


	//----- nvinfo : EIATTR_COOP_GROUP_MASK_REGIDS
	.align		4
.L_703:
        /*00dc*/ 	.byte	0x04, 0x29
        /*00de*/ 	.short	(.L_705 - .L_704)


	//   ....[0]....
.L_704:
        /*00e0*/ 	.word	0xffffffff


	//   ....[1]....
        /*00e4*/ 	.word	0xffffffff


	//   ....[2]....
        /*00e8*/ 	.word	0xffffffff


	//   ....[3]....
        /*00ec*/ 	.word	0xffffffff


	//   ....[4]....
        /*00f0*/ 	.word	0xffffffff


	//   ....[5]....
        /*00f4*/ 	.word	0xffffffff


	//   ....[6]....
        /*00f8*/ 	.word	0xffffffff


	//   ....[7]....
        /*00fc*/ 	.word	0xffffffff


	//   ....[8]....
        /*0100*/ 	.word	0xffffffff


	//   ....[9]....
        /*0104*/ 	.word	0xffffffff


	//   ....[10]....
        /*0108*/ 	.word	0xffffffff


	//   ....[11]....
        /*010c*/ 	.word	0xffffffff


	//   ....[12]....
        /*0110*/ 	.word	0xffffffff


	//   ....[13]....
        /*0114*/ 	.word	0xffffffff


	//   ....[14]....
        /*0118*/ 	.word	0xffffffff


	//   ....[15]....
        /*011c*/ 	.word	0xffffffff


	//   ....[16]....
        /*0120*/ 	.word	0xffffffff


	//   ....[17]....
        /*0124*/ 	.word	0xffffffff


	//   ....[18]....
        /*0128*/ 	.word	0xffffffff


	//   ....[19]....
        /*012c*/ 	.word	0xffffffff


	//   ....[20]....
        /*0130*/ 	.word	0xffffffff


	//   ....[21]....
        /*0134*/ 	.word	0xffffffff


	//   ....[22]....
        /*0138*/ 	.word	0xffffffff


	//   ....[23]....
        /*013c*/ 	.word	0xffffffff


	//   ....[24]....
        /*0140*/ 	.word	0xffffffff


	//   ....[25]....
        /*0144*/ 	.word	0xffffffff


	//   ....[26]....
        /*0148*/ 	.word	0xffffffff


	//   ....[27]....
        /*014c*/ 	.word	0xffffffff


	//   ....[28]....
        /*0150*/ 	.word	0xffffffff


	//   ....[29]....
        /*0154*/ 	.word	0xffffffff


	//   ....[30]....
        /*0158*/ 	.word	0xffffffff


	//   ....[31]....
        /*015c*/ 	.word	0xffffffff


	//   ....[32]....
        /*0160*/ 	.word	0xffffffff


	//   ....[33]....
        /*0164*/ 	.word	0xffffffff


	//   ....[34]....
        /*0168*/ 	.word	0xffffffff


	//   ....[35]....
        /*016c*/ 	.word	0xffffffff


	//   ....[36]....
        /*0170*/ 	.word	0xffffffff


	//   ....[37]....
        /*0174*/ 	.word	0xffffffff


	//   ....[38]....
        /*0178*/ 	.word	0xffffffff


	//   ....[39]....
        /*017c*/ 	.word	0xffffffff


	//----- nvinfo : EIATTR_COOP_GROUP_INSTR_OFFSETS
	.align		4
.L_705:
        /*0180*/ 	.byte	0x04, 0x28
        /*0182*/ 	.short	(.L_707 - .L_706)


	//   ....[0]....
.L_706:
        /*0184*/ 	.word	0x00000370


	//   ....[1]....
        /*0188*/ 	.word	0x00000390


	//   ....[2]....
        /*018c*/ 	.word	0x000003b0


	//   ....[3]....
        /*0190*/ 	.word	0x000003d0


	//   ....[4]....
        /*0194*/ 	.word	0x000003f0


	//   ....[5]....
        /*0198*/ 	.word	0x000008e0


	//   ....[6]....
        /*019c*/ 	.word	0x00000920


	//   ....[7]....
        /*01a0*/ 	.word	0x00000970


	//   ....[8]....
        /*01a4*/ 	.word	0x00000990


	//   ....[9]....
        /*01a8*/ 	.word	0x000009b0


	//   ....[10]....
        /*01ac*/ 	.word	0x00001000


	//   ....[11]....
        /*01b0*/ 	.word	0x00001040


	//   ....[12]....
        /*01b4*/ 	.word	0x000010b0


	//   ....[13]....
        /*01b8*/ 	.word	0x000010f0


	//   ....[14]....
        /*01bc*/ 	.word	0x00001130


	//   ....[15]....
        /*01c0*/ 	.word	0x00001820


	//   ....[16]....
        /*01c4*/ 	.word	0x00001890


	//   ....[17]....
        /*01c8*/ 	.word	0x000018d0


	//   ....[18]....
        /*01cc*/ 	.word	0x00001910


	//   ....[19]....
        /*01d0*/ 	.word	0x00001950


	//   ....[20]....
        /*01d4*/ 	.word	0x00002a20


	//   ....[21]....
        /*01d8*/ 	.word	0x00002a40


	//   ....[22]....
        /*01dc*/ 	.word	0x00002a60


	//   ....[23]....
        /*01e0*/ 	.word	0x00002a80


	//   ....[24]....
        /*01e4*/ 	.word	0x00002aa0


	//   ....[25]....
        /*01e8*/ 	.word	0x00002f80


	//   ....[26]....
        /*01ec*/ 	.word	0x00002fc0


	//   ....[27]....
        /*01f0*/ 	.word	0x00003010


	//   ....[28]....
        /*01f4*/ 	.word	0x00003030


	//   ....[29]....
        /*01f8*/ 	.word	0x00003050


	//   ....[30]....
        /*01fc*/ 	.word	0x00004230


	//   ....[31]....
        /*0200*/ 	.word	0x00004290


	//   ....[32]....
        /*0204*/ 	.word	0x000042f0


	//   ....[33]....
        /*0208*/ 	.word	0x00004330


	//   ....[34]....
        /*020c*/ 	.word	0x00004370


	//   ....[35]....
        /*0210*/ 	.word	0x00004a60


	//   ....[36]....
        /*0214*/ 	.word	0x00004ac0


	//   ....[37]....
        /*0218*/ 	.word	0x00004b10


	//   ....[38]....
        /*021c*/ 	.word	0x00004b70


	//   ....[39]....
        /*0220*/ 	.word	0x00004bb0


	//----- nvinfo : EIATTR_EXIT_INSTR_OFFSETS
	.align		4
.L_707:
        /*0224*/ 	.byte	0x04, 0x1c
        /*0226*/ 	.short	(.L_709 - .L_708)


	//   ....[0]....
.L_708:
        /*0228*/ 	.word	0x00001f50


	//   ....[1]....
        /*022c*/ 	.word	0x000022a0


	//   ....[2]....
        /*0230*/ 	.word	0x000051e0


	//   ....[3]....
        /*0234*/ 	.word	0x00005a90


	//   ....[4]....
        /*0238*/ 	.word	0x000062f0


	//   ....[5]....
        /*023c*/ 	.word	0x00006b50


	//   ....[6]....
        /*0240*/ 	.word	0x000073d0


	//----- nvinfo : EIATTR_CRS_STACK_SIZE
	.align		4
.L_709:
        /*0244*/ 	.byte	0x04, 0x1e
        /*0246*/ 	.short	(.L_711 - .L_710)
.L_710:
        /*0248*/ 	.word	0x00000000
.L_711:


//--------------------- .nv.info._ZN4vllm39rms_norm_dynamic_per_token_quant_kernelIN3c104HalfEaLb0EEEvPT0_PfPKT_S8_PKffiiPS6_ --------------------------
	.section	.nv.info._ZN4vllm39rms_norm_dynamic_per_token_quant_kernelIN3c104HalfEaLb0EEEvPT0_PfPKT_S8_PKffiiPS6_,"",@"SHT_CUDA_INFO"
	.sectionflags	@""
	.align	4


	//----- nvinfo : EIATTR_CUDA_API_VERSION
	.align		4
        /*0000*/ 	.byte	0x04, 0x37
        /*0002*/ 	.short	(.L_713 - .L_712)
.L_712:
        /*0004*/ 	.word	0x00000082


	//----- nvinfo : EIATTR_SW2861232_WAR
	.align		4
.L_713:
        /*0008*/ 	.byte	0x01, 0x35
	.zero		2


	//----- nvinfo : EIATTR_PARAM_CBANK
	.align		4
        /*000c*/ 	.byte	0x04, 0x0a
        /*000e*/ 	.short	(.L_715 - .L_714)
	.align		4
.L_714:
        /*0010*/ 	.word	index@(.nv.constant0._ZN4vllm39rms_norm_dynamic_per_token_quant_kernelIN3c104HalfEaLb0EEEvPT0_PfPKT_S8_PKffiiPS6_)
        /*0014*/ 	.short	0x0160
        /*0016*/ 	.short	0x0040


	//----- nvinfo : EIATTR_CBANK_PARAM_SIZE
	.align		4
.L_715:
        /*0018*/ 	.byte	0x03, 0x19
        /*001a*/ 	.short	0x0040


	//----- nvinfo : EIATTR_KPARAM_INFO
	.align		4
        /*001c*/ 	.byte	0x04, 0x17
        /*001e*/ 	.short	(.L_717 - .L_716)
.L_716:
        /*0020*/ 	.word	0x00000000
        /*0024*/ 	.short	0x0008
        /*0026*/ 	.short	0x0038
        /*0028*/ 	.byte	0x00, 0xf0, 0x21, 0x00


	//----- nvinfo : EIATTR_KPARAM_INFO
	.align		4
.L_717:
        /*002c*/ 	.byte	0x04, 0x17
        /*002e*/ 	.short	(.L_719 - .L_718)
.L_718:
        /*0030*/ 	.word	0x00000000
        /*0034*/ 	.short	0x0007
        /*0036*/ 	.short	0x0030
        /*0038*/ 	.byte	0x00, 0xf0, 0x11, 0x00


	//----- nvinfo : EIATTR_KPARAM_INFO
	.align		4
.L_719:
        /*003c*/ 	.byte	0x04, 0x17
        /*003e*/ 	.short	(.L_721 - .L_720)
.L_720:
        /*0040*/ 	.word	0x00000000
        /*0044*/ 	.short	0x0006
        /*0046*/ 	.short	0x002c
        /*0048*/ 	.byte	0x00, 0xf0, 0x11, 0x00


	//----- nvinfo : EIATTR_KPARAM_INFO
	.align		4
.L_721:
        /*004c*/ 	.byte	0x04, 0x17
        /*004e*/ 	.short	(.L_723 - .L_722)
.L_722:
        /*0050*/ 	.word	0x00000000
        /*0054*/ 	.short	0x0005
        /*0056*/ 	.short	0x0028
        /*0058*/ 	.byte	0x00, 0xf0, 0x11, 0x00


	//----- nvinfo : EIATTR_KPARAM_INFO
	.align		4
.L_723:
        /*005c*/ 	.byte	0x04, 0x17
        /*005e*/ 	.short	(.L_725 - .L_724)
.L_724:
        /*0060*/ 	.word	0x00000000
        /*0064*/ 	.short	0x0004
        /*0066*/ 	.short	0x0020
        /*0068*/ 	.byte	0x00, 0xf0, 0x21, 0x00


	//----- nvinfo : EIATTR_KPARAM_INFO
	.align		4
.L_725:
        /*006c*/ 	.byte	0x04, 0x17
        /*006e*/ 	.short	(.L_727 - .L_726)
.L_726:
        /*0070*/ 	.word	0x00000000
        /*0074*/ 	.short	0x0003
        /*0076*/ 	.short	0x0018
        /*0078*/ 	.byte	0x00, 0xf0, 0x21, 0x00


	//----- nvinfo : EIATTR_KPARAM_INFO
	.align		4
.L_727:
        /*007c*/ 	.byte	0x04, 0x17
        /*007e*/ 	.short	(.L_729 - .L_728)
.L_728:
        /*0080*/ 	.word	0x00000000
        /*0084*/ 	.short	0x0002
        /*0086*/ 	.short	0x0010
        /*0088*/ 	.byte	0x00, 0xf0, 0x21, 0x00


	//----- nvinfo : EIATTR_KPARAM_INFO
	.align		4
.L_729:
        /*008c*/ 	.byte	0x04, 0x17
        /*008e*/ 	.short	(.L_731 - .L_730)
.L_730:
        /*0090*/ 	.word	0x00000000
        /*0094*/ 	.short	0x0001
        /*0096*/ 	.short	0x0008
        /*0098*/ 	.byte	0x00, 0xf0, 0x21, 0x00


	//----- nvinfo : EIATTR_KPARAM_INFO
	.align		4
.L_731:
        /*009c*/ 	.byte	0x04, 0x17
        /*009e*/ 	.short	(.L_733 - .L_732)
.L_732:
        /*00a0*/ 	.word	0x00000000
        /*00a4*/ 	.short	0x0000
        /*00a6*/ 	.short	0x0000
        /*00a8*/ 	.byte	0x00, 0xf0, 0x21, 0x00


	//----- nvinfo : EIATTR_MAXREG_COUNT
	.align		4
.L_733:
        /*00ac*/ 	.byte	0x03, 0x1b
        /*00ae*/ 	.short	0x00ff


	//----- nvinfo : EIATTR_NUM_BARRIERS
	.align		4
        /*00b0*/ 	.byte	0x02, 0x4c
        /*00b2*/ 	.byte	0x01
	.zero		1


	//----- nvinfo : EIATTR_MERCURY_ISA_VERSION
	.align		4
        /*00b4*/ 	.byte	0x03, 0x5f
        /*00b6*/ 	.short	0x0000


	//----- nvinfo : EIATTR_UNUSED_LOAD_BYTE_OFFSET
	.align		4
        /*00b8*/ 	.byte	0x04, 0x44
        /*00ba*/ 	.short	(.L_735 - .L_734)


	//   ....[0]....
.L_734:
        /*00bc*/ 	.word	0x000025f0
        /*00c0*/ 	.word	0x0000fff0


	//   ....[1]....
        /*00c4*/ 	.word	0x00002ba0
        /*00c8*/ 	.word	0x0000fff0


	//   ....[2]....
        /*00cc*/ 	.word	0x00003c50
        /*00d0*/ 	.word	0x0000fff0


	//   ....[3]....
        /*00d4*/ 	.word	0x00004490
        /*00d8*/ 	.word	0x0000fff0


	//----- nvinfo : EIATTR_COOP_GROUP_MASK_REGIDS
	.align		4
.L_735:
        /*00dc*/ 	.byte	0x04, 0x29
        /*00de*/ 	.short	(.L_737 - .L_736)


	//   ....[0]....
.L_736:
        /*00e0*/ 	.word	0xffffffff


	//   ....[1]....
        /*00e4*/ 	.word	0xffffffff


	//   ....[2]....
        /*00e8*/ 	.word	0xffffffff


	//   ....[3]....
        /*00ec*/ 	.word	0xffffffff


	//   ....[4]....
        /*00f0*/ 	.word	0xffffffff


	//   ....[5]....
        /*00f4*/ 	.word	0xffffffff


	//   ....[6]....
        /*00f8*/ 	.word	0xffffffff


	//   ....[7]....
        /*00fc*/ 	.word	0xffffffff


	//   ....[8]....
        /*0100*/ 	.word	0xffffffff


	//   ....[9]....
        /*0104*/ 	.word	0xffffffff


	//   ....[10]....
        /*0108*/ 	.word	0xffffffff


	//   ....[11]....
        /*010c*/ 	.word	0xffffffff


	//   ....[12]....
        /*0110*/ 	.word	0xffffffff


	//   ....[13]....
        /*0114*/ 	.word	0xffffffff


	//   ....[14]....
        /*0118*/ 	.word	0xffffffff


	//   ....[15]....
        /*011c*/ 	.word	0xffffffff


	//   ....[16]....
        /*0120*/ 	.word	0xffffffff


	//   ....[17]....
        /*0124*/ 	.word	0xffffffff


	//   ....[18]....
        /*0128*/ 	.word	0xffffffff


	//   ....[19]....
        /*012c*/ 	.word	0xffffffff


	//   ....[20]....
        /*0130*/ 	.word	0xffffffff


	//   ....[21]....
        /*0134*/ 	.word	0xffffffff


	//   ....[22]....
        /*0138*/ 	.word	0xffffffff


	//   ....[23]....
        /*013c*/ 	.word	0xffffffff


	//   ....[24]....
        /*0140*/ 	.word	0xffffffff


	//   ....[25]....
        /*0144*/ 	.word	0xffffffff


	//   ....[26]....
        /*0148*/ 	.word	0xffffffff


	//   ....[27]....
        /*014c*/ 	.word	0xffffffff


	//   ....[28]....
        /*0150*/ 	.word	0xffffffff


	//   ....[29]....
        /*0154*/ 	.word	0xffffffff


	//   ....[30]....
        /*0158*/ 	.word	0xffffffff


	//   ....[31]....
        /*015c*/ 	.word	0xffffffff


	//   ....[32]....
        /*0160*/ 	.word	0xffffffff


	//   ....[33]....
        /*0164*/ 	.word	0xffffffff


	//   ....[34]....
        /*0168*/ 	.word	0xffffffff


	//   ....[35]....
        /*016c*/ 	.word	0xffffffff


	//   ....[36]....
        /*0170*/ 	.word	0xffffffff


	//   ....[37]....
        /*0174*/ 	.word	0xffffffff


	//   ....[38]....
        /*0178*/ 	.word	0xffffffff


	//   ....[39]....
        /*017c*/ 	.word	0xffffffff


	//----- nvinfo : EIATTR_COOP_GROUP_INSTR_OFFSETS
	.align		4
.L_737:
        /*0180*/ 	.byte	0x04, 0x28
        /*0182*/ 	.short	(.L_739 - .L_738)


	//   ....[0]....
.L_738:
        /*0184*/ 	.word	0x000002a0


	//   ....[1]....
        /*0188*/ 	.word	0x000002d0


	//   ....[2]....
        /*018c*/ 	.word	0x000002f0


	//   ....[3]....
        /*0190*/ 	.word	0x00000310


	//   ....[4]....
        /*0194*/ 	.word	0x00000330


	//   ....[5]....
        /*0198*/ 	.word	0x00000820


	//   ....[6]....
        /*019c*/ 	.word	0x00000860


	//   ....[7]....
        /*01a0*/ 	.word	0x000008b0


	//   ....[8]....
        /*01a4*/ 	.word	0x000008d0


	//   ....[9]....
        /*01a8*/ 	.word	0x000008f0


	//   ....[10]....
        /*01ac*/ 	.word	0x00000ee0


	//   ....[11]....
        /*01b0*/ 	.word	0x00000f20


	//   ....[12]....
        /*01b4*/ 	.word	0x00000f80


	//   ....[13]....
        /*01b8*/ 	.word	0x00000fc0


	//   ....[14]....
        /*01bc*/ 	.word	0x00001000


	//   ....[15]....
        /*01c0*/ 	.word	0x000016f0


	//   ....[16]....
        /*01c4*/ 	.word	0x00001760


	//   ....[17]....
        /*01c8*/ 	.word	0x000017a0


	//   ....[18]....
        /*01cc*/ 	.word	0x000017e0


	//   ....[19]....
        /*01d0*/ 	.word	0x00001820


	//   ....[20]....
        /*01d4*/ 	.word	0x00002500


	//   ....[21]....
        /*01d8*/ 	.word	0x00002530


	//   ....[22]....
        /*01dc*/ 	.word	0x00002550


	//   ....[23]....
        /*01e0*/ 	.word	0x00002570


	//   ....[24]....
        /*01e4*/ 	.word	0x00002590


	//   ....[25]....
        /*01e8*/ 	.word	0x00002a70


	//   ....[26]....
        /*01ec*/ 	.word	0x00002ab0


	//   ....[27]....
        /*01f0*/ 	.word	0x00002b00


	//   ....[28]....
        /*01f4*/ 	.word	0x00002b20


	//   ....[29]....
        /*01f8*/ 	.word	0x00002b40


	//   ....[30]....
        /*01fc*/ 	.word	0x00003a90


	//   ....[31]....
        /*0200*/ 	.word	0x00003af0


	//   ....[32]....
        /*0204*/ 	.word	0x00003b50


	//   ....[33]....
        /*0208*/ 	.word	0x00003ba0


	//   ....[34]....
        /*020c*/ 	.word	0x00003be0


	//   ....[35]....
        /*0210*/ 	.word	0x000042d0


	//   ....[36]....
        /*0214*/ 	.word	0x00004330


	//   ....[37]....
        /*0218*/ 	.word	0x000043a0


	//   ....[38]....
        /*021c*/ 	.word	0x000043e0


	//   ....[39]....
        /*0220*/ 	.word	0x00004420


	//----- nvinfo : EIATTR_EXIT_INSTR_OFFSETS
	.align		4
.L_739:
        /*0224*/ 	.byte	0x04, 0x1c
        /*0226*/ 	.short	(.L_741 - .L_740)


	//   ....[0]....
.L_740:
        /*0228*/ 	.word	0x00001e20


	//   ....[1]....
        /*022c*/ 	.word	0x00002020


	//   ....[2]....
        /*0230*/ 	.word	0x00004af0


	//   ....[3]....
        /*0234*/ 	.word	0x00004e70


	//   ....[4]....
        /*0238*/ 	.word	0x000051b0


	//   ....[5]....
        /*023c*/ 	.word	0x000054f0


	//   ....[6]....
        /*0240*/ 	.word	0x00005840


	//----- nvinfo : EIATTR_CRS_STACK_SIZE
	.align		4
.L_741:
        /*0244*/ 	.byte	0x04, 0x1e
        /*0246*/ 	.short	(.L_743 - .L_742)
.L_742:
        /*0248*/ 	.word	0x00000000
.L_743:


//--------------------- .nv.info._ZN4vllm39rms_norm_dynamic_per_token_quant_kernelIN3c104HalfENS1_13Float8_e4m3fnELb0EEEvPT0_PfPKT_S9_PKffiiPS7_ --------------------------
	.section	.nv.info._ZN4vllm39rms_norm_dynamic_per_token_quant_kernelIN3c104HalfENS1_13Float8_e4m3fnELb0EEEvPT0_PfPKT_S9_PKffiiPS7_,"",@"SHT_CUDA_INFO"
	.sectionflags	@""
	.align	4


	//----- nvinfo : EIATTR_CUDA_API_VERSION
	.align		4
        /*0000*/ 	.byte	0x04, 0x37
        /*0002*/ 	.short	(.L_745 - .L_744)
.L_744:
        /*0004*/ 	.word	0x00000082


	//----- nvinfo : EIATTR_SW2861232_WAR
	.align		4
.L_745:
        /*0008*/ 	.byte	0x01, 0x35
	.zero		2


	//----- nvinfo : EIATTR_PARAM_CBANK
	.align		4
        /*000c*/ 	.byte	0x04, 0x0a
        /*000e*/ 	.short	(.L_747 - .L_746)
	.align		4
.L_746:
        /*0010*/ 	.word	index@(.nv.constant0._ZN4vllm39rms_norm_dynamic_per_token_quant_kernelIN3c104HalfENS1_13Float8_e4m3fnELb0EEEvPT0_PfPKT_S9_PKffiiPS7_)
        /*0014*/ 	.short	0x0160
        /*0016*/ 	.short	0x0040


	//----- nvinfo : EIATTR_CBANK_PARAM_SIZE
	.align		4
.L_747:
        /*0018*/ 	.byte	0x03, 0x19
        /*001a*/ 	.short	0x0040


	//----- nvinfo : EIATTR_KPARAM_INFO
	.align		4
        /*001c*/ 	.byte	0x04, 0x17
        /*001e*/ 	.short	(.L_749 - .L_748)
.L_748:
        /*0020*/ 	.word	0x00000000
        /*0024*/ 	.short	0x0008
        /*0026*/ 	.short	0x0038
        /*0028*/ 	.byte	0x00, 0xf0, 0x21, 0x00


	//----- nvinfo : EIATTR_KPARAM_INFO
	.align		4
.L_749:
        /*002c*/ 	.byte	0x04, 0x17
        /*002e*/ 	.short	(.L_751 - .L_750)
.L_750:
        /*0030*/ 	.word	0x00000000
        /*0034*/ 	.short	0x0007
        /*0036*/ 	.short	0x0030
        /*0038*/ 	.byte	0x00, 0xf0, 0x11, 0x00


	//----- nvinfo : EIATTR_KPARAM_INFO
	.align		4
.L_751:
        /*003c*/ 	.byte	0x04, 0x17
        /*003e*/ 	.short	(.L_753 - .L_752)
.L_752:
        /*0040*/ 	.word	0x00000000
        /*0044*/ 	.short	0x0006
        /*0046*/ 	.short	0x002c
        /*0048*/ 	.byte	0x00, 0xf0, 0x11, 0x00


	//----- nvinfo : EIATTR_KPARAM_INFO
	.align		4
.L_753:
        /*004c*/ 	.byte	0x04, 0x17
        /*004e*/ 	.short	(.L_755 - .L_754)
.L_754:
        /*0050*/ 	.word	0x00000000
        /*0054*/ 	.short	0x0005
        /*0056*/ 	.short	0x0028
        /*0058*/ 	.byte	0x00, 0xf0, 0x11, 0x00


	//----- nvinfo : EIATTR_KPARAM_INFO
	.align		4
.L_755:
        /*005c*/ 	.byte	0x04, 0x17
        /*005e*/ 	.short	(.L_757 - .L_756)
.L_756:
        /*0060*/ 	.word	0x00000000
        /*0064*/ 	.short	0x0004
        /*0066*/ 	.short	0x0020
        /*0068*/ 	.byte	0x00, 0xf0, 0x21, 0x00


	//----- nvinfo : EIATTR_KPARAM_INFO
	.align		4
.L_757:
        /*006c*/ 	.byte	0x04, 0x17
        /*006e*/ 	.short	(.L_759 - .L_758)
.L_758:
        /*0070*/ 	.word	0x00000000
        /*0074*/ 	.short	0x0003
        /*0076*/ 	.short	0x0018
        /*0078*/ 	.byte	0x00, 0xf0, 0x21, 0x00


	//----- nvinfo : EIATTR_KPARAM_INFO
	.align		4
.L_759:
        /*007c*/ 	.byte	0x04, 0x17
        /*007e*/ 	.short	(.L_761 - .L_760)
.L_760:
        /*0080*/ 	.word	0x00000000
        /*0084*/ 	.short	0x0002
        /*0086*/ 	.short	0x0010
        /*0088*/ 	.byte	0x00, 0xf0, 0x21, 0x00


	//----- nvinfo : EIATTR_KPARAM_INFO
	.align		4
.L_761:
        /*008c*/ 	.byte	0x04, 0x17
        /*008e*/ 	.short	(.L_763 - .L_762)
.L_762:
        /*0090*/ 	.word	0x00000000
        /*0094*/ 	.short	0x0001
        /*0096*/ 	.short	0x0008
        /*0098*/ 	.byte	0x00, 0xf0, 0x21, 0x00


	//----- nvinfo : EIATTR_KPARAM_INFO
	.align		4
.L_763:
        /*009c*/ 	.byte	0x04, 0x17
        /*009e*/ 	.short	(.L_765 - .L_764)
.L_764:
        /*00a0*/ 	.word	0x00000000
        /*00a4*/ 	.short	0x0000
        /*00a6*/ 	.short	0x0000
        /*00a8*/ 	.byte	0x00, 0xf0, 0x21, 0x00


	//----- nvinfo : EIATTR_MAXREG_COUNT
	.align		4
.L_765:
        /*00ac*/ 	.byte	0x03, 0x1b
        /*00ae*/ 	.short	0x00ff


	//----- nvinfo : EIATTR_NUM_BARRIERS
	.align		4
        /*00b0*/ 	.byte	0x02, 0x4c
        /*00b2*/ 	.byte	0x01
	.zero		1


	//----- nvinfo : EIATTR_MERCURY_ISA_VERSION
	.align		4
        /*00b4*/ 	.byte	0x03, 0x5f
        /*00b6*/ 	.short	0x0000


	//----- nvinfo : EIATTR_UNUSED_LOAD_BYTE_OFFSET
	.align		4
        /*00b8*/ 	.byte	0x04, 0x44
        /*00ba*/ 	.short	(.L_767 - .L_766)


	//   ....[0]....
.L_766:
        /*00bc*/ 	.word	0x00002700
        /*00c0*/ 	.word	0x0000fff0


	//   ....[1]....
        /*00c4*/ 	.word	0x00002cb0
        /*00c8*/ 	.word	0x0000fff0


	//   ....[2]....
        /*00cc*/ 	.word	0x00003d60
        /*00d0*/ 	.word	0x0000fff0


	//   ....[3]....
        /*00d4*/ 	.word	0x000045a0
        /*00d8*/ 	.word	0x0000fff0


	//----- nvinfo : EIATTR_COOP_GROUP_MASK_REGIDS
	.align		4
.L_767:
        /*00dc*/ 	.byte	0x04, 0x29
        /*00de*/ 	.short	(.L_769 - .L_768)


	//   ....[0]....
.L_768:
        /*00e0*/ 	.word	0xffffffff


	//   ....[1]....
        /*00e4*/ 	.word	0xffffffff


	//   ....[2]....
        /*00e8*/ 	.word	0xffffffff


	//   ....[3]....
        /*00ec*/ 	.word	0xffffffff


	//   ....[4]....
        /*00f0*/ 	.word	0xffffffff


	//   ....[5]....
        /*00f4*/ 	.word	0xffffffff


	//   ....[6]....
        /*00f8*/ 	.word	0xffffffff


	//   ....[7]....
        /*00fc*/ 	.word	0xffffffff


	//   ....[8]....
        /*0100*/ 	.word	0xffffffff


	//   ....[9]....
        /*0104*/ 	.word	0xffffffff


	//   ....[10]....
        /*0108*/ 	.word	0xffffffff


	//   ....[11]....
        /*010c*/ 	.word	0xffffffff


	//   ....[12]....
        /*0110*/ 	.word	0xffffffff


	//   ....[13]....
        /*0114*/ 	.word	0xffffffff


	//   ....[14]....
        /*0118*/ 	.word	0xffffffff


	//   ....[15]....
        /*011c*/ 	.word	0xffffffff


	//   ....[16]....
        /*0120*/ 	.word	0xffffffff


	//   ....[17]....
        /*0124*/ 	.word	0xffffffff


	//   ....[18]....
        /*0128*/ 	.word	0xffffffff


	//   ....[19]....
        /*012c*/ 	.word	0xffffffff


	//   ....[20]....
        /*0130*/ 	.word	0xffffffff


	//   ....[21]....
        /*0134*/ 	.word	0xffffffff


	//   ....[22]....
        /*0138*/ 	.word	0xffffffff


	//   ....[23]....
        /*013c*/ 	.word	0xffffffff


	//   ....[24]....
        /*0140*/ 	.word	0xffffffff


	//   ....[25]....
        /*0144*/ 	.word	0xffffffff


	//   ....[26]....
        /*0148*/ 	.word	0xffffffff


	//   ....[27]....
        /*014c*/ 	.word	0xffffffff


	//   ....[28]....
        /*0150*/ 	.word	0xffffffff


	//   ....[29]....
        /*0154*/ 	.word	0xffffffff


	//   ....[30]....
        /*0158*/ 	.word	0xffffffff


	//   ....[31]....
        /*015c*/ 	.word	0xffffffff


	//   ....[32]....
        /*0160*/ 	.word	0xffffffff


	//   ....[33]....
        /*0164*/ 	.word	0xffffffff


	//   ....[34]....
        /*0168*/ 	.word	0xffffffff


	//   ....[35]....
        /*016c*/ 	.word	0xffffffff


	//   ....[36]....
        /*0170*/ 	.word	0xffffffff


	//   ....[37]....
        /*0174*/ 	.word	0xffffffff


	//   ....[38]....
        /*0178*/ 	.word	0xffffffff


	//   ....[39]....
        /*017c*/ 	.word	0xffffffff


	//----- nvinfo : EIATTR_COOP_GROUP_INSTR_OFFSETS
	.align		4
.L_769:
        /*0180*/ 	.byte	0x04, 0x28
        /*0182*/ 	.short	(.L_771 - .L_770)


	//   ....[0]....
.L_770:
        /*0184*/ 	.word	0x000002a0


	//   ....[1]....
        /*0188*/ 	.word	0x000002d0


	//   ....[2]....
        /*018c*/ 	.word	0x000002f0


	//   ....[3]....
        /*0190*/ 	.word	0x00000310


	//   ....[4]....
        /*0194*/ 	.word	0x00000330


	//   ....[5]....
        /*0198*/ 	.word	0x00000820


	//   ....[6]....
        /*019c*/ 	.word	0x00000860


	//   ....[7]....
        /*01a0*/ 	.word	0x000008b0


	//   ....[8]....
        /*01a4*/ 	.word	0x000008d0


	//   ....[9]....
        /*01a8*/ 	.word	0x000008f0


	//   ....[10]....
        /*01ac*/ 	.word	0x00000ee0


	//   ....[11]....
        /*01b0*/ 	.word	0x00000f20


	//   ....[12]....
        /*01b4*/ 	.word	0x00000f80


	//   ....[13]....
        /*01b8*/ 	.word	0x00000fc0


	//   ....[14]....
        /*01bc*/ 	.word	0x00001000


	//   ....[15]....
        /*01c0*/ 	.word	0x000016f0


	//   ....[16]....
        /*01c4*/ 	.word	0x00001760


	//   ....[17]....
        /*01c8*/ 	.word	0x000017a0


	//   ....[18]....
        /*01cc*/ 	.word	0x000017e0


	//   ....[19]....
        /*01d0*/ 	.word	0x00001820


	//   ....[20]....
        /*01d4*/ 	.word	0x00002610


	//   ....[21]....
        /*01d8*/ 	.word	0x00002640


	//   ....[22]....
        /*01dc*/ 	.word	0x00002660


	//   ....[23]....
        /*01e0*/ 	.word	0x00002680


	//   ....[24]....
        /*01e4*/ 	.word	0x000026a0


	//   ....[25]....
        /*01e8*/ 	.word	0x00002b80


	//   ....[26]....
        /*01ec*/ 	.word	0x00002bc0


	//   ....[27]....
        /*01f0*/ 	.word	0x00002c10


	//   ....[28]....
        /*01f4*/ 	.word	0x00002c30


	//   ....[29]....
        /*01f8*/ 	.word	0x00002c50


	//   ....[30]....
        /*01fc*/ 	.word	0x00003ba0


	//   ....[31]....
        /*0200*/ 	.word	0x00003c00


	//   ....[32]....
        /*0204*/ 	.word	0x00003c60


	//   ....[33]....
        /*0208*/ 	.word	0x00003cb0


	//   ....[34]....
        /*020c*/ 	.word	0x00003cf0


	//   ....[35]....
        /*0210*/ 	.word	0x000043e0


	//   ....[36]....
        /*0214*/ 	.word	0x00004440


	//   ....[37]....
        /*0218*/ 	.word	0x000044b0


	//   ....[38]....
        /*021c*/ 	.word	0x000044f0


	//   ....[39]....
        /*0220*/ 	.word	0x00004530


	//----- nvinfo : EIATTR_EXIT_INSTR_OFFSETS
	.align		4
.L_771:
        /*0224*/ 	.byte	0x04, 0x1c
        /*0226*/ 	.short	(.L_773 - .L_772)


	//   ....[0]....
.L_772:
        /*0228*/ 	.word	0x00001e20


	//   ....[1]....
        /*022c*/ 	.word	0x00002130


	//   ....[2]....
        /*0230*/ 	.word	0x00004bc0


	//   ....[3]....
        /*0234*/ 	.word	0x000053b0


	//   ....[4]....
        /*0238*/ 	.word	0x00005b40


	//   ....[5]....
        /*023c*/ 	.word	0x000062d0


	//   ....[6]....
        /*0240*/ 	.word	0x00006a80


	//----- nvinfo : EIATTR_CRS_STACK_SIZE
	.align		4
.L_773:
        /*0244*/ 	.byte	0x04, 0x1e
        /*0246*/ 	.short	(.L_775 - .L_774)
.L_774:
        /*0248*/ 	.word	0x00000000
.L_775:


//--------------------- .nv.info._ZN4vllm39rms_norm_dynamic_per_token_quant_kernelIN3c104HalfEaLb1EEEvPT0_PfPKT_S8_PKffiiPS6_ --------------------------
	.section	.nv.info._ZN4vllm39rms_norm_dynamic_per_token_quant_kernelIN3c104HalfEaLb1EEEvPT0_PfPKT_S8_PKffiiPS6_,"",@"SHT_CUDA_INFO"
	.sectionflags	@""
	.align	4


	//----- nvinfo : EIATTR_CUDA_API_VERSION
	.align		4
        /*0000*/ 	.byte	0x04, 0x37
        /*0002*/ 	.short	(.L_777 - .L_776)
.L_776:
        /*0004*/ 	.word	0x00000082


	//----- nvinfo : EIATTR_SW2861232_WAR
	.align		4
.L_777:
        /*0008*/ 	.byte	0x01, 0x35
	.zero		2


	//----- nvinfo : EIATTR_PARAM_CBANK
	.align		4
        /*000c*/ 	.byte	0x04, 0x0a
        /*000e*/ 	.short	(.L_779 - .L_778)
	.align		4
.L_778:
        /*0010*/ 	.word	index@(.nv.constant0._ZN4vllm39rms_norm_dynamic_per_token_quant_kernelIN3c104HalfEaLb1EEEvPT0_PfPKT_S8_PKffiiPS6_)
        /*0014*/ 	.short	0x0160
        /*0016*/ 	.short	0x0040


	//----- nvinfo : EIATTR_CBANK_PARAM_SIZE
	.align		4
.L_779:
        /*0018*/ 	.byte	0x03, 0x19
        /*001a*/ 	.short	0x0040


	//----- nvinfo : EIATTR_KPARAM_INFO
	.align		4
        /*001c*/ 	.byte	0x04, 0x17
        /*001e*/ 	.short	(.L_781 - .L_780)
.L_780:
        /*0020*/ 	.word	0x00000000
        /*0024*/ 	.short	0x0008
        /*0026*/ 	.short	0x0038
        /*0028*/ 	.byte	0x00, 0xf0, 0x21, 0x00


	//----- nvinfo : EIATTR_KPARAM_INFO
	.align		4
.L_781:
        /*002c*/ 	.byte	0x04, 0x17
        /*002e*/ 	.short	(.L_783 - .L_782)
.L_782:
        /*0030*/ 	.word	0x00000000
        /*0034*/ 	.short	0x0007
        /*0036*/ 	.short	0x0030
        /*0038*/ 	.byte	0x00, 0xf0, 0x11, 0x00


	//----- nvinfo : EIATTR_KPARAM_INFO
	.align		4
.L_783:
        /*003c*/ 	.byte	0x04, 0x17
        /*003e*/ 	.short	(.L_785 - .L_784)
.L_784:
        /*0040*/ 	.word	0x00000000
        /*0044*/ 	.short	0x0006
        /*0046*/ 	.short	0x002c
        /*0048*/ 	.byte	0x00, 0xf0, 0x11, 0x00


	//----- nvinfo : EIATTR_KPARAM_INFO
	.align		4
.L_785:
        /*004c*/ 	.byte	0x04, 0x17
        /*004e*/ 	.short	(.L_787 - .L_786)
.L_786:
        /*0050*/ 	.word	0x00000000
        /*0054*/ 	.short	0x0005
        /*0056*/ 	.short	0x0028
        /*0058*/ 	.byte	0x00, 0xf0, 0x11, 0x00


	//----- nvinfo : EIATTR_KPARAM_INFO
	.align		4
.L_787:
        /*005c*/ 	.byte	0x04, 0x17
        /*005e*/ 	.short	(.L_789 - .L_788)
.L_788:
        /*0060*/ 	.word	0x00000000
        /*0064*/ 	.short	0x0004
        /*0066*/ 	.short	0x0020
        /*0068*/ 	.byte	0x00, 0xf0, 0x21, 0x00


	//----- nvinfo : EIATTR_KPARAM_INFO
	.align		4
.L_789:
        /*006c*/ 	.byte	0x04, 0x17
        /*006e*/ 	.short	(.L_791 - .L_790)
.L_790:
        /*0070*/ 	.word	0x00000000
        /*0074*/ 	.short	0x0003
        /*0076*/ 	.short	0x0018
        /*0078*/ 	.byte	0x00, 0xf0, 0x21, 0x00


	//----- nvinfo : EIATTR_KPARAM_INFO
	.align		4
.L_791:
        /*007c*/ 	.byte	0x04, 0x17
        /*007e*/ 	.short	(.L_793 - .L_792)
.L_792:
        /*0080*/ 	.word	0x00000000
        /*0084*/ 	.short	0x0002
        /*0086*/ 	.short	0x0010
        /*0088*/ 	.byte	0x00, 0xf0, 0x21, 0x00


	//----- nvinfo : EIATTR_KPARAM_INFO
	.align		4
.L_793:
        /*008c*/ 	.byte	0x04, 0x17
        /*008e*/ 	.short	(.L_795 - .L_794)
.L_794:
        /*0090*/ 	.word	0x00000000
        /*0094*/ 	.short	0x0001
        /*0096*/ 	.short	0x0008
        /*0098*/ 	.byte	0x00, 0xf0, 0x21, 0x00


	//----- nvinfo : EIATTR_KPARAM_INFO
	.align		4
.L_795:
        /*009c*/ 	.byte	0x04, 0x17
        /*009e*/ 	.short	(.L_797 - .L_796)
.L_796:
        /*00a0*/ 	.word	0x00000000
        /*00a4*/ 	.short	0x0000
        /*00a6*/ 	.short	0x0000
        /*00a8*/ 	.byte	0x00, 0xf0, 0x21, 0x00


	//----- nvinfo : EIATTR_MAXREG_COUNT
	.align		4
.L_797:
        /*00ac*/ 	.byte	0x03, 0x1b
        /*00ae*/ 	.short	0x00ff


	//----- nvinfo : EIATTR_NUM_BARRIERS
	.align		4
        /*00b0*/ 	.byte	0x02, 0x4c
        /*00b2*/ 	.byte	0x01
	.zero		1


	//----- nvinfo : EIATTR_MERCURY_ISA_VERSION
	.align		4
        /*00b4*/ 	.byte	0x03, 0x5f
        /*00b6*/ 	.short	0x0000


	//----- nvinfo : EIATTR_UNUSED_LOAD_BYTE_OFFSET
	.align		4
        /*00b8*/ 	.byte	0x04, 0x44
        /*00ba*/ 	.short	(.L_799 - .L_798)


	//   ....[0]....
.L_798:
        /*00bc*/ 	.word	0x000029f0
        /*00c0*/ 	.word	0x0000fff0


	//   ....[1]....
        /*00c4*/ 	.word	0x00002fa0
        /*00c8*/ 	.word	0x0000fff0


	//   ....[2]....
        /*00cc*/ 	.word	0x000042d0
        /*00d0*/ 	.word	0x0000fff0


	//   ....[3]....
        /*00d4*/ 	.word	0x00004b10
        /*00d8*/ 	.word	0x0000fff0


	//----- nvinfo : EIATTR_COOP_GROUP_MASK_REGIDS
	.align		4
.L_799:
        /*00dc*/ 	.byte	0x04, 0x29
        /*00de*/ 	.short	(.L_801 - .L_800)


	//   ....[0]....
.L_800:
        /*00e0*/ 	.word	0xffffffff


	//   ....[1]....
        /*00e4*/ 	.word	0xffffffff


	//   ....[2]....
        /*00e8*/ 	.word	0xffffffff


	//   ....[3]....
        /*00ec*/ 	.word	0xffffffff


	//   ....[4]....
        /*00f0*/ 	.word	0xffffffff


	//   ....[5]....
        /*00f4*/ 	.word	0xffffffff


	//   ....[6]....
        /*00f8*/ 	.word	0xffffffff


	//   ....[7]....
        /*00fc*/ 	.word	0xffffffff


	//   ....[8]....
        /*0100*/ 	.word	0xffffffff


	//   ....[9]....
        /*0104*/ 	.word	0xffffffff


	//   ....[10]....
        /*0108*/ 	.word	0xffffffff


	//   ....[11]....
        /*010c*/ 	.word	0xffffffff


	//   ....[12]....
        /*0110*/ 	.word	0xffffffff


	//   ....[13]....
        /*0114*/ 	.word	0xffffffff


	//   ....[14]....
        /*0118*/ 	.word	0xffffffff


	//   ....[15]....
        /*011c*/ 	.word	0xffffffff


	//   ....[16]....
        /*0120*/ 	.word	0xffffffff


	//   ....[17]....
        /*0124*/ 	.word	0xffffffff


	//   ....[18]....
        /*0128*/ 	.word	0xffffffff


	//   ....[19]....
        /*012c*/ 	.word	0xffffffff


	//   ....[20]....
        /*0130*/ 	.word	0xffffffff


	//   ....[21]....
        /*0134*/ 	.word	0xffffffff


	//   ....[22]....
        /*0138*/ 	.word	0xffffffff


	//   ....[23]....
        /*013c*/ 	.word	0xffffffff


	//   ....[24]....
        /*0140*/ 	.word	0xffffffff


	//   ....[25]....
        /*0144*/ 	.word	0xffffffff


	//   ....[26]....
        /*0148*/ 	.word	0xffffffff


	//   ....[27]....
        /*014c*/ 	.word	0xffffffff


	//   ....[28]....
        /*0150*/ 	.word	0xffffffff


	//   ....[29]....
        /*0154*/ 	.word	0xffffffff


	//   ....[30]....
        /*0158*/ 	.word	0xffffffff


	//   ....[31]....
        /*015c*/ 	.word	0xffffffff


	//   ....[32]....
        /*0160*/ 	.word	0xffffffff


	//   ....[33]....
        /*0164*/ 	.word	0xffffffff


	//   ....[34]....
        /*0168*/ 	.word	0xffffffff


	//   ....[35]....
        /*016c*/ 	.word	0xffffffff


	//   ....[36]....
        /*0170*/ 	.word	0xffffffff


	//   ....[37]....
        /*0174*/ 	.word	0xffffffff


	//   ....[38]....
        /*0178*/ 	.word	0xffffffff


	//   ....[39]....
        /*017c*/ 	.word	0xffffffff


	//----- nvinfo : EIATTR_COOP_GROUP_INSTR_OFFSETS
	.align		4
.L_801:
        /*0180*/ 	.byte	0x04, 0x28
        /*0182*/ 	.short	(.L_803 - .L_802)


	//   ....[0]....
.L_802:
        /*0184*/ 	.word	0x00000370


	//   ....[1]....
        /*0188*/ 	.word	0x00000390


	//   ....[2]....
        /*018c*/ 	.word	0x000003b0


	//   ....[3]....
        /*0190*/ 	.word	0x000003d0


	//   ....[4]....
        /*0194*/ 	.word	0x000003f0


	//   ....[5]....
        /*0198*/ 	.word	0x000008e0


	//   ....[6]....
        /*019c*/ 	.word	0x00000920


	//   ....[7]....
        /*01a0*/ 	.word	0x00000970


	//   ....[8]....
        /*01a4*/ 	.word	0x00000990


	//   ....[9]....
        /*01a8*/ 	.word	0x000009b0


	//   ....[10]....
        /*01ac*/ 	.word	0x00001000


	//   ....[11]....
        /*01b0*/ 	.word	0x00001040


	//   ....[12]....
        /*01b4*/ 	.word	0x000010b0


	//   ....[13]....
        /*01b8*/ 	.word	0x000010f0


	//   ....[14]....
        /*01bc*/ 	.word	0x00001130


	//   ....[15]....
        /*01c0*/ 	.word	0x00001820


	//   ....[16]....
        /*01c4*/ 	.word	0x00001890


	//   ....[17]....
        /*01c8*/ 	.word	0x000018d0


	//   ....[18]....
        /*01cc*/ 	.word	0x00001910


	//   ....[19]....
        /*01d0*/ 	.word	0x00001950


	//   ....[20]....
        /*01d4*/ 	.word	0x00002900


	//   ....[21]....
        /*01d8*/ 	.word	0x00002930


	//   ....[22]....
        /*01dc*/ 	.word	0x00002950


	//   ....[23]....
        /*01e0*/ 	.word	0x00002970


	//   ....[24]....
        /*01e4*/ 	.word	0x00002990


	//   ....[25]....
        /*01e8*/ 	.word	0x00002e70


	//   ....[26]....
        /*01ec*/ 	.word	0x00002eb0


	//   ....[27]....
        /*01f0*/ 	.word	0x00002f00


	//   ....[28]....
        /*01f4*/ 	.word	0x00002f20


	//   ....[29]....
        /*01f8*/ 	.word	0x00002f40


	//   ....[30]....
        /*01fc*/ 	.word	0x00004120


	//   ....[31]....
        /*0200*/ 	.word	0x00004180


	//   ....[32]....
        /*0204*/ 	.word	0x000041e0


	//   ....[33]....
        /*0208*/ 	.word	0x00004220


	//   ....[34]....
        /*020c*/ 	.word	0x00004260


	//   ....[35]....
        /*0210*/ 	.word	0x00004950


	//   ....[36]....
        /*0214*/ 	.word	0x000049b0


	//   ....[37]....
        /*0218*/ 	.word	0x00004a00


	//   ....[38]....
        /*021c*/ 	.word	0x00004a60


	//   ....[39]....
        /*0220*/ 	.word	0x00004aa0


	//----- nvinfo : EIATTR_EXIT_INSTR_OFFSETS
	.align		4
.L_803:
        /*0224*/ 	.byte	0x04, 0x1c
        /*0226*/ 	.short	(.L_805 - .L_804)


	//   ....[0]....
.L_804:
        /*0228*/ 	.word	0x00001f50


	//   ....[1]....
        /*022c*/ 	.word	0x00002190


	//   ....[2]....
        /*0230*/ 	.word	0x00005170


	//   ....[3]....
        /*0234*/ 	.word	0x000055c0


	//   ....[4]....
        /*0238*/ 	.word	0x000059d0


	//   ....[5]....
        /*023c*/ 	.word	0x00005de0


	//   ....[6]....
        /*0240*/ 	.word	0x00006210


	//----- nvinfo : EIATTR_CRS_STACK_SIZE
	.align		4
.L_805:
        /*0244*/ 	.byte	0x04, 0x1e
        /*0246*/ 	.short	(.L_807 - .L_806)
.L_806:
        /*0248*/ 	.word	0x00000000
.L_807:


//--------------------- .nv.info._ZN4vllm39rms_norm_dynamic_per_token_quant_kernelIN3c104HalfENS1_13Float8_e4m3fnELb1EEEvPT0_PfPKT_S9_PKffiiPS7_ --------------------------
	.section	.nv.info._ZN4vllm39rms_norm_dynamic_per_token_quant_kernelIN3c104HalfENS1_13Float8_e4m3fnELb1EEEvPT0_PfPKT_S9_PKffiiPS7_,"",@"SHT_CUDA_INFO"
	.sectionflags	@""
	.align	4


	//----- nvinfo : EIATTR_CUDA_API_VERSION
	.align		4
        /*0000*/ 	.byte	0x04, 0x37
        /*0002*/ 	.short	(.L_809 - .L_808)
.L_808:
        /*0004*/ 	.word	0x00000082


	//----- nvinfo : EIATTR_SW2861232_WAR
	.align		4
.L_809:
        /*0008*/ 	.byte	0x01, 0x35
	.zero		2


	//----- nvinfo : EIATTR_PARAM_CBANK
	.align		4
        /*000c*/ 	.byte	0x04, 0x0a
        /*000e*/ 	.short	(.L_811 - .L_810)
	.align		4
.L_810:
        /*0010*/ 	.word	index@(.nv.constant0._ZN4vllm39rms_norm_dynamic_per_token_quant_kernelIN3c104HalfENS1_13Float8_e4m3fnELb1EEEvPT0_PfPKT_S9_PKffiiPS7_)
        /*0014*/ 	.short	0x0160
        /*0016*/ 	.short	0x0040


	//----- nvinfo : EIATTR_CBANK_PARAM_SIZE
	.align		4
.L_811:
        /*0018*/ 	.byte	0x03, 0x19
        /*001a*/ 	.short	0x0040


	//----- nvinfo : EIATTR_KPARAM_INFO
	.align		4
        /*001c*/ 	.byte	0x04, 0x17
        /*001e*/ 	.short	(.L_813 - .L_812)
.L_812:
        /*0020*/ 	.word	0x00000000
        /*0024*/ 	.short	0x0008
        /*0026*/ 	.short	0x0038
        /*0028*/ 	.byte	0x00, 0xf0, 0x21, 0x00


	//----- nvinfo : EIATTR_KPARAM_INFO
	.align		4
.L_813:
        /*002c*/ 	.byte	0x04, 0x17
        /*002e*/ 	.short	(.L_815 - .L_814)
.L_814:
        /*0030*/ 	.word	0x00000000
        /*0034*/ 	.short	0x0007
        /*0036*/ 	.short	0x0030
        /*0038*/ 	.byte	0x00, 0xf0, 0x11, 0x00


	//----- nvinfo : EIATTR_KPARAM_INFO
	.align		4
.L_815:
        /*003c*/ 	.byte	0x04, 0x17
        /*003e*/ 	.short	(.L_817 - .L_816)
.L_816:
        /*0040*/ 	.word	0x00000000
        /*0044*/ 	.short	0x0006
        /*0046*/ 	.short	0x002c
        /*0048*/ 	.byte	0x00, 0xf0, 0x11, 0x00


	//----- nvinfo : EIATTR_KPARAM_INFO
	.align		4
.L_817:
        /*004c*/ 	.byte	0x04, 0x17
        /*004e*/ 	.short	(.L_819 - .L_818)
.L_818:
        /*0050*/ 	.word	0x00000000
        /*0054*/ 	.short	0x0005
        /*0056*/ 	.short	0x0028
        /*0058*/ 	.byte	0x00, 0xf0, 0x11, 0x00


	//----- nvinfo : EIATTR_KPARAM_INFO
	.align		4
.L_819:
        /*005c*/ 	.byte	0x04, 0x17
        /*005e*/ 	.short	(.L_821 - .L_820)
.L_820:
        /*0060*/ 	.word	0x00000000
        /*0064*/ 	.short	0x0004
        /*0066*/ 	.short	0x0020
        /*0068*/ 	.byte	0x00, 0xf0, 0x21, 0x00


	//----- nvinfo : EIATTR_KPARAM_INFO
	.align		4
.L_821:
        /*006c*/ 	.byte	0x04, 0x17
        /*006e*/ 	.short	(.L_823 - .L_822)
.L_822:
        /*0070*/ 	.word	0x00000000
        /*0074*/ 	.short	0x0003
        /*0076*/ 	.short	0x0018
        /*0078*/ 	.byte	0x00, 0xf0, 0x21, 0x00


	//----- nvinfo : EIATTR_KPARAM_INFO
	.align		4
.L_823:
        /*007c*/ 	.byte	0x04, 0x17
        /*007e*/ 	.short	(.L_825 - .L_824)
.L_824:
        /*0080*/ 	.word	0x00000000
        /*0084*/ 	.short	0x0002
        /*0086*/ 	.short	0x0010
        /*0088*/ 	.byte	0x00, 0xf0, 0x21, 0x00


	//----- nvinfo : EIATTR_KPARAM_INFO
	.align		4
.L_825:
        /*008c*/ 	.byte	0x04, 0x17
        /*008e*/ 	.short	(.L_827 - .L_826)
.L_826:
        /*0090*/ 	.word	0x00000000
        /*0094*/ 	.short	0x0001
        /*0096*/ 	.short	0x0008
        /*0098*/ 	.byte	0x00, 0xf0, 0x21, 0x00


	//----- nvinfo : EIATTR_KPARAM_INFO
	.align		4
.L_827:
        /*009c*/ 	.byte	0x04, 0x17
        /*009e*/ 	.short	(.L_829 - .L_828)
.L_828:
        /*00a0*/ 	.word	0x00000000
        /*00a4*/ 	.short	0x0000
        /*00a6*/ 	.short	0x0000
        /*00a8*/ 	.byte	0x00, 0xf0, 0x21, 0x00


	//----- nvinfo : EIATTR_MAXREG_COUNT
	.align		4
.L_829:
        /*00ac*/ 	.byte	0x03, 0x1b
        /*00ae*/ 	.short	0x00ff


	//----- nvinfo : EIATTR_NUM_BARRIERS
	.align		4
        /*00b0*/ 	.byte	0x02, 0x4c
        /*00b2*/ 	.byte	0x01
	.zero		1


	//----- nvinfo : EIATTR_MERCURY_ISA_VERSION
	.align		4
        /*00b4*/ 	.byte	0x03, 0x5f
        /*00b6*/ 	.short	0x0000


	//----- nvinfo : EIATTR_UNUSED_LOAD_BYTE_OFFSET
	.align		4
        /*00b8*/ 	.byte	0x04, 0x44
        /*00ba*/ 	.short	(.L_831 - .L_830)


	//   ....[0]....
.L_830:
        /*00bc*/ 	.word	0x00002b00
        /*00c0*/ 	.word	0x0000fff0


	//   ....[1]....
        /*00c4*/ 	.word	0x000030b0
        /*00c8*/ 	.word	0x0000fff0


	//   ....[2]....
        /*00cc*/ 	.word	0x000043e0
        /*00d0*/ 	.word	0x0000fff0


	//   ....[3]....
        /*00d4*/ 	.word	0x00004c20
        /*00d8*/ 	.word	0x0000fff0


	//----- nvinfo : EIATTR_COOP_GROUP_MASK_REGIDS
	.align		4
.L_831:
        /*00dc*/ 	.byte	0x04, 0x29
        /*00de*/ 	.short	(.L_833 - .L_832)


	//   ....[0]....
.L_832:
        /*00e0*/ 	.word	0xffffffff


	//   ....[1]....
        /*00e4*/ 	.word	0xffffffff


	//   ....[2]....
        /*00e8*/ 	.word	0xffffffff


	//   ....[3]....
        /*00ec*/ 	.word	0xffffffff


	//   ....[4]....
        /*00f0*/ 	.word	0xffffffff


	//   ....[5]....
        /*00f4*/ 	.word	0xffffffff


	//   ....[6]....
        /*00f8*/ 	.word	0xffffffff


	//   ....[7]....
        /*00fc*/ 	.word	0xffffffff


	//   ....[8]....
        /*0100*/ 	.word	0xffffffff


	//   ....[9]....
        /*0104*/ 	.word	0xffffffff


	//   ....[10]....
        /*0108*/ 	.word	0xffffffff


	//   ....[11]....
        /*010c*/ 	.word	0xffffffff


	//   ....[12]....
        /*0110*/ 	.word	0xffffffff


	//   ....[13]....
        /*0114*/ 	.word	0xffffffff


	//   ....[14]....
        /*0118*/ 	.word	0xffffffff


	//   ....[15]....
        /*011c*/ 	.word	0xffffffff


	//   ....[16]....
        /*0120*/ 	.word	0xffffffff


	//   ....[17]....
        /*0124*/ 	.word	0xffffffff


	//   ....[18]....
        /*0128*/ 	.word	0xffffffff


	//   ....[19]....
        /*012c*/ 	.word	0xffffffff


	//   ....[20]....
        /*0130*/ 	.word	0xffffffff


	//   ....[21]....
        /*0134*/ 	.word	0xffffffff


	//   ....[22]....
        /*0138*/ 	.word	0xffffffff


	//   ....[23]....
        /*013c*/ 	.word	0xffffffff


	//   ....[24]....
        /*0140*/ 	.word	0xffffffff


	//   ....[25]....
        /*0144*/ 	.word	0xffffffff


	//   ....[26]....
        /*0148*/ 	.word	0xffffffff


	//   ....[27]....
        /*014c*/ 	.word	0xffffffff


	//   ....[28]....
        /*0150*/ 	.word	0xffffffff


	//   ....[29]....
        /*0154*/ 	.word	0xffffffff


	//   ....[30]....
        /*0158*/ 	.word	0xffffffff


	//   ....[31]....
        /*015c*/ 	.word	0xffffffff


	//   ....[32]....
        /*0160*/ 	.word	0xffffffff


	//   ....[33]....
        /*0164*/ 	.word	0xffffffff


	//   ....[34]....
        /*0168*/ 	.word	0xffffffff


	//   ....[35]....
        /*016c*/ 	.word	0xffffffff


	//   ....[36]....
        /*0170*/ 	.word	0xffffffff


	//   ....[37]....
        /*0174*/ 	.word	0xffffffff


	//   ....[38]....
        /*0178*/ 	.word	0xffffffff


	//   ....[39]....
        /*017c*/ 	.word	0xffffffff


	//----- nvinfo : EIATTR_COOP_GROUP_INSTR_OFFSETS
	.align		4
.L_833:
        /*0180*/ 	.byte	0x04, 0x28
        /*0182*/ 	.short	(.L_835 - .L_834)


	//   ....[0]....
.L_834:
        /*0184*/ 	.word	0x00000370


	//   ....[1]....
        /*0188*/ 	.word	0x00000390


	//   ....[2]....
        /*018c*/ 	.word	0x000003b0


	//   ....[3]....
        /*0190*/ 	.word	0x000003d0


	//   ....[4]....
        /*0194*/ 	.word	0x000003f0


	//   ....[5]....
        /*0198*/ 	.word	0x000008e0


	//   ....[6]....
        /*019c*/ 	.word	0x00000920


	//   ....[7]....
        /*01a0*/ 	.word	0x00000970


	//   ....[8]....
        /*01a4*/ 	.word	0x00000990


	//   ....[9]....
        /*01a8*/ 	.word	0x000009b0


	//   ....[10]....
        /*01ac*/ 	.word	0x00001000


	//   ....[11]....
        /*01b0*/ 	.word	0x00001040


	//   ....[12]....
        /*01b4*/ 	.word	0x000010b0


	//   ....[13]....
        /*01b8*/ 	.word	0x000010f0


	//   ....[14]....
        /*01bc*/ 	.word	0x00001130


	//   ....[15]....
        /*01c0*/ 	.word	0x00001820


	//   ....[16]....
        /*01c4*/ 	.word	0x00001890


	//   ....[17]....
        /*01c8*/ 	.word	0x000018d0


	//   ....[18]....
        /*01cc*/ 	.word	0x00001910


	//   ....[19]....
        /*01d0*/ 	.word	0x00001950


	//   ....[20]....
        /*01d4*/ 	.word	0x00002a20


	//   ....[21]....
        /*01d8*/ 	.word	0x00002a40


	//   ....[22]....
        /*01dc*/ 	.word	0x00002a60


	//   ....[23]....
        /*01e0*/ 	.word	0x00002a80


	//   ....[24]....
        /*01e4*/ 	.word	0x00002aa0


	//   ....[25]....
        /*01e8*/ 	.word	0x00002f80


	//   ....[26]....
        /*01ec*/ 	.word	0x00002fc0


	//   ....[27]....
        /*01f0*/ 	.word	0x00003010


	//   ....[28]....
        /*01f4*/ 	.word	0x00003030


	//   ....[29]....
        /*01f8*/ 	.word	0x00003050


	//   ....[30]....
        /*01fc*/ 	.word	0x00004230


	//   ....[31]....
        /*0200*/ 	.word	0x00004290


	//   ....[32]....
        /*0204*/ 	.word	0x000042f0


	//   ....[33]....
        /*0208*/ 	.word	0x00004330


	//   ....[34]....
        /*020c*/ 	.word	0x00004370


	//   ....[35]....
        /*0210*/ 	.word	0x00004a60


	//   ....[36]....
        /*0214*/ 	.word	0x00004ac0


	//   ....[37]....
        /*0218*/ 	.word	0x00004b10


	//   ....[38]....
        /*021c*/ 	.word	0x00004b70


	//   ....[39]....
        /*0220*/ 	.word	0x00004bb0


	//----- nvinfo : EIATTR_EXIT_INSTR_OFFSETS
	.align		4
.L_835:
        /*0224*/ 	.byte	0x04, 0x1c
        /*0226*/ 	.short	(.L_837 - .L_836)


	//   ....[0]....
.L_836:
        /*0228*/ 	.word	0x00001f50


	//   ....[1]....
        /*022c*/ 	.word	0x000022a0


	//   ....[2]....
        /*0230*/ 	.word	0x000051e0


	//   ....[3]....
        /*0234*/ 	.word	0x00005a90


	//   ....[4]....
        /*0238*/ 	.word	0x000062f0


	//   ....[5]....
        /*023c*/ 	.word	0x00006b50


	//   ....[6]....
        /*0240*/ 	.word	0x000073d0


	//----- nvinfo : EIATTR_CRS_STACK_SIZE
	.align		4
.L_837:
        /*0244*/ 	.byte	0x04, 0x1e
        /*0246*/ 	.short	(.L_839 - .L_838)
.L_838:
        /*0248*/ 	.word	0x00000000
.L_839:


//--------------------- .nv.info._ZN4vllm39rms_norm_dynamic_per_token_quant_kernelIfaLb0EEEvPT0_PfPKT_S6_PKffiiPS4_ --------------------------
	.section	.nv.info._ZN4vllm39rms_norm_dynamic_per_token_quant_kernelIfaLb0EEEvPT0_PfPKT_S6_PKffiiPS4_,"",@"SHT_CUDA_INFO"
	.sectionflags	@""
	.align	4


	//----- nvinfo : EIATTR_CUDA_API_VERSION
	.align		4
        /*0000*/ 	.byte	0x04, 0x37
        /*0002*/ 	.short	(.L_841 - .L_840)
.L_840:
        /*0004*/ 	.word	0x00000082


	//----- nvinfo : EIATTR_SW2861232_WAR
	.align		4
.L_841:
        /*0008*/ 	.byte	0x01, 0x35
	.zero		2


	//----- nvinfo : EIATTR_PARAM_CBANK
	.align		4
        /*000c*/ 	.byte	0x04, 0x0a
        /*000e*/ 	.short	(.L_843 - .L_842)
	.align		4
.L_842:
        /*0010*/ 	.word	index@(.nv.constant0._ZN4vllm39rms_norm_dynamic_per_token_quant_kernelIfaLb0EEEvPT0_PfPKT_S6_PKffiiPS4_)
        /*0014*/ 	.short	0x0160
        /*0016*/ 	.short	0x0040


	//----- nvinfo : EIATTR_CBANK_PARAM_SIZE
	.align		4
.L_843:
        /*0018*/ 	.byte	0x03, 0x19
        /*001a*/ 	.short	0x0040


	//----- nvinfo : EIATTR_KPARAM_INFO
	.align		4
        /*001c*/ 	.byte	0x04, 0x17
        /*001e*/ 	.short	(.L_845 - .L_844)
.L_844:
        /*0020*/ 	.word	0x00000000
        /*0024*/ 	.short	0x0008
        /*0026*/ 	.short	0x0038
        /*0028*/ 	.byte	0x00, 0xf0, 0x21, 0x00


	//----- nvinfo : EIATTR_KPARAM_INFO
	.align		4
.L_845:
        /*002c*/ 	.byte	0x04, 0x17
        /*002e*/ 	.short	(.L_847 - .L_846)
.L_846:
        /*0030*/ 	.word	0x00000000
        /*0034*/ 	.short	0x0007
        /*0036*/ 	.short	0x0030
        /*0038*/ 	.byte	0x00, 0xf0, 0x11, 0x00


	//----- nvinfo : EIATTR_KPARAM_INFO
	.align		4
.L_847:
        /*003c*/ 	.byte	0x04, 0x17
        /*003e*/ 	.short	(.L_849 - .L_848)
.L_848:
        /*0040*/ 	.word	0x00000000
        /*0044*/ 	.short	0x0006
        /*0046*/ 	.short	0x002c
        /*0048*/ 	.byte	0x00, 0xf0, 0x11, 0x00


	//----- nvinfo : EIATTR_KPARAM_INFO
	.align		4
.L_849:
        /*004c*/ 	.byte	0x04, 0x17
        /*004e*/ 	.short	(.L_851 - .L_850)
.L_850:
        /*0050*/ 	.word	0x00000000
        /*0054*/ 	.short	0x0005
        /*0056*/ 	.short	0x0028
        /*0058*/ 	.byte	0x00, 0xf0, 0x11, 0x00


	//----- nvinfo : EIATTR_KPARAM_INFO
	.align		4
.L_851:
        /*005c*/ 	.byte	0x04, 0x17
        /*005e*/ 	.short	(.L_853 - .L_852)
.L_852:
        /*0060*/ 	.word	0x00000000
        /*0064*/ 	.short	0x0004
        /*0066*/ 	.short	0x0020
        /*0068*/ 	.byte	0x00, 0xf0, 0x21, 0x00


	//----- nvinfo : EIATTR_KPARAM_INFO
	.align		4
.L_853:
        /*006c*/ 	.byte	0x04, 0x17
        /*006e*/ 	.short	(.L_855 - .L_854)
.L_854:
        /*0070*/ 	.word	0x00000000
        /*0074*/ 	.short	0x0003
        /*0076*/ 	.short	0x0018
        /*0078*/ 	.byte	0x00, 0xf0, 0x21, 0x00


	//----- nvinfo : EIATTR_KPARAM_INFO
	.align		4
.L_855:
        /*007c*/ 	.byte	0x04, 0x17
        /*007e*/ 	.short	(.L_857 - .L_856)
.L_856:
        /*0080*/ 	.word	0x00000000
        /*0084*/ 	.short	0x0002
        /*0086*/ 	.short	0x0010
        /*0088*/ 	.byte	0x00, 0xf0, 0x21, 0x00


	//----- nvinfo : EIATTR_KPARAM_INFO
	.align		4
.L_857:
        /*008c*/ 	.byte	0x04, 0x17
        /*008e*/ 	.short	(.L_859 - .L_858)
.L_858:
        /*0090*/ 	.word	0x00000000
        /*0094*/ 	.short	0x0001
        /*0096*/ 	.short	0x0008
        /*0098*/ 	.byte	0x00, 0xf0, 0x21, 0x00


	//----- nvinfo : EIATTR_KPARAM_INFO
	.align		4
.L_859:
        /*009c*/ 	.byte	0x04, 0x17
        /*009e*/ 	.short	(.L_861 - .L_860)
.L_860:
        /*00a0*/ 	.word	0x00000000
        /*00a4*/ 	.short	0x0000
        /*00a6*/ 	.short	0x0000
        /*00a8*/ 	.byte	0x00, 0xf0, 0x21, 0x00


	//----- nvinfo : EIATTR_MAXREG_COUNT
	.align		4
.L_861:
        /*00ac*/ 	.byte	0x03, 0x1b
        /*00ae*/ 	.short	0x00ff


	//----- nvinfo : EIATTR_NUM_BARRIERS
	.align		4
        /*00b0*/ 	.byte	0x02, 0x4c
        /*00b2*/ 	.byte	0x01
	.zero		1


	//----- nvinfo : EIATTR_MERCURY_ISA_VERSION
	.align		4
        /*00b4*/ 	.byte	0x03, 0x5f
        /*00b6*/ 	.short	0x0000


	//----- nvinfo : EIATTR_UNUSED_LOAD_BYTE_OFFSET
	.align		4
        /*00b8*/ 	.byte	0x04, 0x44
        /*00ba*/ 	.short	(.L_863 - .L_862)


	//   ....[0]....
.L_862:
        /*00bc*/ 	.word	0x00002420
        /*00c0*/ 	.word	0x0000fff0


	//   ....[1]....
        /*00c4*/ 	.word	0x000029d0
        /*00c8*/ 	.word	0x0000fff0


	//   ....[2]....
        /*00cc*/ 	.word	0x00003480
        /*00d0*/ 	.word	0x0000fff0


	//   ....[3]....
        /*00d4*/ 	.word	0x00003cc0
        /*00d8*/ 	.word	0x0000fff0


	//----- nvinfo : EIATTR_COOP_GROUP_MASK_REGIDS
	.align		4
.L_863:
        /*00dc*/ 	.byte	0x04, 0x29
        /*00de*/ 	.short	(.L_865 - .L_864)


	//   ....[0]....
.L_864:
        /*00e0*/ 	.word	0xffffffff


	//   ....[1]....
        /*00e4*/ 	.word	0xffffffff


	//   ....[2]....
        /*00e8*/ 	.word	0xffffffff


	//   ....[3]....
        /*00ec*/ 	.word	0xffffffff


	//   ....[4]....
        /*00f0*/ 	.word	0xffffffff


	//   ....[5]....
        /*00f4*/ 	.word	0xffffffff


	//   ....[6]....
        /*00f8*/ 	.word	0xffffffff


	//   ....[7]....
        /*00fc*/ 	.word	0xffffffff


	//   ....[8]....
        /*0100*/ 	.word	0xffffffff


	//   ....[9]....
        /*0104*/ 	.word	0xffffffff


	//   ....[10]....
        /*0108*/ 	.word	0xffffffff


	//   ....[11]....
        /*010c*/ 	.word	0xffffffff


	//   ....[12]....
        /*0110*/ 	.word	0xffffffff


	//   ....[13]....
        /*0114*/ 	.word	0xffffffff


	//   ....[14]....
        /*0118*/ 	.word	0xffffffff


	//   ....[15]....
        /*011c*/ 	.word	0xffffffff


	//   ....[16]....
        /*0120*/ 	.word	0xffffffff


	//   ....[17]....
        /*0124*/ 	.word	0xffffffff


	//   ....[18]....
        /*0128*/ 	.word	0xffffffff


	//   ....[19]....
        /*012c*/ 	.word	0xffffffff


	//   ....[20]....
        /*0130*/ 	.word	0xffffffff


	//   ....[21]....
        /*0134*/ 	.word	0xffffffff


	//   ....[22]....
        /*0138*/ 	.word	0xffffffff


	//   ....[23]....
        /*013c*/ 	.word	0xffffffff


	//   ....[24]....
        /*0140*/ 	.word	0xffffffff


	//   ....[25]....
        /*0144*/ 	.word	0xffffffff


	//   ....[26]....
        /*0148*/ 	.word	0xffffffff


	//   ....[27]....
        /*014c*/ 	.word	0xffffffff


	//   ....[28]....
        /*0150*/ 	.word	0xffffffff


	//   ....[29]....
        /*0154*/ 	.word	0xffffffff


	//   ....[30]....
        /*0158*/ 	.word	0xffffffff


	//   ....[31]....
        /*015c*/ 	.word	0xffffffff


	//   ....[32]....
        /*0160*/ 	.word	0xffffffff


	//   ....[33]....
        /*0164*/ 	.word	0xffffffff


	//   ....[34]....
        /*0168*/ 	.word	0xffffffff


	//   ....[35]....
        /*016c*/ 	.word	0xffffffff


	//   ....[36]....
        /*0170*/ 	.word	0xffffffff


	//   ....[37]....
        /*0174*/ 	.word	0xffffffff


	//   ....[38]....
        /*0178*/ 	.word	0xffffffff


	//   ....[39]....
        /*017c*/ 	.word	0xffffffff


	//----- nvinfo : EIATTR_COOP_GROUP_INSTR_OFFSETS
	.align		4
.L_865:
        /*0180*/ 	.byte	0x04, 0x28
        /*0182*/ 	.short	(.L_867 - .L_866)


	//   ....[0]....
.L_866:
        /*0184*/ 	.word	0x00000290


	//   ....[1]....
        /*0188*/ 	.word	0x000002c0


	//   ....[2]....
        /*018c*/ 	.word	0x000002e0


	//   ....[3]....
        /*0190*/ 	.word	0x00000300


	//   ....[4]....
        /*0194*/ 	.word	0x00000320


	//   ....[5]....
        /*0198*/ 	.word	0x00000810


	//   ....[6]....
        /*019c*/ 	.word	0x00000850


	//   ....[7]....
        /*01a0*/ 	.word	0x000008a0


	//   ....[8]....
        /*01a4*/ 	.word	0x000008c0


	//   ....[9]....
        /*01a8*/ 	.word	0x000008e0


	//   ....[10]....
        /*01ac*/ 	.word	0x00000e70


	//   ....[11]....
        /*01b0*/ 	.word	0x00000eb0


	//   ....[12]....
        /*01b4*/ 	.word	0x00000f10


	//   ....[13]....
        /*01b8*/ 	.word	0x00000f50


	//   ....[14]....
        /*01bc*/ 	.word	0x00000f90


	//   ....[15]....
        /*01c0*/ 	.word	0x00001680


	//   ....[16]....
        /*01c4*/ 	.word	0x000016f0


	//   ....[17]....
        /*01c8*/ 	.word	0x00001730


	//   ....[18]....
        /*01cc*/ 	.word	0x00001770


	//   ....[19]....
        /*01d0*/ 	.word	0x000017b0


	//   ....[20]....
        /*01d4*/ 	.word	0x00002330


	//   ....[21]....
        /*01d8*/ 	.word	0x00002360


	//   ....[22]....
        /*01dc*/ 	.word	0x00002380


	//   ....[23]....
        /*01e0*/ 	.word	0x000023a0


	//   ....[24]....
        /*01e4*/ 	.word	0x000023c0


	//   ....[25]....
        /*01e8*/ 	.word	0x000028a0


	//   ....[26]....
        /*01ec*/ 	.word	0x000028e0


	//   ....[27]....
        /*01f0*/ 	.word	0x00002930


	//   ....[28]....
        /*01f4*/ 	.word	0x00002950


	//   ....[29]....
        /*01f8*/ 	.word	0x00002970


	//   ....[30]....
        /*01fc*/ 	.word	0x000032d0


	//   ....[31]....
        /*0200*/ 	.word	0x00003330


	//   ....[32]....
        /*0204*/ 	.word	0x00003390


	//   ....[33]....
        /*0208*/ 	.word	0x000033d0


	//   ....[34]....
        /*020c*/ 	.word	0x00003410


	//   ....[35]....
        /*0210*/ 	.word	0x00003b00


	//   ....[36]....
        /*0214*/ 	.word	0x00003b60


	//   ....[37]....
        /*0218*/ 	.word	0x00003bd0


	//   ....[38]....
        /*021c*/ 	.word	0x00003c10


	//   ....[39]....
        /*0220*/ 	.word	0x00003c50


	//----- nvinfo : EIATTR_EXIT_INSTR_OFFSETS
	.align		4
.L_867:
        /*0224*/ 	.byte	0x04, 0x1c
        /*0226*/ 	.short	(.L_869 - .L_868)


	//   ....[0]....
.L_868:
        /*0228*/ 	.word	0x00001db0


	//   ....[1]....
        /*022c*/ 	.word	0x00001f50


	//   ....[2]....
        /*0230*/ 	.word	0x00004320


	//   ....[3]....
        /*0234*/ 	.word	0x00004530


	//   ....[4]....
        /*0238*/ 	.word	0x000046f0


	//   ....[5]....
        /*023c*/ 	.word	0x000048b0


	//   ....[6]....
        /*0240*/ 	.word	0x00004a80


	//----- nvinfo : EIATTR_CRS_STACK_SIZE
	.align		4
.L_869:
        /*0244*/ 	.byte	0x04, 0x1e
        /*0246*/ 	.short	(.L_871 - .L_870)
.L_870:
        /*0248*/ 	.word	0x00000000
.L_871:


//--------------------- .nv.info._ZN4vllm39rms_norm_dynamic_per_token_quant_kernelIfN3c1013Float8_e4m3fnELb0EEEvPT0_PfPKT_S8_PKffiiPS6_ --------------------------
	.section	.nv.info._ZN4vllm39rms_norm_dynamic_per_token_quant_kernelIfN3c1013Float8_e4m3fnELb0EEEvPT0_PfPKT_S8_PKffiiPS6_,"",@"SHT_CUDA_INFO"
	.sectionflags	@""
	.align	4


	//----- nvinfo : EIATTR_CUDA_API_VERSION
	.align		4
        /*0000*/ 	.byte	0x04, 0x37
        /*0002*/ 	.short	(.L_873 - .L_872)
.L_872:
        /*0004*/ 	.word	0x00000082


	//----- nvinfo : EIATTR_SW2861232_WAR
	.align		4
.L_873:
        /*0008*/ 	.byte	0x01, 0x35
	.zero		2


	//----- nvinfo : EIATTR_PARAM_CBANK
	.align		4
        /*000c*/ 	.byte	0x04, 0x0a
        /*000e*/ 	.short	(.L_875 - .L_874)
	.align		4
.L_874:
        /*0010*/ 	.word	index@(.nv.constant0._ZN4vllm39rms_norm_dynamic_per_token_quant_kernelIfN3c1013Float8_e4m3fnELb0EEEvPT0_PfPKT_S8_PKffiiPS6_)
        /*0014*/ 	.short	0x0160
        /*0016*/ 	.short	0x0040


	//----- nvinfo : EIATTR_CBANK_PARAM_SIZE
	.align		4
.L_875:
        /*0018*/ 	.byte	0x03, 0x19
        /*001a*/ 	.short	0x0040


	//----- nvinfo : EIATTR_KPARAM_INFO
	.align		4
        /*001c*/ 	.byte	0x04, 0x17
        /*001e*/ 	.short	(.L_877 - .L_876)
.L_876:
        /*0020*/ 	.word	0x00000000
        /*0024*/ 	.short	0x0008
        /*0026*/ 	.short	0x0038
        /*0028*/ 	.byte	0x00, 0xf0, 0x21, 0x00


	//----- nvinfo : EIATTR_KPARAM_INFO
	.align		4
.L_877:
        /*002c*/ 	.byte	0x04, 0x17
        /*002e*/ 	.short	(.L_879 - .L_878)
.L_878:
        /*0030*/ 	.word	0x00000000
        /*0034*/ 	.short	0x0007
        /*0036*/ 	.short	0x0030
        /*0038*/ 	.byte	0x00, 0xf0, 0x11, 0x00


	//----- nvinfo : EIATTR_KPARAM_INFO
	.align		4
.L_879:
        /*003c*/ 	.byte	0x04, 0x17
        /*003e*/ 	.short	(.L_881 - .L_880)
.L_880:
        /*0040*/ 	.word	0x00000000
        /*0044*/ 	.short	0x0006
        /*0046*/ 	.short	0x002c
        /*0048*/ 	.byte	0x00, 0xf0, 0x11, 0x00


	//----- nvinfo : EIATTR_KPARAM_INFO
	.align		4
.L_881:
        /*004c*/ 	.byte	0x04, 0x17
        /*004e*/ 	.short	(.L_883 - .L_882)
.L_882:
        /*0050*/ 	.word	0x00000000
        /*0054*/ 	.short	0x0005
        /*0056*/ 	.short	0x0028
        /*0058*/ 	.byte	0x00, 0xf0, 0x11, 0x00


	//----- nvinfo : EIATTR_KPARAM_INFO
	.align		4
.L_883:
        /*005c*/ 	.byte	0x04, 0x17
        /*005e*/ 	.short	(.L_885 - .L_884)
.L_884:
        /*0060*/ 	.word	0x00000000
        /*0064*/ 	.short	0x0004
        /*0066*/ 	.short	0x0020
        /*0068*/ 	.byte	0x00, 0xf0, 0x21, 0x00


	//----- nvinfo : EIATTR_KPARAM_INFO
	.align		4
.L_885:
        /*006c*/ 	.byte	0x04, 0x17
        /*006e*/ 	.short	(.L_887 - .L_886)
.L_886:
        /*0070*/ 	.word	0x00000000
        /*0074*/ 	.short	0x0003
        /*0076*/ 	.short	0x0018
        /*0078*/ 	.byte	0x00, 0xf0, 0x21, 0x00


	//----- nvinfo : EIATTR_KPARAM_INFO
	.align		4
.L_887:
        /*007c*/ 	.byte	0x04, 0x17
        /*007e*/ 	.short	(.L_889 - .L_888)
.L_888:
        /*0080*/ 	.word	0x00000000
        /*0084*/ 	.short	0x0002
        /*0086*/ 	.short	0x0010
        /*0088*/ 	.byte	0x00, 0xf0, 0x21, 0x00


	//----- nvinfo : EIATTR_KPARAM_INFO
	.align		4
.L_889:
        /*008c*/ 	.byte	0x04, 0x17
        /*008e*/ 	.short	(.L_891 - .L_890)
.L_890:
        /*0090*/ 	.word	0x00000000
        /*0094*/ 	.short	0x0001
        /*0096*/ 	.short	0x0008
        /*0098*/ 	.byte	0x00, 0xf0, 0x21, 0x00


	//----- nvinfo : EIATTR_KPARAM_INFO
	.align		4
.L_891:
        /*009c*/ 	.byte	0x04, 0x17
        /*009e*/ 	.short	(.L_893 - .L_892)
.L_892:
        /*00a0*/ 	.word	0x00000000
        /*00a4*/ 	.short	0x0000
        /*00a6*/ 	.short	0x0000
        /*00a8*/ 	.byte	0x00, 0xf0, 0x21, 0x00


	//----- nvinfo : EIATTR_MAXREG_COUNT
	.align		4
.L_893:
        /*00ac*/ 	.byte	0x03, 0x1b
        /*00ae*/ 	.short	0x00ff


	//----- nvinfo : EIATTR_NUM_BARRIERS
	.align		4
        /*00b0*/ 	.byte	0x02, 0x4c
        /*00b2*/ 	.byte	0x01
	.zero		1


	//----- nvinfo : EIATTR_MERCURY_ISA_VERSION
	.align		4
        /*00b4*/ 	.byte	0x03, 0x5f
        /*00b6*/ 	.short	0x0000


	//----- nvinfo : EIATTR_UNUSED_LOAD_BYTE_OFFSET
	.align		4
        /*00b8*/ 	.byte	0x04, 0x44
        /*00ba*/ 	.short	(.L_895 - .L_894)


	//   ....[0]....
.L_894:
        /*00bc*/ 	.word	0x00002530
        /*00c0*/ 	.word	0x0000fff0


	//   ....[1]....
        /*00c4*/ 	.word	0x00002ae0
        /*00c8*/ 	.word	0x0000fff0


	//   ....[2]....
        /*00cc*/ 	.word	0x00003590
        /*00d0*/ 	.word	0x0000fff0


	//   ....[3]....
        /*00d4*/ 	.word	0x00003dd0
        /*00d8*/ 	.word	0x0000fff0


	//----- nvinfo : EIATTR_COOP_GROUP_MASK_REGIDS
	.align		4
.L_895:
        /*00dc*/ 	.byte	0x04, 0x29
        /*00de*/ 	.short	(.L_897 - .L_896)


	//   ....[0]....
.L_896:
        /*00e0*/ 	.word	0xffffffff


	//   ....[1]....
        /*00e4*/ 	.word	0xffffffff


	//   ....[2]....
        /*00e8*/ 	.word	0xffffffff


	//   ....[3]....
        /*00ec*/ 	.word	0xffffffff


	//   ....[4]....
        /*00f0*/ 	.word	0xffffffff


	//   ....[5]....
        /*00f4*/ 	.word	0xffffffff


	//   ....[6]....
        /*00f8*/ 	.word	0xffffffff


	//   ....[7]....
        /*00fc*/ 	.word	0xffffffff


	//   ....[8]....
        /*0100*/ 	.word	0xffffffff


	//   ....[9]....
        /*0104*/ 	.word	0xffffffff


	//   ....[10]....
        /*0108*/ 	.word	0xffffffff


	//   ....[11]....
        /*010c*/ 	.word	0xffffffff


	//   ....[12]....
        /*0110*/ 	.word	0xffffffff


	//   ....[13]....
        /*0114*/ 	.word	0xffffffff


	//   ....[14]....
        /*0118*/ 	.word	0xffffffff


	//   ....[15]....
        /*011c*/ 	.word	0xffffffff


	//   ....[16]....
        /*0120*/ 	.word	0xffffffff


	//   ....[17]....
        /*0124*/ 	.word	0xffffffff


	//   ....[18]....
        /*0128*/ 	.word	0xffffffff


	//   ....[19]....
        /*012c*/ 	.word	0xffffffff


	//   ....[20]....
        /*0130*/ 	.word	0xffffffff


	//   ....[21]....
        /*0134*/ 	.word	0xffffffff


	//   ....[22]....
        /*0138*/ 	.word	0xffffffff


	//   ....[23]....
        /*013c*/ 	.word	0xffffffff


	//   ....[24]....
        /*0140*/ 	.word	0xffffffff


	//   ....[25]....
        /*0144*/ 	.word	0xffffffff


	//   ....[26]....
        /*0148*/ 	.word	0xffffffff


	//   ....[27]....
        /*014c*/ 	.word	0xffffffff


	//   ....[28]....
        /*0150*/ 	.word	0xffffffff


	//   ....[29]....
        /*0154*/ 	.word	0xffffffff


	//   ....[30]....
        /*0158*/ 	.word	0xffffffff


	//   ....[31]....
        /*015c*/ 	.word	0xffffffff


	//   ....[32]....
        /*0160*/ 	.word	0xffffffff


	//   ....[33]....
        /*0164*/ 	.word	0xffffffff


	//   ....[34]....
        /*0168*/ 	.word	0xffffffff


	//   ....[35]....
        /*016c*/ 	.word	0xffffffff


	//   ....[36]....
        /*0170*/ 	.word	0xffffffff


	//   ....[37]....
        /*0174*/ 	.word	0xffffffff


	//   ....[38]....
        /*0178*/ 	.word	0xffffffff


	//   ....[39]....
        /*017c*/ 	.word	0xffffffff


	//----- nvinfo : EIATTR_COOP_GROUP_INSTR_OFFSETS
	.align		4
.L_897:
        /*0180*/ 	.byte	0x04, 0x28
        /*0182*/ 	.short	(.L_899 - .L_898)


	//   ....[0]....
.L_898:
        /*0184*/ 	.word	0x00000290


	//   ....[1]....
        /*0188*/ 	.word	0x000002c0


	//   ....[2]....
        /*018c*/ 	.word	0x000002e0


	//   ....[3]....
        /*0190*/ 	.word	0x00000300


	//   ....[4]....
        /*0194*/ 	.word	0x00000320


	//   ....[5]....
        /*0198*/ 	.word	0x00000810


	//   ....[6]....
        /*019c*/ 	.word	0x00000850


	//   ....[7]....
        /*01a0*/ 	.word	0x000008a0


	//   ....[8]....
        /*01a4*/ 	.word	0x000008c0


	//   ....[9]....
        /*01a8*/ 	.word	0x000008e0


	//   ....[10]....
        /*01ac*/ 	.word	0x00000e70


	//   ....[11]....
        /*01b0*/ 	.word	0x00000eb0


	//   ....[12]....
        /*01b4*/ 	.word	0x00000f10


	//   ....[13]....
        /*01b8*/ 	.word	0x00000f50


	//   ....[14]....
        /*01bc*/ 	.word	0x00000f90


	//   ....[15]....
        /*01c0*/ 	.word	0x00001680


	//   ....[16]....
        /*01c4*/ 	.word	0x000016f0


	//   ....[17]....
        /*01c8*/ 	.word	0x00001730


	//   ....[18]....
        /*01cc*/ 	.word	0x00001770


	//   ....[19]....
        /*01d0*/ 	.word	0x000017b0


	//   ....[20]....
        /*01d4*/ 	.word	0x00002440


	//   ....[21]....
        /*01d8*/ 	.word	0x00002470


	//   ....[22]....
        /*01dc*/ 	.word	0x00002490


	//   ....[23]....
        /*01e0*/ 	.word	0x000024b0


	//   ....[24]....
        /*01e4*/ 	.word	0x000024d0


	//   ....[25]....
        /*01e8*/ 	.word	0x000029b0


	//   ....[26]....
        /*01ec*/ 	.word	0x000029f0


	//   ....[27]....
        /*01f0*/ 	.word	0x00002a40


	//   ....[28]....
        /*01f4*/ 	.word	0x00002a60


	//   ....[29]....
        /*01f8*/ 	.word	0x00002a80


	//   ....[30]....
        /*01fc*/ 	.word	0x000033d0


	//   ....[31]....
        /*0200*/ 	.word	0x00003430


	//   ....[32]....
        /*0204*/ 	.word	0x00003490


	//   ....[33]....
        /*0208*/ 	.word	0x000034d0


	//   ....[34]....
        /*020c*/ 	.word	0x00003510


	//   ....[35]....
        /*0210*/ 	.word	0x00003c10


	//   ....[36]....
        /*0214*/ 	.word	0x00003c70


	//   ....[37]....
        /*0218*/ 	.word	0x00003ce0


	//   ....[38]....
        /*021c*/ 	.word	0x00003d20


	//   ....[39]....
        /*0220*/ 	.word	0x00003d60


	//----- nvinfo : EIATTR_EXIT_INSTR_OFFSETS
	.align		4
.L_899:
        /*0224*/ 	.byte	0x04, 0x1c
        /*0226*/ 	.short	(.L_901 - .L_900)


	//   ....[0]....
.L_900:
        /*0228*/ 	.word	0x00001db0


	//   ....[1]....
        /*022c*/ 	.word	0x00002060


	//   ....[2]....
        /*0230*/ 	.word	0x000043f0


	//   ....[3]....
        /*0234*/ 	.word	0x00004a50


	//   ....[4]....
        /*0238*/ 	.word	0x00005060


	//   ....[5]....
        /*023c*/ 	.word	0x00005670


	//   ....[6]....
        /*0240*/ 	.word	0x00005ca0


	//----- nvinfo : EIATTR_CRS_STACK_SIZE
	.align		4
.L_901:
        /*0244*/ 	.byte	0x04, 0x1e
        /*0246*/ 	.short	(.L_903 - .L_902)
.L_902:
        /*0248*/ 	.word	0x00000000
.L_903:


//--------------------- .nv.info._ZN4vllm39rms_norm_dynamic_per_token_quant_kernelIfaLb1EEEvPT0_PfPKT_S6_PKffiiPS4_ --------------------------
	.section	.nv.info._ZN4vllm39rms_norm_dynamic_per_token_quant_kernelIfaLb1EEEvPT0_PfPKT_S6_PKffiiPS4_,"",@"SHT_CUDA_INFO"
	.sectionflags	@""
	.align	4


	//----- nvinfo : EIATTR_CUDA_API_VERSION
	.align		4
        /*0000*/ 	.byte	0x04, 0x37
        /*0002*/ 	.short	(.L_905 - .L_904)
.L_904:
        /*0004*/ 	.word	0x00000082


	//----- nvinfo : EIATTR_SW2861232_WAR
	.align		4
.L_905:
        /*0008*/ 	.byte	0x01, 0x35
	.zero		2


	//----- nvinfo : EIATTR_PARAM_CBANK
	.align		4
        /*000c*/ 	.byte	0x04, 0x0a
        /*000e*/ 	.short	(.L_907 - .L_906)
	.align		4
.L_906:
        /*0010*/ 	.word	index@(.nv.constant0._ZN4vllm39rms_norm_dynamic_per_token_quant_kernelIfaLb1EEEvPT0_PfPKT_S6_PKffiiPS4_)
        /*0014*/ 	.short	0x0160
        /*0016*/ 	.short	0x0040


	//----- nvinfo : EIATTR_CBANK_PARAM_SIZE
	.align		4
.L_907:
        /*0018*/ 	.byte	0x03, 0x19
        /*001a*/ 	.short	0x0040


	//----- nvinfo : EIATTR_KPARAM_INFO
	.align		4
        /*001c*/ 	.byte	0x04, 0x17
        /*001e*/ 	.short	(.L_909 - .L_908)
.L_908:
        /*0020*/ 	.word	0x00000000
        /*0024*/ 	.short	0x0008
        /*0026*/ 	.short	0x0038
        /*0028*/ 	.byte	0x00, 0xf0, 0x21, 0x00


	//----- nvinfo : EIATTR_KPARAM_INFO
	.align		4
.L_909:
        /*002c*/ 	.byte	0x04, 0x17
        /*002e*/ 	.short	(.L_911 - .L_910)
.L_910:
        /*0030*/ 	.word	0x00000000
        /*0034*/ 	.short	0x0007
        /*0036*/ 	.short	0x0030
        /*0038*/ 	.byte	0x00, 0xf0, 0x11, 0x00


	//----- nvinfo : EIATTR_KPARAM_INFO
	.align		4
.L_911:
        /*003c*/ 	.byte	0x04, 0x17
        /*003e*/ 	.short	(.L_913 - .L_912)
.L_912:
        /*0040*/ 	.word	0x00000000
        /*0044*/ 	.short	0x0006
        /*0046*/ 	.short	0x002c
        /*0048*/ 	.byte	0x00, 0xf0, 0x11, 0x00


	//----- nvinfo : EIATTR_KPARAM_INFO
	.align		4
.L_913:
        /*004c*/ 	.byte	0x04, 0x17
        /*004e*/ 	.short	(.L_915 - .L_914)
.L_914:
        /*0050*/ 	.word	0x00000000
        /*0054*/ 	.short	0x0005
        /*0056*/ 	.short	0x0028
        /*0058*/ 	.byte	0x00, 0xf0, 0x11, 0x00


	//----- nvinfo : EIATTR_KPARAM_INFO
	.align		4
.L_915:
        /*005c*/ 	.byte	0x04, 0x17
        /*005e*/ 	.short	(.L_917 - .L_916)
.L_916:
        /*0060*/ 	.word	0x00000000
        /*0064*/ 	.short	0x0004
        /*0066*/ 	.short	0x0020
        /*0068*/ 	.byte	0x00, 0xf0, 0x21, 0x00


	//----- nvinfo : EIATTR_KPARAM_INFO
	.align		4
.L_917:
        /*006c*/ 	.byte	0x04, 0x17
        /*006e*/ 	.short	(.L_919 - .L_918)
.L_918:
        /*0070*/ 	.word	0x00000000
        /*0074*/ 	.short	0x0003
        /*0076*/ 	.short	0x0018
        /*0078*/ 	.byte	0x00, 0xf0, 0x21, 0x00


	//----- nvinfo : EIATTR_KPARAM_INFO
	.align		4
.L_919:
        /*007c*/ 	.byte	0x04, 0x17
        /*007e*/ 	.short	(.L_921 - .L_920)
.L_920:
        /*0080*/ 	.word	0x00000000
        /*0084*/ 	.short	0x0002
        /*0086*/ 	.short	0x0010
        /*0088*/ 	.byte	0x00, 0xf0, 0x21, 0x00


	//----- nvinfo : EIATTR_KPARAM_INFO
	.align		4
.L_921:
        /*008c*/ 	.byte	0x04, 0x17
        /*008e*/ 	.short	(.L_923 - .L_922)
.L_922:
        /*0090*/ 	.word	0x00000000
        /*0094*/ 	.short	0x0001
        /*0096*/ 	.short	0x0008
        /*0098*/ 	.byte	0x00, 0xf0, 0x21, 0x00


	//----- nvinfo : EIATTR_KPARAM_INFO
	.align		4
.L_923:
        /*009c*/ 	.byte	0x04, 0x17
        /*009e*/ 	.short	(.L_925 - .L_924)
.L_924:
        /*00a0*/ 	.word	0x00000000
        /*00a4*/ 	.short	0x0000
        /*00a6*/ 	.short	0x0000
        /*00a8*/ 	.byte	0x00, 0xf0, 0x21, 0x00


	//----- nvinfo : EIATTR_MAXREG_COUNT
	.align		4
.L_925:
        /*00ac*/ 	.byte	0x03, 0x1b
        /*00ae*/ 	.short	0x00ff


	//----- nvinfo : EIATTR_NUM_BARRIERS
	.align		4
        /*00b0*/ 	.byte	0x02, 0x4c
        /*00b2*/ 	.byte	0x01
	.zero		1


	//----- nvinfo : EIATTR_MERCURY_ISA_VERSION
	.align		4
        /*00b4*/ 	.byte	0x03, 0x5f
        /*00b6*/ 	.short	0x0000


	//----- nvinfo : EIATTR_UNUSED_LOAD_BYTE_OFFSET
	.align		4
        /*00b8*/ 	.byte	0x04, 0x44
        /*00ba*/ 	.short	(.L_927 - .L_926)


	//   ....[0]....
.L_926:
        /*00bc*/ 	.word	0x000026e0
        /*00c0*/ 	.word	0x0000fff0


	//   ....[1]....
        /*00c4*/ 	.word	0x00002c90
        /*00c8*/ 	.word	0x0000fff0


	//   ....[2]....
        /*00cc*/ 	.word	0x000038c0
        /*00d0*/ 	.word	0x0000fff0


	//   ....[3]....
        /*00d4*/ 	.word	0x00004100
        /*00d8*/ 	.word	0x0000fff0


	//----- nvinfo : EIATTR_COOP_GROUP_MASK_REGIDS
	.align		4
.L_927:
        /*00dc*/ 	.byte	0x04, 0x29
        /*00de*/ 	.short	(.L_929 - .L_928)


	//   ....[0]....
.L_928:
        /*00e0*/ 	.word	0xffffffff


	//   ....[1]....
        /*00e4*/ 	.word	0xffffffff


	//   ....[2]....
        /*00e8*/ 	.word	0xffffffff


	//   ....[3]....
        /*00ec*/ 	.word	0xffffffff


	//   ....[4]....
        /*00f0*/ 	.word	0xffffffff


	//   ....[5]....
        /*00f4*/ 	.word	0xffffffff


	//   ....[6]....
        /*00f8*/ 	.word	0xffffffff


	//   ....[7]....
        /*00fc*/ 	.word	0xffffffff


	//   ....[8]....
        /*0100*/ 	.word	0xffffffff


	//   ....[9]....
        /*0104*/ 	.word	0xffffffff


	//   ....[10]....
        /*0108*/ 	.word	0xffffffff


	//   ....[11]....
        /*010c*/ 	.word	0xffffffff


	//   ....[12]....
        /*0110*/ 	.word	0xffffffff


	//   ....[13]....
        /*0114*/ 	.word	0xffffffff


	//   ....[14]....
        /*0118*/ 	.word	0xffffffff


	//   ....[15]....
        /*011c*/ 	.word	0xffffffff


	//   ....[16]....
        /*0120*/ 	.word	0xffffffff


	//   ....[17]....
        /*0124*/ 	.word	0xffffffff


	//   ....[18]....
        /*0128*/ 	.word	0xffffffff


	//   ....[19]....
        /*012c*/ 	.word	0xffffffff


	//   ....[20]....
        /*0130*/ 	.word	0xffffffff


	//   ....[21]....
        /*0134*/ 	.word	0xffffffff


	//   ....[22]....
        /*0138*/ 	.word	0xffffffff


	//   ....[23]....
        /*013c*/ 	.word	0xffffffff


	//   ....[24]....
        /*0140*/ 	.word	0xffffffff


	//   ....[25]....
        /*0144*/ 	.word	0xffffffff


	//   ....[26]....
        /*0148*/ 	.word	0xffffffff


	//   ....[27]....
        /*014c*/ 	.word	0xffffffff


	//   ....[28]....
        /*0150*/ 	.word	0xffffffff


	//   ....[29]....
        /*0154*/ 	.word	0xffffffff


	//   ....[30]....
        /*0158*/ 	.word	0xffffffff


	//   ....[31]....
        /*015c*/ 	.word	0xffffffff


	//   ....[32]....
        /*0160*/ 	.word	0xffffffff


	//   ....[33]....
        /*0164*/ 	.word	0xffffffff


	//   ....[34]....
        /*0168*/ 	.word	0xffffffff


	//   ....[35]....
        /*016c*/ 	.word	0xffffffff


	//   ....[36]....
        /*0170*/ 	.word	0xffffffff


	//   ....[37]....
        /*0174*/ 	.word	0xffffffff


	//   ....[38]....
        /*0178*/ 	.word	0xffffffff


	//   ....[39]....
        /*017c*/ 	.word	0xffffffff


	//----- nvinfo : EIATTR_COOP_GROUP_INSTR_OFFSETS
	.align		4
.L_929:
        /*0180*/ 	.byte	0x04, 0x28
        /*0182*/ 	.short	(.L_931 - .L_930)


	//   ....[0]....
.L_930:
        /*0184*/ 	.word	0x00000350


	//   ....[1]....
        /*0188*/ 	.word	0x00000370


	//   ....[2]....
        /*018c*/ 	.word	0x00000390


	//   ....[3]....
        /*0190*/ 	.word	0x000003b0


	//   ....[4]....
        /*0194*/ 	.word	0x000003d0


	//   ....[5]....
        /*0198*/ 	.word	0x000008c0


	//   ....[6]....
        /*019c*/ 	.word	0x00000900


	//   ....[7]....
        /*01a0*/ 	.word	0x00000950


	//   ....[8]....
        /*01a4*/ 	.word	0x00000970


	//   ....[9]....
        /*01a8*/ 	.word	0x00000990


	//   ....[10]....
        /*01ac*/ 	.word	0x00000f70


	//   ....[11]....
        /*01b0*/ 	.word	0x00000fb0


	//   ....[12]....
        /*01b4*/ 	.word	0x00001010


	//   ....[13]....
        /*01b8*/ 	.word	0x00001060


	//   ....[14]....
        /*01bc*/ 	.word	0x000010a0


	//   ....[15]....
        /*01c0*/ 	.word	0x00001790


	//   ....[16]....
        /*01c4*/ 	.word	0x00001800


	//   ....[17]....
        /*01c8*/ 	.word	0x00001840


	//   ....[18]....
        /*01cc*/ 	.word	0x00001880


	//   ....[19]....
        /*01d0*/ 	.word	0x000018c0


	//   ....[20]....
        /*01d4*/ 	.word	0x00002600


	//   ....[21]....
        /*01d8*/ 	.word	0x00002620


	//   ....[22]....
        /*01dc*/ 	.word	0x00002640


	//   ....[23]....
        /*01e0*/ 	.word	0x00002660


	//   ....[24]....
        /*01e4*/ 	.word	0x00002680


	//   ....[25]....
        /*01e8*/ 	.word	0x00002b60


	//   ....[26]....
        /*01ec*/ 	.word	0x00002ba0


	//   ....[27]....
        /*01f0*/ 	.word	0x00002bf0


	//   ....[28]....
        /*01f4*/ 	.word	0x00002c10


	//   ....[29]....
        /*01f8*/ 	.word	0x00002c30


	//   ....[30]....
        /*01fc*/ 	.word	0x00003710


	//   ....[31]....
        /*0200*/ 	.word	0x00003770


	//   ....[32]....
        /*0204*/ 	.word	0x000037d0


	//   ....[33]....
        /*0208*/ 	.word	0x00003810


	//   ....[34]....
        /*020c*/ 	.word	0x00003850


	//   ....[35]....
        /*0210*/ 	.word	0x00003f40


	//   ....[36]....
        /*0214*/ 	.word	0x00003fa0


	//   ....[37]....
        /*0218*/ 	.word	0x00004010


	//   ....[38]....
        /*021c*/ 	.word	0x00004050


	//   ....[39]....
        /*0220*/ 	.word	0x00004090


	//----- nvinfo : EIATTR_EXIT_INSTR_OFFSETS
	.align		4
.L_931:
        /*0224*/ 	.byte	0x04, 0x1c
        /*0226*/ 	.short	(.L_933 - .L_932)


	//   ....[0]....
.L_932:
        /*0228*/ 	.word	0x00001ec0


	//   ....[1]....
        /*022c*/ 	.word	0x00002080


	//   ....[2]....
        /*0230*/ 	.word	0x00004760


	//   ....[3]....
        /*0234*/ 	.word	0x000049d0


	//   ....[4]....
        /*0238*/ 	.word	0x00004c00


	//   ....[5]....
        /*023c*/ 	.word	0x00004e30


	//   ....[6]....
        /*0240*/ 	.word	0x00005070


	//----- nvinfo : EIATTR_CRS_STACK_SIZE
	.align		4
.L_933:
        /*0244*/ 	.byte	0x04, 0x1e
        /*0246*/ 	.short	(.L_935 - .L_934)
.L_934:
        /*0248*/ 	.word	0x00000000
.L_935:


//--------------------- .nv.info._ZN4vllm39rms_norm_dynamic_per_token_quant_kernelIfN3c1013Float8_e4m3fnELb1EEEvPT0_PfPKT_S8_PKffiiPS6_ --------------------------
	.section	.nv.info._ZN4vllm39rms_norm_dynamic_per_token_quant_kernelIfN3c1013Float8_e4m3fnELb1EEEvPT0_PfPKT_S8_PKffiiPS6_,"",@"SHT_CUDA_INFO"
	.sectionflags	@""
	.align	4


	//----- nvinfo : EIATTR_CUDA_API_VERSION
	.align		4
        /*0000*/ 	.byte	0x04, 0x37
        /*0002*/ 	.short	(.L_937 - .L_936)
.L_936:
        /*0004*/ 	.word	0x00000082


	//----- nvinfo : EIATTR_SW2861232_WAR
	.align		4
.L_937:
        /*0008*/ 	.byte	0x01, 0x35
	.zero		2


	//----- nvinfo : EIATTR_PARAM_CBANK
	.align		4
        /*000c*/ 	.byte	0x04, 0x0a
        /*000e*/ 	.short	(.L_939 - .L_938)
	.align		4
.L_938:
        /*0010*/ 	.word	index@(.nv.constant0._ZN4vllm39rms_norm_dynamic_per_token_quant_kernelIfN3c1013Float8_e4m3fnELb1EEEvPT0_PfPKT_S8_PKffiiPS6_)
        /*0014*/ 	.short	0x0160
        /*0016*/ 	.short	0x0040


	//----- nvinfo : EIATTR_CBANK_PARAM_SIZE
	.align		4
.L_939:
        /*0018*/ 	.byte	0x03, 0x19
        /*001a*/ 	.short	0x0040


	//----- nvinfo : EIATTR_KPARAM_INFO
	.align		4
        /*001c*/ 	.byte	0x04, 0x17
        /*001e*/ 	.short	(.L_941 - .L_940)
.L_940:
        /*0020*/ 	.word	0x00000000
        /*0024*/ 	.short	0x0008
        /*0026*/ 	.short	0x0038
        /*0028*/ 	.byte	0x00, 0xf0, 0x21, 0x00


	//----- nvinfo : EIATTR_KPARAM_INFO
	.align		4
.L_941:
        /*002c*/ 	.byte	0x04, 0x17
        /*002e*/ 	.short	(.L_943 - .L_942)
.L_942:
        /*0030*/ 	.word	0x00000000
        /*0034*/ 	.short	0x0007
        /*0036*/ 	.short	0x0030
        /*0038*/ 	.byte	0x00, 0xf0, 0x11, 0x00


	//----- nvinfo : EIATTR_KPARAM_INFO
	.align		4
.L_943:
        /*003c*/ 	.byte	0x04, 0x17
        /*003e*/ 	.short	(.L_945 - .L_944)
.L_944:
        /*0040*/ 	.word	0x00000000
        /*0044*/ 	.short	0x0006
        /*0046*/ 	.short	0x002c
        /*0048*/ 	.byte	0x00, 0xf0, 0x11, 0x00


	//----- nvinfo : EIATTR_KPARAM_INFO
	.align		4
.L_945:
        /*004c*/ 	.byte	0x04, 0x17
        /*004e*/ 	.short	(.L_947 - .L_946)
.L_946:
        /*0050*/ 	.word	0x00000000
        /*0054*/ 	.short	0x0005
        /*0056*/ 	.short	0x0028
        /*0058*/ 	.byte	0x00, 0xf0, 0x11, 0x00


	//----- nvinfo : EIATTR_KPARAM_INFO
	.align		4
.L_947:
        /*005c*/ 	.byte	0x04, 0x17
        /*005e*/ 	.short	(.L_949 - .L_948)
.L_948:
        /*0060*/ 	.word	0x00000000
        /*0064*/ 	.short	0x0004
        /*0066*/ 	.short	0x0020
        /*0068*/ 	.byte	0x00, 0xf0, 0x21, 0x00


	//----- nvinfo : EIATTR_KPARAM_INFO
	.align		4
.L_949:
        /*006c*/ 	.byte	0x04, 0x17
        /*006e*/ 	.short	(.L_951 - .L_950)
.L_950:
        /*0070*/ 	.word	0x00000000
        /*0074*/ 	.short	0x0003
        /*0076*/ 	.short	0x0018
        /*0078*/ 	.byte	0x00, 0xf0, 0x21, 0x00


	//----- nvinfo : EIATTR_KPARAM_INFO
	.align		4
.L_951:
        /*007c*/ 	.byte	0x04, 0x17
        /*007e*/ 	.short	(.L_953 - .L_952)
.L_952:
        /*0080*/ 	.word	0x00000000
        /*0084*/ 	.short	0x0002
        /*0086*/ 	.short	0x0010
        /*0088*/ 	.byte	0x00, 0xf0, 0x21, 0x00


	//----- nvinfo : EIATTR_KPARAM_INFO
	.align		4
.L_953:
        /*008c*/ 	.byte	0x04, 0x17
        /*008e*/ 	.short	(.L_955 - .L_954)
.L_954:
        /*0090*/ 	.word	0x00000000
        /*0094*/ 	.short	0x0001
        /*0096*/ 	.short	0x0008
        /*0098*/ 	.byte	0x00, 0xf0, 0x21, 0x00


	//----- nvinfo : EIATTR_KPARAM_INFO
	.align		4
.L_955:
        /*009c*/ 	.byte	0x04, 0x17
        /*009e*/ 	.short	(.L_957 - .L_956)
.L_956:
        /*00a0*/ 	.word	0x00000000
        /*00a4*/ 	.short	0x0000
        /*00a6*/ 	.short	0x0000
        /*00a8*/ 	.byte	0x00, 0xf0, 0x21, 0x00


	//----- nvinfo : EIATTR_MAXREG_COUNT
	.align		4
.L_957:
        /*00ac*/ 	.byte	0x03, 0x1b
        /*00ae*/ 	.short	0x00ff


	//----- nvinfo : EIATTR_NUM_BARRIERS
	.align		4
        /*00b0*/ 	.byte	0x02, 0x4c
        /*00b2*/ 	.byte	0x01
	.zero		1


	//----- nvinfo : EIATTR_MERCURY_ISA_VERSION
	.align		4
        /*00b4*/ 	.byte	0x03, 0x5f
        /*00b6*/ 	.short	0x0000


	//----- nvinfo : EIATTR_UNUSED_LOAD_BYTE_OFFSET
	.align		4
        /*00b8*/ 	.byte	0x04, 0x44
        /*00ba*/ 	.short	(.L_959 - .L_958)


	//   ....[0]....
.L_958:
        /*00bc*/ 	.word	0x00002800
        /*00c0*/ 	.word	0x0000fff0


	//   ....[1]....
        /*00c4*/ 	.word	0x00002db0
        /*00c8*/ 	.word	0x0000fff0


	//   ....[2]....
        /*00cc*/ 	.word	0x000039e0
        /*00d0*/ 	.word	0x0000fff0


	//   ....[3]....
        /*00d4*/ 	.word	0x00004220
        /*00d8*/ 	.word	0x0000fff0


	//----- nvinfo : EIATTR_COOP_GROUP_MASK_REGIDS
	.align		4
.L_959:
        /*00dc*/ 	.byte	0x04, 0x29
        /*00de*/ 	.short	(.L_961 - .L_960)


	//   ....[0]....
.L_960:
        /*00e0*/ 	.word	0xffffffff


	//   ....[1]....
        /*00e4*/ 	.word	0xffffffff


	//   ....[2]....
        /*00e8*/ 	.word	0xffffffff


	//   ....[3]....
        /*00ec*/ 	.word	0xffffffff


	//   ....[4]....
        /*00f0*/ 	.word	0xffffffff


	//   ....[5]....
        /*00f4*/ 	.word	0xffffffff


	//   ....[6]....
        /*00f8*/ 	.word	0xffffffff


	//   ....[7]....
        /*00fc*/ 	.word	0xffffffff


	//   ....[8]....
        /*0100*/ 	.word	0xffffffff


	//   ....[9]....
        /*0104*/ 	.word	0xffffffff


	//   ....[10]....
        /*0108*/ 	.word	0xffffffff


	//   ....[11]....
        /*010c*/ 	.word	0xffffffff


	//   ....[12]....
        /*0110*/ 	.word	0xffffffff


	//   ....[13]....
        /*0114*/ 	.word	0xffffffff


	//   ....[14]....
        /*0118*/ 	.word	0xffffffff


	//   ....[15]....
        /*011c*/ 	.word	0xffffffff


	//   ....[16]....
        /*0120*/ 	.word	0xffffffff


	//   ....[17]....
        /*0124*/ 	.word	0xffffffff


	//   ....[18]....
        /*0128*/ 	.word	0xffffffff


	//   ....[19]....
        /*012c*/ 	.word	0xffffffff


	//   ....[20]....
        /*0130*/ 	.word	0xffffffff


	//   ....[21]....
        /*0134*/ 	.word	0xffffffff


	//   ....[22]....
        /*0138*/ 	.word	0xffffffff


	//   ....[23]....
        /*013c*/ 	.word	0xffffffff


	//   ....[24]....
        /*0140*/ 	.word	0xffffffff


	//   ....[25]....
        /*0144*/ 	.word	0xffffffff


	//   ....[26]....
        /*0148*/ 	.word	0xffffffff


	//   ....[27]....
        /*014c*/ 	.word	0xffffffff


	//   ....[28]....
        /*0150*/ 	.word	0xffffffff


	//   ....[29]....
        /*0154*/ 	.word	0xffffffff


	//   ....[30]....
        /*0158*/ 	.word	0xffffffff


	//   ....[31]....
        /*015c*/ 	.word	0xffffffff


	//   ....[32]....
        /*0160*/ 	.word	0xffffffff


	//   ....[33]....
        /*0164*/ 	.word	0xffffffff


	//   ....[34]....
        /*0168*/ 	.word	0xffffffff


	//   ....[35]....
        /*016c*/ 	.word	0xffffffff


	//   ....[36]....
        /*0170*/ 	.word	0xffffffff


	//   ....[37]....
        /*0174*/ 	.word	0xffffffff


	//   ....[38]....
        /*0178*/ 	.word	0xffffffff


	//   ....[39]....
        /*017c*/ 	.word	0xffffffff


	//----- nvinfo : EIATTR_COOP_GROUP_INSTR_OFFSETS
	.align		4
.L_961:
        /*0180*/ 	.byte	0x04, 0x28
        /*0182*/ 	.short	(.L_963 - .L_962)


	//   ....[0]....
.L_962:
        /*0184*/ 	.word	0x00000350


	//   ....[1]....
        /*0188*/ 	.word	0x00000370


	//   ....[2]....
        /*018c*/ 	.word	0x00000390


	//   ....[3]....
        /*0190*/ 	.word	0x000003b0


	//   ....[4]....
        /*0194*/ 	.word	0x000003d0


	//   ....[5]....
        /*0198*/ 	.word	0x000008c0


	//   ....[6]....
        /*019c*/ 	.word	0x00000900


	//   ....[7]....
        /*01a0*/ 	.word	0x00000950


	//   ....[8]....
        /*01a4*/ 	.word	0x00000970


	//   ....[9]....
        /*01a8*/ 	.word	0x00000990


	//   ....[10]....
        /*01ac*/ 	.word	0x00000f70


	//   ....[11]....
        /*01b0*/ 	.word	0x00000fb0


	//   ....[12]....
        /*01b4*/ 	.word	0x00001010


	//   ....[13]....
        /*01b8*/ 	.word	0x00001060


	//   ....[14]....
        /*01bc*/ 	.word	0x000010a0


	//   ....[15]....
        /*01c0*/ 	.word	0x00001790


	//   ....[16]....
        /*01c4*/ 	.word	0x00001800


	//   ....[17]....
        /*01c8*/ 	.word	0x00001840


	//   ....[18]....
        /*01cc*/ 	.word	0x00001880


	//   ....[19]....
        /*01d0*/ 	.word	0x000018c0


	//   ....[20]....
        /*01d4*/ 	.word	0x00002720


	//   ....[21]....
        /*01d8*/ 	.word	0x00002740


	//   ....[22]....
        /*01dc*/ 	.word	0x00002760


	//   ....[23]....
        /*01e0*/ 	.word	0x00002780


	//   ....[24]....
        /*01e4*/ 	.word	0x000027a0


	//   ....[25]....
        /*01e8*/ 	.word	0x00002c80


	//   ....[26]....
        /*01ec*/ 	.word	0x00002cc0


	//   ....[27]....
        /*01f0*/ 	.word	0x00002d10


	//   ....[28]....
        /*01f4*/ 	.word	0x00002d30


	//   ....[29]....
        /*01f8*/ 	.word	0x00002d50


	//   ....[30]....
        /*01fc*/ 	.word	0x00003820


	//   ....[31]....
        /*0200*/ 	.word	0x00003880


	//   ....[32]....
        /*0204*/ 	.word	0x000038e0


	//   ....[33]....
        /*0208*/ 	.word	0x00003930


	//   ....[34]....
        /*020c*/ 	.word	0x00003970


	//   ....[35]....
        /*0210*/ 	.word	0x00004060


	//   ....[36]....
        /*0214*/ 	.word	0x000040c0


	//   ....[37]....
        /*0218*/ 	.word	0x00004130


	//   ....[38]....
        /*021c*/ 	.word	0x00004170


	//   ....[39]....
        /*0220*/ 	.word	0x000041b0


	//----- nvinfo : EIATTR_EXIT_INSTR_OFFSETS
	.align		4
.L_963:
        /*0224*/ 	.byte	0x04, 0x1c
        /*0226*/ 	.short	(.L_965 - .L_964)


	//   ....[0]....
.L_964:
        /*0228*/ 	.word	0x00001ec0


	//   ....[1]....
        /*022c*/ 	.word	0x000021a0


	//   ....[2]....
        /*0230*/ 	.word	0x000047e0


	//   ....[3]....
        /*0234*/ 	.word	0x00004ed0


	//   ....[4]....
        /*0238*/ 	.word	0x00005550


	//   ....[5]....
        /*023c*/ 	.word	0x00005bd0


	//   ....[6]....
        /*0240*/ 	.word	0x00006270


	//----- nvinfo : EIATTR_CRS_STACK_SIZE
	.align		4
.L_965:
        /*0244*/ 	.byte	0x04, 0x1e
        /*0246*/ 	.short	(.L_967 - .L_966)
.L_966:
        /*0248*/ 	.word	0x00000000
.L_967:


//--------------------- .nv.info._ZN4vllm31rms_norm_per_block_quant_kernelIN3c108BFloat16EaLb0ELb0ELi64EEEvPT0_PfPKT_S8_PKffiiPS6_l --------------------------
	.section	.nv.info._ZN4vllm31rms_norm_per_block_quant_kernelIN3c108BFloat16EaLb0ELb0ELi64EEEvPT0_PfPKT_S8_PKffiiPS6_l,"",@"SHT_CUDA_INFO"
	.sectionflags	@""
	.align	4


	//----- nvinfo : EIATTR_CUDA_API_VERSION
	.align		4
        /*0000*/ 	.byte	0x04, 0x37
        /*0002*/ 	.short	(.L_969 - .L_968)
.L_968:
        /*0004*/ 	.word	0x00000082


	//----- nvinfo : EIATTR_SW2861232_WAR
	.align		4
.L_969:
        /*0008*/ 	.byte	0x01, 0x35
	.zero		2


	//----- nvinfo : EIATTR_PARAM_CBANK
	.align		4
        /*000c*/ 	.byte	0x04, 0x0a
        /*000e*/ 	.short	(.L_971 - .L_970)
	.align		4
.L_970:
        /*0010*/ 	.word	index@(.nv.constant0._ZN4vllm31rms_norm_per_block_quant_kernelIN3c108BFloat16EaLb0ELb0ELi64EEEvPT0_PfPKT_S8_PKffiiPS6_l)
        /*0014*/ 	.short	0x0160
        /*0016*/ 	.short	0x0048


	//----- nvinfo : EIATTR_CBANK_PARAM_SIZE
	.align		4
.L_971:
        /*0018*/ 	.byte	0x03, 0x19
        /*001a*/ 	.short	0x0048


	//----- nvinfo : EIATTR_KPARAM_INFO
	.align		4
        /*001c*/ 	.byte	0x04, 0x17
        /*001e*/ 	.short	(.L_973 - .L_972)
.L_972:
        /*0020*/ 	.word	0x00000000
        /*0024*/ 	.short	0x0009
        /*0026*/ 	.short	0x0040
        /*0028*/ 	.byte	0x00, 0xf0, 0x21, 0x00


	//----- nvinfo : EIATTR_KPARAM_INFO
	.align		4
.L_973:
        /*002c*/ 	.byte	0x04, 0x17
        /*002e*/ 	.short	(.L_975 - .L_974)
.L_974:
        /*0030*/ 	.word	0x00000000
        /*0034*/ 	.short	0x0008
        /*0036*/ 	.short	0x0038
        /*0038*/ 	.byte	0x00, 0xf0, 0x21, 0x00


	//----- nvinfo : EIATTR_KPARAM_INFO
	.align		4
.L_975:
        /*003c*/ 	.byte	0x04, 0x17
        /*003e*/ 	.short	(.L_977 - .L_976)
.L_976:
        /*0040*/ 	.word	0x00000000
        /*0044*/ 	.short	0x0007
        /*0046*/ 	.short	0x0030
        /*0048*/ 	.byte	0x00, 0xf0, 0x11, 0x00


	//----- nvinfo : EIATTR_KPARAM_INFO
	.align		4
.L_977:
        /*004c*/ 	.byte	0x04, 0x17
        /*004e*/ 	.short	(.L_979 - .L_978)
.L_978:
        /*0050*/ 	.word	0x00000000
        /*0054*/ 	.short	0x0006
        /*0056*/ 	.short	0x002c
        /*0058*/ 	.byte	0x00, 0xf0, 0x11, 0x00


	//----- nvinfo : EIATTR_KPARAM_INFO
	.align		4
.L_979:
        /*005c*/ 	.byte	0x04, 0x17
        /*005e*/ 	.short	(.L_981 - .L_980)
.L_980:
        /*0060*/ 	.word	0x00000000
        /*0064*/ 	.short	0x0005
        /*0066*/ 	.short	0x0028
        /*0068*/ 	.byte	0x00, 0xf0, 0x11, 0x00


	//----- nvinfo : EIATTR_KPARAM_INFO
	.align		4
.L_981:
        /*006c*/ 	.byte	0x04, 0x17
        /*006e*/ 	.short	(.L_983 - .L_982)
.L_982:
        /*0070*/ 	.word	0x00000000
        /*0074*/ 	.short	0x0004
        /*0076*/ 	.short	0x0020
        /*0078*/ 	.byte	0x00, 0xf0, 0x21, 0x00


	//----- nvinfo : EIATTR_KPARAM_INFO
	.align		4
.L_983:
        /*007c*/ 	.byte	0x04, 0x17
        /*007e*/ 	.short	(.L_985 - .L_984)
.L_984:
        /*0080*/ 	.word	0x00000000
        /*0084*/ 	.short	0x0003
        /*0086*/ 	.short	0x0018
        /*0088*/ 	.byte	0x00, 0xf0, 0x21, 0x00


	//----- nvinfo : EIATTR_KPARAM_INFO
	.align		4
.L_985:
        /*008c*/ 	.byte	0x04, 0x17
        /*008e*/ 	.short	(.L_987 - .L_986)
.L_986:
        /*0090*/ 	.word	0x00000000
        /*0094*/ 	.short	0x0002
        /*0096*/ 	.short	0x0010
        /*0098*/ 	.byte	0x00, 0xf0, 0x21, 0x00


	//----- nvinfo : EIATTR_KPARAM_INFO
	.align		4
.L_987:
        /*009c*/ 	.byte	0x04, 0x17
        /*009e*/ 	.short	(.L_989 - .L_988)
.L_988:
        /*00a0*/ 	.word	0x00000000
        /*00a4*/ 	.short	0x0001
        /*00a6*/ 	.short	0x0008
        /*00a8*/ 	.byte	0x00, 0xf0, 0x21, 0x00


	//----- nvinfo : EIATTR_KPARAM_INFO
	.align		4
.L_989:
        /*00ac*/ 	.byte	0x04, 0x17
        /*00ae*/ 	.short	(.L_991 - .L_990)
.L_990:
        /*00b0*/ 	.word	0x00000000
        /*00b4*/ 	.short	0x0000
        /*00b6*/ 	.short	0x0000
        /*00b8*/ 	.byte	0x00, 0xf0, 0x21, 0x00


	//----- nvinfo : EIATTR_MAXREG_COUNT
	.align		4
.L_991:
        /*00bc*/ 	.byte	0x03, 0x1b
        /*00be*/ 	.short	0x00ff


	//----- nvinfo : EIATTR_NUM_BARRIERS
	.align		4
        /*00c0*/ 	.byte	0x02, 0x4c
        /*00c2*/ 	.byte	0x01
	.zero		1


	//----- nvinfo : EIATTR_MERCURY_ISA_VERSION
	.align		4
        /*00c4*/ 	.byte	0x03, 0x5f
        /*00c6*/ 	.short	0x0000


	//----- nvinfo : EIATTR_UNUSED_LOAD_BYTE_OFFSET
	.align		4
        /*00c8*/ 	.byte	0x04, 0x44
        /*00ca*/ 	.short	(.L_993 - .L_992)


	//   ....[0]....
.L_992:
        /*00cc*/ 	.word	0x00000690
        /*00d0*/ 	.word	0x0000fff0


	//   ....[1]....
        /*00d4*/ 	.word	0x00000c40
        /*00d8*/ 	.word	0x0000fff0


	//----- nvinfo : EIATTR_COOP_GROUP_MASK_REGIDS
	.align		4
.L_993:
        /*00dc*/ 	.byte	0x04, 0x29
        /*00de*/ 	.short	(.L_995 - .L_994)


	//   ....[0]....
.L_994:
        /*00e0*/ 	.word	0xffffffff


	//   ....[1]....
        /*00e4*/ 	.word	0xffffffff


	//   ....[2]....
        /*00e8*/ 	.word	0xffffffff


	//   ....[3]....
        /*00ec*/ 	.word	0xffffffff


	//   ....[4]....
        /*00f0*/ 	.word	0xffffffff


	//   ....[5]....
        /*00f4*/ 	.word	0xffffffff


	//   ....[6]....
        /*00f8*/ 	.word	0xffffffff


	//   ....[7]....
        /*00fc*/ 	.word	0xffffffff


	//   ....[8]....
        /*0100*/ 	.word	0xffffffff


	//   ....[9]....
        /*0104*/ 	.word	0xffffffff


	//----- nvinfo : EIATTR_COOP_GROUP_INSTR_OFFSETS
	.align		4
.L_995:
        /*0108*/ 	.byte	0x04, 0x28
        /*010a*/ 	.short	(.L_997 - .L_996)


	//   ....[0]....
.L_996:
        /*010c*/ 	.word	0x00000590


	//   ....[1]....
        /*0110*/ 	.word	0x000005b0


	//   ....[2]....
        /*0114*/ 	.word	0x000005d0


	//   ....[3]....
        /*0118*/ 	.word	0x000005f0


	//   ....[4]....
        /*011c*/ 	.word	0x00000630


	//   ....[5]....
        /*0120*/ 	.word	0x00000b10


	//   ....[6]....
        /*0124*/ 	.word	0x00000b50


	//   ....[7]....
        /*0128*/ 	.word	0x00000ba0


	//   ....[8]....
        /*012c*/ 	.word	0x00000bc0


	//   ....[9]....
        /*0130*/ 	.word	0x00000be0


	//----- nvinfo : EIATTR_EXIT_INSTR_OFFSETS
	.align		4
.L_997:
        /*0134*/ 	.byte	0x04, 0x1c
        /*0136*/ 	.short	(.L_999 - .L_998)


	//   ....[0]....
.L_998:
        /*0138*/ 	.word	0x000032e0


	//   ....[1]....
        /*013c*/ 	.word	0x000037a0


	//   ....[2]....
        /*0140*/ 	.word	0x00003b70


	//   ....[3]....
        /*0144*/ 	.word	0x00003f40


	//   ....[4]....
        /*0148*/ 	.word	0x00004320


	//----- nvinfo : EIATTR_CRS_STACK_SIZE
	.align		4
.L_999:
        /*014c*/ 	.byte	0x04, 0x1e
        /*014e*/ 	.short	(.L_1001 - .L_1000)
.L_1000:
        /*0150*/ 	.word	0x00000000
.L_1001:


//--------------------- .nv.info._ZN4vllm31rms_norm_per_block_quant_kernelIN3c108BFloat16ENS1_13Float8_e4m3fnELb0ELb0ELi64EEEvPT0_PfPKT_S9_PKffiiPS7_l --------------------------
	.section	.nv.info._ZN4vllm31rms_norm_per_block_quant_kernelIN3c108BFloat16ENS1_13Float8_e4m3fnELb0ELb0ELi64EEEvPT0_PfPKT_S9_PKffiiPS7_l,"",@"SHT_CUDA_INFO"
	.sectionflags	@""
	.align	4


	//----- nvinfo : EIATTR_CUDA_API_VERSION
	.align		4
        /*0000*/ 	.byte	0x04, 0x37
        /*0002*/ 	.short	(.L_1003 - .L_1002)
.L_1002:
        /*0004*/ 	.word	0x00000082


	//----- nvinfo : EIATTR_SW2861232_WAR
	.align		4
.L_1003:
        /*0008*/ 	.byte	0x01, 0x35
	.zero		2


	//----- nvinfo : EIATTR_PARAM_CBANK
	.align		4
        /*000c*/ 	.byte	0x04, 0x0a
        /*000e*/ 	.short	(.L_1005 - .L_1004)
	.align		4
.L_1004:
        /*0010*/ 	.word	index@(.nv.constant0._ZN4vllm31rms_norm_per_block_quant_kernelIN3c108BFloat16ENS1_13Float8_e4m3fnELb0ELb0ELi64EEEvPT0_PfPKT_S9_PKffiiPS7_l)
        /*0014*/ 	.short	0x0160
        /*0016*/ 	.short	0x0048


	//----- nvinfo : EIATTR_CBANK_PARAM_SIZE
	.align		4
.L_1005:
        /*0018*/ 	.byte	0x03, 0x19
        /*001a*/ 	.short	0x0048


	//----- nvinfo : EIATTR_KPARAM_INFO
	.align		4
        /*001c*/ 	.byte	0x04, 0x17
        /*001e*/ 	.short	(.L_1007 - .L_1006)
.L_1006:
        /*0020*/ 	.word	0x00000000
        /*0024*/ 	.short	0x0009
        /*0026*/ 	.short	0x0040
        /*0028*/ 	.byte	0x00, 0xf0, 0x21, 0x00


	//----- nvinfo : EIATTR_KPARAM_INFO
	.align		4
.L_1007:
        /*002c*/ 	.byte	0x04, 0x17
        /*002e*/ 	.short	(.L_1009 - .L_1008)
.L_1008:
        /*0030*/ 	.word	0x00000000
        /*0034*/ 	.short	0x0008
        /*0036*/ 	.short	0x0038
        /*0038*/ 	.byte	0x00, 0xf0, 0x21, 0x00


	//----- nvinfo : EIATTR_KPARAM_INFO
	.align		4
.L_1009:
        /*003c*/ 	.byte	0x04, 0x17
        /*003e*/ 	.short	(.L_1011 - .L_1010)
.L_1010:
        /*0040*/ 	.word	0x00000000
        /*0044*/ 	.short	0x0007
        /*0046*/ 	.short	0x0030
        /*0048*/ 	.byte	0x00, 0xf0, 0x11, 0x00


	//----- nvinfo : EIATTR_KPARAM_INFO
	.align		4
.L_1011:
        /*004c*/ 	.byte	0x04, 0x17
        /*004e*/ 	.short	(.L_1013 - .L_1012)
.L_1012:
        /*0050*/ 	.word	0x00000000
        /*0054*/ 	.short	0x0006
        /*0056*/ 	.short	0x002c
        /*0058*/ 	.byte	0x00, 0xf0, 0x11, 0x00


	//----- nvinfo : EIATTR_KPARAM_INFO
	.align		4
.L_1013:
        /*005c*/ 	.byte	0x04, 0x17
        /*005e*/ 	.short	(.L_1015 - .L_1014)
.L_1014:
        /*0060*/ 	.word	0x00000000
        /*0064*/ 	.short	0x0005
        /*0066*/ 	.short	0x0028
        /*0068*/ 	.byte	0x00, 0xf0, 0x11, 0x00


	//----- nvinfo : EIATTR_KPARAM_INFO
	.align		4
.L_1015:
        /*006c*/ 	.byte	0x04, 0x17
        /*006e*/ 	.short	(.L_1017 - .L_1016)
.L_1016:
        /*0070*/ 	.word	0x00000000
        /*0074*/ 	.short	0x0004
        /*0076*/ 	.short	0x0020
        /*0078*/ 	.byte	0x00, 0xf0, 0x21, 0x00


	//----- nvinfo : EIATTR_KPARAM_INFO
	.align		4
.L_1017:
        /*007c*/ 	.byte	0x04, 0x17
        /*007e*/ 	.short	(.L_1019 - .L_1018)
.L_1018:
        /*0080*/ 	.word	0x00000000
        /*0084*/ 	.short	0x0003
        /*0086*/ 	.short	0x0018
        /*0088*/ 	.byte	0x00, 0xf0, 0x21, 0x00


	//----- nvinfo : EIATTR_KPARAM_INFO
	.align		4
.L_1019:
        /*008c*/ 	.byte	0x04, 0x17
        /*008e*/ 	.short	(.L_1021 - .L_1020)
.L_1020:
        /*0090*/ 	.word	0x00000000
        /*0094*/ 	.short	0x0002
        /*0096*/ 	.short	0x0010
        /*0098*/ 	.byte	0x00, 0xf0, 0x21, 0x00


	//----- nvinfo : EIATTR_KPARAM_INFO
	.align		4
.L_1021:
        /*009c*/ 	.byte	0x04, 0x17
        /*009e*/ 	.short	(.L_1023 - .L_1022)
.L_1022:
        /*00a0*/ 	.word	0x00000000
        /*00a4*/ 	.short	0x0001
        /*00a6*/ 	.short	0x0008
        /*00a8*/ 	.byte	0x00, 0xf0, 0x21, 0x00


	//----- nvinfo : EIATTR_KPARAM_INFO
	.align		4
.L_1023:
        /*00ac*/ 	.byte	0x04, 0x17
        /*00ae*/ 	.short	(.L_1025 - .L_1024)
.L_1024:
        /*00b0*/ 	.word	0x00000000
        /*00b4*/ 	.short	0x0000
        /*00b6*/ 	.short	0x0000
        /*00b8*/ 	.byte	0x00, 0xf0, 0x21, 0x00


	//----- nvinfo : EIATTR_MAXREG_COUNT
	.align		4
.L_1025:
        /*00bc*/ 	.byte	0x03, 0x1b
        /*00be*/ 	.short	0x00ff


	//----- nvinfo : EIATTR_NUM_BARRIERS
	.align		4
        /*00c0*/ 	.byte	0x02, 0x4c
        /*00c2*/ 	.byte	0x01
	.zero		1


	//----- nvinfo : EIATTR_MERCURY_ISA_VERSION
	.align		4
        /*00c4*/ 	.byte	0x03, 0x5f
        /*00c6*/ 	.short	0x0000


	//----- nvinfo : EIATTR_UNUSED_LOAD_BYTE_OFFSET
	.align		4
        /*00c8*/ 	.byte	0x04, 0x44
        /*00ca*/ 	.short	(.L_1027 - .L_1026)


	//   ....[0]....
.L_1026:
        /*00cc*/ 	.word	0x00000690
        /*00d0*/ 	.word	0x0000fff0


	//   ....[1]....
        /*00d4*/ 	.word	0x00000c40
        /*00d8*/ 	.word	0x0000fff0


	//----- nvinfo : EIATTR_COOP_GROUP_MASK_REGIDS
	.align		4
.L_1027:
        /*00dc*/ 	.byte	0x04, 0x29
        /*00de*/ 	.short	(.L_1029 - .L_1028)


	//   ....[0]....
.L_1028:
        /*00e0*/ 	.word	0xffffffff


	//   ....[1]....
        /*00e4*/ 	.word	0xffffffff


	//   ....[2]....
        /*00e8*/ 	.word	0xffffffff


	//   ....[3]....
        /*00ec*/ 	.word	0xffffffff


	//   ....[4]....
        /*00f0*/ 	.word	0xffffffff


	//   ....[5]....
        /*00f4*/ 	.word	0xffffffff


	//   ....[6]....
        /*00f8*/ 	.word	0xffffffff


	//   ....[7]....
        /*00fc*/ 	.word	0xffffffff


	//   ....[8]....
        /*0100*/ 	.word	0xffffffff


	//   ....[9]....
        /*0104*/ 	.word	0xffffffff


	//----- nvinfo : EIATTR_COOP_GROUP_INSTR_OFFSETS
	.align		4
.L_1029:
        /*0108*/ 	.byte	0x04, 0x28
        /*010a*/ 	.short	(.L_1031 - .L_1030)


	//   ....[0]....
.L_1030:
        /*010c*/ 	.word	0x00000590


	//   ....[1]....
        /*0110*/ 	.word	0x000005b0


	//   ....[2]....
        /*0114*/ 	.word	0x000005d0


	//   ....[3]....
        /*0118*/ 	.word	0x000005f0


	//   ....[4]....
        /*011c*/ 	.word	0x00000630


	//   ....[5]....
        /*0120*/ 	.word	0x00000b10


	//   ....[6]....
        /*0124*/ 	.word	0x00000b50


	//   ....[7]....
        /*0128*/ 	.word	0x00000ba0


	//   ....[8]....
        /*012c*/ 	.word	0x00000bc0


	//   ....[9]....
        /*0130*/ 	.word	0x00000be0


	//----- nvinfo : EIATTR_EXIT_INSTR_OFFSETS
	.align		4
.L_1031:
        /*0134*/ 	.byte	0x04, 0x1c
        /*0136*/ 	.short	(.L_1033 - .L_1032)


	//   ....[0]....
.L_1032:
        /*0138*/ 	.word	0x000032e0


	//   ....[1]....
        /*013c*/ 	.word	0x00003bc0


	//   ....[2]....
        /*0140*/ 	.word	0x000043e0


	//   ....[3]....
        /*0144*/ 	.word	0x00004c00


	//   ....[4]....
        /*0148*/ 	.word	0x00005440


	//----- nvinfo : EIATTR_CRS_STACK_SIZE
	.align		4
.L_1033:
        /*014c*/ 	.byte	0x04, 0x1e
        /*014e*/ 	.short	(.L_1035 - .L_1034)
.L_1034:
        /*0150*/ 	.word	0x00000000
.L_1035:


//--------------------- .nv.info._ZN4vllm31rms_norm_per_block_quant_kernelIN3c108BFloat16EaLb0ELb1ELi64EEEvPT0_PfPKT_S8_PKffiiPS6_l --------------------------
	.section	.nv.info._ZN4vllm31rms_norm_per_block_quant_kernelIN3c108BFloat16EaLb0ELb1ELi64EEEvPT0_PfPKT_S8_PKffiiPS6_l,"",@"SHT_CUDA_INFO"
	.sectionflags	@""
	.align	4


	//----- nvinfo : EIATTR_CUDA_API_VERSION
	.align		4
        /*0000*/ 	.byte	0x04, 0x37
        /*0002*/ 	.short	(.L_1037 - .L_1036)
.L_1036:
        /*0004*/ 	.word	0x00000082


	//----- nvinfo : EIATTR_SW2861232_WAR
	.align		4
.L_1037:
        /*0008*/ 	.byte	0x01, 0x35
	.zero		2


	//----- nvinfo : EIATTR_PARAM_CBANK
	.align		4
        /*000c*/ 	.byte	0x04, 0x0a
        /*000e*/ 	.short	(.L_1039 - .L_1038)
	.align		4
.L_1038:
        /*0010*/ 	.word	index@(.nv.constant0._ZN4vllm31rms_norm_per_block_quant_kernelIN3c108BFloat16EaLb0ELb1ELi64EEEvPT0_PfPKT_S8_PKffiiPS6_l)
        /*0014*/ 	.short	0x0160
        /*0016*/ 	.short	0x0048


	//----- nvinfo : EIATTR_CBANK_PARAM_SIZE
	.align		4
.L_1039:
        /*0018*/ 	.byte	0x03, 0x19
        /*001a*/ 	.short	0x0048


	//----- nvinfo : EIATTR_KPARAM_INFO
	.align		4
        /*001c*/ 	.byte	0x04, 0x17
        /*001e*/ 	.short	(.L_1041 - .L_1040)
.L_1040:
        /*0020*/ 	.word	0x00000000
        /*0024*/ 	.short	0x0009
        /*0026*/ 	.short	0x0040
        /*0028*/ 	.byte	0x00, 0xf0, 0x21, 0x00


	//----- nvinfo : EIATTR_KPARAM_INFO
	.align		4
.L_1041:
        /*002c*/ 	.byte	0x04, 0x17
        /*002e*/ 	.short	(.L_1043 - .L_1042)
.L_1042:
        /*0030*/ 	.word	0x00000000
        /*0034*/ 	.short	0x0008
        /*0036*/ 	.short	0x0038
        /*0038*/ 	.byte	0x00, 0xf0, 0x21, 0x00


	//----- nvinfo : EIATTR_KPARAM_INFO
	.align		4
.L_1043:
        /*003c*/ 	.byte	0x04, 0x17
        /*003e*/ 	.short	(.L_1045 - .L_1044)
.L_1044:
        /*0040*/ 	.word	0x00000000
        /*0044*/ 	.short	0x0007
        /*0046*/ 	.short	0x0030
        /*0048*/ 	.byte	0x00, 0xf0, 0x11, 0x00


	//----- nvinfo : EIATTR_KPARAM_INFO
	.align		4
.L_1045:
        /*004c*/ 	.byte	0x04, 0x17
        /*004e*/ 	.short	(.L_1047 - .L_1046)
.L_1046:
        /*0050*/ 	.word	0x00000000
        /*0054*/ 	.short	0x0006
        /*0056*/ 	.short	0x002c
        /*0058*/ 	.byte	0x00, 0xf0, 0x11, 0x00


	//----- nvinfo : EIATTR_KPARAM_INFO
	.align		4
.L_1047:
        /*005c*/ 	.byte	0x04, 0x17
        /*005e*/ 	.short	(.L_1049 - .L_1048)
.L_1048:
        /*0060*/ 	.word	0x00000000
        /*0064*/ 	.short	0x0005
        /*0066*/ 	.short	0x0028
        /*0068*/ 	.byte	0x00, 0xf0, 0x11, 0x00


	//----- nvinfo : EIATTR_KPARAM_INFO
	.align		4
.L_1049:
        /*006c*/ 	.byte	0x04, 0x17
        /*006e*/ 	.short	(.L_1051 - .L_1050)
.L_1050:
        /*0070*/ 	.word	0x00000000
        /*0074*/ 	.short	0x0004
        /*0076*/ 	.short	0x0020
        /*0078*/ 	.byte	0x00, 0xf0, 0x21, 0x00


	//----- nvinfo : EIATTR_KPARAM_INFO
	.align		4
.L_1051:
        /*007c*/ 	.byte	0x04, 0x17
        /*007e*/ 	.short	(.L_1053 - .L_1052)
.L_1052:
        /*0080*/ 	.word	0x00000000
        /*0084*/ 	.short	0x0003
        /*0086*/ 	.short	0x0018
        /*0088*/ 	.byte	0x00, 0xf0, 0x21, 0x00


	//----- nvinfo : EIATTR_KPARAM_INFO
	.align		4
.L_1053:
        /*008c*/ 	.byte	0x04, 0x17
        /*008e*/ 	.short	(.L_1055 - .L_1054)
.L_1054:
        /*0090*/ 	.word	0x00000000
        /*0094*/ 	.short	0x0002
        /*0096*/ 	.short	0x0010
        /*0098*/ 	.byte	0x00, 0xf0, 0x21, 0x00


	//----- nvinfo : EIATTR_KPARAM_INFO
	.align		4
.L_1055:
        /*009c*/ 	.byte	0x04, 0x17
        /*009e*/ 	.short	(.L_1057 - .L_1056)
.L_1056:
        /*00a0*/ 	.word	0x00000000
        /*00a4*/ 	.short	0x0001
        /*00a6*/ 	.short	0x0008
        /*00a8*/ 	.byte	0x00, 0xf0, 0x21, 0x00


	//----- nvinfo : EIATTR_KPARAM_INFO
	.align		4
.L_1057:
        /*00ac*/ 	.byte	0x04, 0x17
        /*00ae*/ 	.short	(.L_1059 - .L_1058)
.L_1058:
        /*00b0*/ 	.word	0x00000000
        /*00b4*/ 	.short	0x0000
        /*00b6*/ 	.short	0x0000
        /*00b8*/ 	.byte	0x00, 0xf0, 0x21, 0x00


	//----- nvinfo : EIATTR_MAXREG_COUNT
	.align		4
.L_1059:
        /*00bc*/ 	.byte	0x03, 0x1b
        /*00be*/ 	.short	0x00ff


	//----- nvinfo : EIATTR_NUM_BARRIERS
	.align		4
        /*00c0*/ 	.byte	0x02, 0x4c
        /*00c2*/ 	.byte	0x01
	.zero		1


	//----- nvinfo : EIATTR_MERCURY_ISA_VERSION
	.align		4
        /*00c4*/ 	.byte	0x03, 0x5f
        /*00c6*/ 	.short	0x0000


	//----- nvinfo : EIATTR_UNUSED_LOAD_BYTE_OFFSET
	.align		4
        /*00c8*/ 	.byte	0x04, 0x44
        /*00ca*/ 	.short	(.L_1061 - .L_1060)


	//   ....[0]....
.L_1060:
        /*00cc*/ 	.word	0x00000690
        /*00d0*/ 	.word	0x0000fff0


	//   ....[1]....
        /*00d4*/ 	.word	0x00000c40
        /*00d8*/ 	.word	0x0000fff0


	//----- nvinfo : EIATTR_COOP_GROUP_MASK_REGIDS
	.align		4
.L_1061:
        /*00dc*/ 	.byte	0x04, 0x29
        /*00de*/ 	.short	(.L_1063 - .L_1062)


	//   ....[0]....
.L_1062:
        /*00e0*/ 	.word	0xffffffff


	//   ....[1]....
        /*00e4*/ 	.word	0xffffffff


	//   ....[2]....
        /*00e8*/ 	.word	0xffffffff


	//   ....[3]....
        /*00ec*/ 	.word	0xffffffff


	//   ....[4]....
        /*00f0*/ 	.word	0xffffffff


	//   ....[5]....
        /*00f4*/ 	.word	0xffffffff


	//   ....[6]....
        /*00f8*/ 	.word	0xffffffff


	//   ....[7]....
        /*00fc*/ 	.word	0xffffffff


	//   ....[8]....
        /*0100*/ 	.word	0xffffffff


	//   ....[9]....
        /*0104*/ 	.word	0xffffffff


	//----- nvinfo : EIATTR_COOP_GROUP_INSTR_OFFSETS
	.align		4
.L_1063:
        /*0108*/ 	.byte	0x04, 0x28
        /*010a*/ 	.short	(.L_1065 - .L_1064)


	//   ....[0]....
.L_1064:
        /*010c*/ 	.word	0x00000590


	//   ....[1]....
        /*0110*/ 	.word	0x000005b0


	//   ....[2]....
        /*0114*/ 	.word	0x000005d0


	//   ....[3]....
        /*0118*/ 	.word	0x000005f0


	//   ....[4]....
        /*011c*/ 	.word	0x00000630


	//   ....[5]....
        /*0120*/ 	.word	0x00000b10


	//   ....[6]....
        /*0124*/ 	.word	0x00000b50


	//   ....[7]....
        /*0128*/ 	.word	0x00000ba0


	//   ....[8]....
        /*012c*/ 	.word	0x00000bc0


	//   ....[9]....
        /*0130*/ 	.word	0x00000be0


	//----- nvinfo : EIATTR_EXIT_INSTR_OFFSETS
	.align		4
.L_1065:
        /*0134*/ 	.byte	0x04, 0x1c
        /*0136*/ 	.short	(.L_1067 - .L_1066)


	//   ....[0]....
.L_1066:
        /*0138*/ 	.word	0x00003510


	//   ....[1]....
        /*013c*/ 	.word	0x00003bf0


	//   ....[2]....
        /*0140*/ 	.word	0x00003fe0


	//   ....[3]....
        /*0144*/ 	.word	0x000043c0


	//   ....[4]....
        /*0148*/ 	.word	0x000047c0


	//----- nvinfo : EIATTR_CRS_STACK_SIZE
	.align		4
.L_1067:
        /*014c*/ 	.byte	0x04, 0x1e
        /*014e*/ 	.short	(.L_1069 - .L_1068)
.L_1068:
        /*0150*/ 	.word	0x00000000
.L_1069:


//--------------------- .nv.info._ZN4vllm31rms_norm_per_block_quant_kernelIN3c108BFloat16ENS1_13Float8_e4m3fnELb0ELb1ELi64EEEvPT0_PfPKT_S9_PKffiiPS7_l --------------------------
	.section	.nv.info._ZN4vllm31rms_norm_per_block_quant_kernelIN3c108BFloat16ENS1_13Float8_e4m3fnELb0ELb1ELi64EEEvPT0_PfPKT_S9_PKffiiPS7_l,"",@"SHT_CUDA_INFO"
	.sectionflags	@""
	.align	4


	//----- nvinfo : EIATTR_CUDA_API_VERSION
	.align		4
        /*0000*/ 	.byte	0x04, 0x37
        /*0002*/ 	.short	(.L_1071 - .L_1070)
.L_1070:
        /*0004*/ 	.word	0x00000082


	//----- nvinfo : EIATTR_SW2861232_WAR
	.align		4
.L_1071:
        /*0008*/ 	.byte	0x01, 0x35
	.zero		2


	//----- nvinfo : EIATTR_PARAM_CBANK
	.align		4
        /*000c*/ 	.byte	0x04, 0x0a
        /*000e*/ 	.short	(.L_1073 - .L_1072)
	.align		4
.L_1072:
        /*0010*/ 	.word	index@(.nv.constant0._ZN4vllm31rms_norm_per_block_quant_kernelIN3c108BFloat16ENS1_13Float8_e4m3fnELb0ELb1ELi64EEEvPT0_PfPKT_S9_PKffiiPS7_l)
        /*0014*/ 	.short	0x0160
        /*0016*/ 	.short	0x0048


	//----- nvinfo : EIATTR_CBANK_PARAM_SIZE
	.align		4
.L_1073:
        /*0018*/ 	.byte	0x03, 0x19
        /*001a*/ 	.short	0x0048


	//----- nvinfo : EIATTR_KPARAM_INFO
	.align		4
        /*001c*/ 	.byte	0x04, 0x17
        /*001e*/ 	.short	(.L_1075 - .L_1074)
.L_1074:
        /*0020*/ 	.word	0x00000000
        /*0024*/ 	.short	0x0009
        /*0026*/ 	.short	0x0040
        /*0028*/ 	.byte	0x00, 0xf0, 0x21, 0x00


	//----- nvinfo : EIATTR_KPARAM_INFO
	.align		4
.L_1075:
        /*002c*/ 	.byte	0x04, 0x17
        /*002e*/ 	.short	(.L_1077 - .L_1076)
.L_1076:
        /*0030*/ 	.word	0x00000000
        /*0034*/ 	.short	0x0008
        /*0036*/ 	.short	0x0038
        /*0038*/ 	.byte	0x00, 0xf0, 0x21, 0x00


	//----- nvinfo : EIATTR_KPARAM_INFO
	.align		4
.L_1077:
        /*003c*/ 	.byte	0x04, 0x17
        /*003e*/ 	.short	(.L_1079 - .L_1078)
.L_1078:
        /*0040*/ 	.word	0x00000000
        /*0044*/ 	.short	0x0007
        /*0046*/ 	.short	0x0030
        /*0048*/ 	.byte	0x00, 0xf0, 0x11, 0x00


	//----- nvinfo : EIATTR_KPARAM_INFO
	.align		4
.L_1079:
        /*004c*/ 	.byte	0x04, 0x17
        /*004e*/ 	.short	(.L_1081 - .L_1080)
.L_1080:
        /*0050*/ 	.word	0x00000000
        /*0054*/ 	.short	0x0006
        /*0056*/ 	.short	0x002c
        /*0058*/ 	.byte	0x00, 0xf0, 0x11, 0x00


	//----- nvinfo : EIATTR_KPARAM_INFO
	.align		4
.L_1081:
        /*005c*/ 	.byte	0x04, 0x17
        /*005e*/ 	.short	(.L_1083 - .L_1082)
.L_1082:
        /*0060*/ 	.word	0x00000000
        /*0064*/ 	.short	0x0005
        /*0066*/ 	.short	0x0028
        /*0068*/ 	.byte	0x00, 0xf0, 0x11, 0x00


	//----- nvinfo : EIATTR_KPARAM_INFO
	.align		4
.L_1083:
        /*006c*/ 	.byte	0x04, 0x17
        /*006e*/ 	.short	(.L_1085 - .L_1084)
.L_1084:
        /*0070*/ 	.word	0x00000000
        /*0074*/ 	.short	0x0004
        /*0076*/ 	.short	0x0020
        /*0078*/ 	.byte	0x00, 0xf0, 0x21, 0x00


	//----- nvinfo : EIATTR_KPARAM_INFO
	.align		4
.L_1085:
        /*007c*/ 	.byte	0x04, 0x17
        /*007e*/ 	.short	(.L_1087 - .L_1086)
.L_1086:
        /*0080*/ 	.word	0x00000000
        /*0084*/ 	.short	0x0003
        /*0086*/ 	.short	0x0018
        /*0088*/ 	.byte	0x00, 0xf0, 0x21, 0x00


	//----- nvinfo : EIATTR_KPARAM_INFO
	.align		4
.L_1087:
        /*008c*/ 	.byte	0x04, 0x17
        /*008e*/ 	.short	(.L_1089 - .L_1088)
.L_1088:
        /*0090*/ 	.word	0x00000000
        /*0094*/ 	.short	0x0002
        /*0096*/ 	.short	0x0010
        /*0098*/ 	.byte	0x00, 0xf0, 0x21, 0x00


	//----- nvinfo : EIATTR_KPARAM_INFO
	.align		4
.L_1089:
        /*009c*/ 	.byte	0x04, 0x17
        /*009e*/ 	.short	(.L_1091 - .L_1090)
.L_1090:
        /*00a0*/ 	.word	0x00000000
        /*00a4*/ 	.short	0x0001
        /*00a6*/ 	.short	0x0008
        /*00a8*/ 	.byte	0x00, 0xf0, 0x21, 0x00


	//----- nvinfo : EIATTR_KPARAM_INFO
	.align		4
.L_1091:
        /*00ac*/ 	.byte	0x04, 0x17
        /*00ae*/ 	.short	(.L_1093 - .L_1092)
.L_1092:
        /*00b0*/ 	.word	0x00000000
        /*00b4*/ 	.short	0x0000
        /*00b6*/ 	.short	0x0000
        /*00b8*/ 	.byte	0x00, 0xf0, 0x21, 0x00


	//----- nvinfo : EIATTR_MAXREG_COUNT
	.align		4
.L_1093:
        /*00bc*/ 	.byte	0x03, 0x1b
        /*00be*/ 	.short	0x00ff


	//----- nvinfo : EIATTR_NUM_BARRIERS
	.align		4
        /*00c0*/ 	.byte	0x02, 0x4c
        /*00c2*/ 	.byte	0x01
	.zero		1


	//----- nvinfo : EIATTR_MERCURY_ISA_VERSION
	.align		4
        /*00c4*/ 	.byte	0x03, 0x5f
        /*00c6*/ 	.short	0x0000


	//----- nvinfo : EIATTR_UNUSED_LOAD_BYTE_OFFSET
	.align		4
        /*00c8*/ 	.byte	0x04, 0x44
        /*00ca*/ 	.short	(.L_1095 - .L_1094)


	//   ....[0]....
.L_1094:
        /*00cc*/ 	.word	0x00000690
        /*00d0*/ 	.word	0x0000fff0


	//   ....[1]....
        /*00d4*/ 	.word	0x00000c40
        /*00d8*/ 	.word	0x0000fff0


	//----- nvinfo : EIATTR_COOP_GROUP_MASK_REGIDS
	.align		4
.L_1095:
        /*00dc*/ 	.byte	0x04, 0x29
        /*00de*/ 	.short	(.L_1097 - .L_1096)


	//   ....[0]....
.L_1096:
        /*00e0*/ 	.word	0xffffffff


	//   ....[1]....
        /*00e4*/ 	.word	0xffffffff


	//   ....[2]....
        /*00e8*/ 	.word	0xffffffff


	//   ....[3]....
        /*00ec*/ 	.word	0xffffffff


	//   ....[4]....
        /*00f0*/ 	.word	0xffffffff


	//   ....[5]....
        /*00f4*/ 	.word	0xffffffff


	//   ....[6]....
        /*00f8*/ 	.word	0xffffffff


	//   ....[7]....
        /*00fc*/ 	.word	0xffffffff


	//   ....[8]....
        /*0100*/ 	.word	0xffffffff


	//   ....[9]....
        /*0104*/ 	.word	0xffffffff


	//----- nvinfo : EIATTR_COOP_GROUP_INSTR_OFFSETS
	.align		4
.L_1097:
        /*0108*/ 	.byte	0x04, 0x28
        /*010a*/ 	.short	(.L_1099 - .L_1098)


	//   ....[0]....
.L_1098:
        /*010c*/ 	.word	0x00000590


	//   ....[1]....
        /*0110*/ 	.word	0x000005b0


	//   ....[2]....
        /*0114*/ 	.word	0x000005d0


	//   ....[3]....
        /*0118*/ 	.word	0x000005f0


	//   ....[4]....
        /*011c*/ 	.word	0x00000630


	//   ....[5]....
        /*0120*/ 	.word	0x00000b10


	//   ....[6]....
        /*0124*/ 	.word	0x00000b50


	//   ....[7]....
        /*0128*/ 	.word	0x00000ba0


	//   ....[8]....
        /*012c*/ 	.word	0x00000bc0


	//   ....[9]....
        /*0130*/ 	.word	0x00000be0


	//----- nvinfo : EIATTR_EXIT_INSTR_OFFSETS
	.align		4
.L_1099:
        /*0134*/ 	.byte	0x04, 0x1c
        /*0136*/ 	.short	(.L_1101 - .L_1100)


	//   ....[0]....
.L_1100:
        /*0138*/ 	.word	0x000034e0


	//   ....[1]....
        /*013c*/ 	.word	0x00003fe0


	//   ....[2]....
        /*0140*/ 	.word	0x00004820


	//   ....[3]....
        /*0144*/ 	.word	0x00005050


	//   ....[4]....
        /*0148*/ 	.word	0x000058a0


	//----- nvinfo : EIATTR_CRS_STACK_SIZE
	.align		4
.L_1101:
        /*014c*/ 	.byte	0x04, 0x1e
        /*014e*/ 	.short	(.L_1103 - .L_1102)
.L_1102:
        /*0150*/ 	.word	0x00000000
.L_1103:


//--------------------- .nv.info._ZN4vllm31rms_norm_per_block_quant_kernelIN3c108BFloat16EaLb1ELb0ELi64EEEvPT0_PfPKT_S8_PKffiiPS6_l --------------------------
	.section	.nv.info._ZN4vllm31rms_norm_per_block_quant_kernelIN3c108BFloat16EaLb1ELb0ELi64EEEvPT0_PfPKT_S8_PKffiiPS6_l,"",@"SHT_CUDA_INFO"
	.sectionflags	@""
	.align	4


	//----- nvinfo : EIATTR_CUDA_API_VERSION
	.align		4
        /*0000*/ 	.byte	0x04, 0x37
        /*0002*/ 	.short	(.L_1105 - .L_1104)
.L_1104:
        /*0004*/ 	.word	0x00000082


	//----- nvinfo : EIATTR_SW2861232_WAR
	.align		4
.L_1105:
        /*0008*/ 	.byte	0x01, 0x35
	.zero		2


	//----- nvinfo : EIATTR_PARAM_CBANK
	.align		4
        /*000c*/ 	.byte	0x04, 0x0a
        /*000e*/ 	.short	(.L_1107 - .L_1106)
	.align		4
.L_1106:
        /*0010*/ 	.word	index@(.nv.constant0._ZN4vllm31rms_norm_per_block_quant_kernelIN3c108BFloat16EaLb1ELb0ELi64EEEvPT0_PfPKT_S8_PKffiiPS6_l)
        /*0014*/ 	.short	0x0160
        /*0016*/ 	.short	0x0048


	//----- nvinfo : EIATTR_CBANK_PARAM_SIZE
	.align		4
.L_1107:
        /*0018*/ 	.byte	0x03, 0x19
        /*001a*/ 	.short	0x0048


	//----- nvinfo : EIATTR_KPARAM_INFO
	.align		4
        /*001c*/ 	.byte	0x04, 0x17
        /*001e*/ 	.short	(.L_1109 - .L_1108)
.L_1108:
        /*0020*/ 	.word	0x00000000
        /*0024*/ 	.short	0x0009
        /*0026*/ 	.short	0x0040
        /*0028*/ 	.byte	0x00, 0xf0, 0x21, 0x00


	//----- nvinfo : EIATTR_KPARAM_INFO
	.align		4
.L_1109:
        /*002c*/ 	.byte	0x04, 0x17
        /*002e*/ 	.short	(.L_1111 - .L_1110)
.L_1110:
        /*0030*/ 	.word	0x00000000
        /*0034*/ 	.short	0x0008
        /*0036*/ 	.short	0x0038
        /*0038*/ 	.byte	0x00, 0xf0, 0x21, 0x00


	//----- nvinfo : EIATTR_KPARAM_INFO
	.align		4
.L_1111:
        /*003c*/ 	.byte	0x04, 0x17
        /*003e*/ 	.short	(.L_1113 - .L_1112)
.L_1112:
        /*0040*/ 	.word	0x00000000
        /*0044*/ 	.short	0x0007
        /*0046*/ 	.short	0x0030
        /*0048*/ 	.byte	0x00, 0xf0, 0x11, 0x00


	//----- nvinfo : EIATTR_KPARAM_INFO
	.align		4
.L_1113:
        /*004c*/ 	.byte	0x04, 0x17
        /*004e*/ 	.short	(.L_1115 - .L_1114)
.L_1114:
        /*0050*/ 	.word	0x00000000
        /*0054*/ 	.short	0x0006
        /*0056*/ 	.short	0x002c
        /*0058*/ 	.byte	0x00, 0xf0, 0x11, 0x00


	//----- nvinfo : EIATTR_KPARAM_INFO
	.align		4
.L_1115:
        /*005c*/ 	.byte	0x04, 0x17
        /*005e*/ 	.short	(.L_1117 - .L_1116)
.L_1116:
        /*0060*/ 	.word	0x00000000
        /*0064*/ 	.short	0x0005
        /*0066*/ 	.short	0x0028
        /*0068*/ 	.byte	0x00, 0xf0, 0x11, 0x00


	//----- nvinfo : EIATTR_KPARAM_INFO
	.align		4
.L_1117:
        /*006c*/ 	.byte	0x04, 0x17
        /*006e*/ 	.short	(.L_1119 - .L_1118)
.L_1118:
        /*0070*/ 	.word	0x00000000
        /*0074*/ 	.short	0x0004
        /*0076*/ 	.short	0x0020
        /*0078*/ 	.byte	0x00, 0xf0, 0x21, 0x00


	//----- nvinfo : EIATTR_KPARAM_INFO
	.align		4
.L_1119:
        /*007c*/ 	.byte	0x04, 0x17
        /*007e*/ 	.short	(.L_1121 - .L_1120)
.L_1120:
        /*0080*/ 	.word	0x00000000
        /*0084*/ 	.short	0x0003
        /*0086*/ 	.short	0x0018
        /*0088*/ 	.byte	0x00, 0xf0, 0x21, 0x00


	//----- nvinfo : EIATTR_KPARAM_INFO
	.align		4
.L_1121:
        /*008c*/ 	.byte	0x04, 0x17
        /*008e*/ 	.short	(.L_1123 - .L_1122)
.L_1122:
        /*0090*/ 	.word	0x00000000
        /*0094*/ 	.short	0x0002
        /*0096*/ 	.short	0x0010
        /*0098*/ 	.byte	0x00, 0xf0, 0x21, 0x00


	//----- nvinfo : EIATTR_KPARAM_INFO
	.align		4
.L_1123:
        /*009c*/ 	.byte	0x04, 0x17
        /*009e*/ 	.short	(.L_1125 - .L_1124)
.L_1124:
        /*00a0*/ 	.word	0x00000000
        /*00a4*/ 	.short	0x0001
        /*00a6*/ 	.short	0x0008
        /*00a8*/ 	.byte	0x00, 0xf0, 0x21, 0x00


	//----- nvinfo : EIATTR_KPARAM_INFO
	.align		4
.L_1125:
        /*00ac*/ 	.byte	0x04, 0x17
        /*00ae*/ 	.short	(.L_1127 - .L_1126)
.L_1126:
        /*00b0*/ 	.word	0x00000000
        /*00b4*/ 	.short	0x0000
        /*00b6*/ 	.short	0x0000
        /*00b8*/ 	.byte	0x00, 0xf0, 0x21, 0x00


	//----- nvinfo : EIATTR_MAXREG_COUNT
	.align		4
.L_1127:
        /*00bc*/ 	.byte	0x03, 0x1b
        /*00be*/ 	.short	0x00ff


	//----- nvinfo : EIATTR_NUM_BARRIERS
	.align		4
        /*00c0*/ 	.byte	0x02, 0x4c
        /*00c2*/ 	.byte	0x01
	.zero		1


	//----- nvinfo : EIATTR_MERCURY_ISA_VERSION
	.align		4
        /*00c4*/ 	.byte	0x03, 0x5f
        /*00c6*/ 	.short	0x0000


	//----- nvinfo : EIATTR_UNUSED_LOAD_BYTE_OFFSET
	.align		4
        /*00c8*/ 	.byte	0x04, 0x44
        /*00ca*/ 	.short	(.L_1129 - .L_1128)


	//   ....[0]....
.L_1128:
        /*00cc*/ 	.word	0x000009c0
        /*00d0*/ 	.word	0x0000fff0


	//   ....[1]....
        /*00d4*/ 	.word	0x00000f70
        /*00d8*/ 	.word	0x0000fff0


	//----- nvinfo : EIATTR_COOP_GROUP_MASK_REGIDS
	.align		4
.L_1129:
        /*00dc*/ 	.byte	0x04, 0x29
        /*00de*/ 	.short	(.L_1131 - .L_1130)


	//   ....[0]....
.L_1130:
        /*00e0*/ 	.word	0xffffffff


	//   ....[1]....
        /*00e4*/ 	.word	0xffffffff


	//   ....[2]....
        /*00e8*/ 	.word	0xffffffff


	//   ....[3]....
        /*00ec*/ 	.word	0xffffffff


	//   ....[4]....
        /*00f0*/ 	.word	0xffffffff


	//   ....[5]....
        /*00f4*/ 	.word	0xffffffff


	//   ....[6]....
        /*00f8*/ 	.word	0xffffffff


	//   ....[7]....
        /*00fc*/ 	.word	0xffffffff


	//   ....[8]....
        /*0100*/ 	.word	0xffffffff


	//   ....[9]....
        /*0104*/ 	.word	0xffffffff


	//----- nvinfo : EIATTR_COOP_GROUP_INSTR_OFFSETS
	.align		4
.L_1131:
        /*0108*/ 	.byte	0x04, 0x28
        /*010a*/ 	.short	(.L_1133 - .L_1132)


	//   ....[0]....
.L_1132:
        /*010c*/ 	.word	0x000008c0


	//   ....[1]....
        /*0110*/ 	.word	0x000008f0


	//   ....[2]....
        /*0114*/ 	.word	0x00000910


	//   ....[3]....
        /*0118*/ 	.word	0x00000930


	//   ....[4]....
        /*011c*/ 	.word	0x00000960


	//   ....[5]....
        /*0120*/ 	.word	0x00000e40


	//   ....[6]....
        /*0124*/ 	.word	0x00000e80


	//   ....[7]....
        /*0128*/ 	.word	0x00000ed0


	//   ....[8]....
        /*012c*/ 	.word	0x00000ef0


	//   ....[9]....
        /*0130*/ 	.word	0x00000f10


	//----- nvinfo : EIATTR_EXIT_INSTR_OFFSETS
	.align		4
.L_1133:
        /*0134*/ 	.byte	0x04, 0x1c
        /*0136*/ 	.short	(.L_1135 - .L_1134)


	//   ....[0]....
.L_1134:
        /*0138*/ 	.word	0x00003860


	//   ....[1]....
        /*013c*/ 	.word	0x00003e00


	//   ....[2]....
        /*0140*/ 	.word	0x000042b0


	//   ....[3]....
        /*0144*/ 	.word	0x00004760


	//   ....[4]....
        /*0148*/ 	.word	0x00004c30


	//----- nvinfo : EIATTR_CRS_STACK_SIZE
	.align		4
.L_1135:
        /*014c*/ 	.byte	0x04, 0x1e
        /*014e*/ 	.short	(.L_1137 - .L_1136)
.L_1136:
        /*0150*/ 	.word	0x00000000
.L_1137:


//--------------------- .nv.info._ZN4vllm31rms_norm_per_block_quant_kernelIN3c108BFloat16ENS1_13Float8_e4m3fnELb1ELb0ELi64EEEvPT0_PfPKT_S9_PKffiiPS7_l --------------------------
	.section	.nv.info._ZN4vllm31rms_norm_per_block_quant_kernelIN3c108BFloat16ENS1_13Float8_e4m3fnELb1ELb0ELi64EEEvPT0_PfPKT_S9_PKffiiPS7_l,"",@"SHT_CUDA_INFO"
	.sectionflags	@""
	.align	4


	//----- nvinfo : EIATTR_CUDA_API_VERSION
	.align		4
        /*0000*/ 	.byte	0x04, 0x37
        /*0002*/ 	.short	(.L_1139 - .L_1138)
.L_1138:
        /*0004*/ 	.word	0x00000082


	//----- nvinfo : EIATTR_SW2861232_WAR
	.align		4
.L_1139:
        /*0008*/ 	.byte	0x01, 0x35
	.zero		2


	//----- nvinfo : EIATTR_PARAM_CBANK
	.align		4
        /*000c*/ 	.byte	0x04, 0x0a
        /*000e*/ 	.short	(.L_1141 - .L_1140)
	.align		4
.L_1140:
        /*0010*/ 	.word	index@(.nv.constant0._ZN4vllm31rms_norm_per_block_quant_kernelIN3c108BFloat16ENS1_13Float8_e4m3fnELb1ELb0ELi64EEEvPT0_PfPKT_S9_PKffiiPS7_l)
        /*0014*/ 	.short	0x0160
        /*0016*/ 	.short	0x0048


	//----- nvinfo : EIATTR_CBANK_PARAM_SIZE
	.align		4
.L_1141:
        /*0018*/ 	.byte	0x03, 0x19
        /*001a*/ 	.short	0x0048


	//----- nvinfo : EIATTR_KPARAM_INFO
	.align		4
        /*001c*/ 	.byte	0x04, 0x17
        /*001e*/ 	.short	(.L_1143 - .L_1142)
.L_1142:
        /*0020*/ 	.word	0x00000000
        /*0024*/ 	.short	0x0009
        /*0026*/ 	.short	0x0040
        /*0028*/ 	.byte	0x00, 0xf0, 0x21, 0x00


	//----- nvinfo : EIATTR_KPARAM_INFO
	.align		4
.L_1143:
        /*002c*/ 	.byte	0x04, 0x17
        /*002e*/ 	.short	(.L_1145 - .L_1144)
.L_1144:
        /*0030*/ 	.word	0x00000000
        /*0034*/ 	.short	0x0008
        /*0036*/ 	.short	0x0038
        /*0038*/ 	.byte	0x00, 0xf0, 0x21, 0x00


	//----- nvinfo : EIATTR_KPARAM_INFO
	.align		4
.L_1145:
        /*003c*/ 	.byte	0x04, 0x17
        /*003e*/ 	.short	(.L_1147 - .L_1146)
.L_1146:
        /*0040*/ 	.word	0x00000000
        /*0044*/ 	.short	0x0007
        /*0046*/ 	.short	0x0030
        /*0048*/ 	.byte	0x00, 0xf0, 0x11, 0x00


	//----- nvinfo : EIATTR_KPARAM_INFO
	.align		4
.L_1147:
        /*004c*/ 	.byte	0x04, 0x17
        /*004e*/ 	.short	(.L_1149 - .L_1148)
.L_1148:
        /*0050*/ 	.word	0x00000000
        /*0054*/ 	.short	0x0006
        /*0056*/ 	.short	0x002c
        /*0058*/ 	.byte	0x00, 0xf0, 0x11, 0x00


	//----- nvinfo : EIATTR_KPARAM_INFO
	.align		4
.L_1149:
        /*005c*/ 	.byte	0x04, 0x17
        /*005e*/ 	.short	(.L_1151 - .L_1150)
.L_1150:
        /*0060*/ 	.word	0x00000000
        /*0064*/ 	.short	0x0005
        /*0066*/ 	.short	0x0028
        /*0068*/ 	.byte	0x00, 0xf0, 0x11, 0x00


	//----- nvinfo : EIATTR_KPARAM_INFO
	.align		4
.L_1151:
        /*006c*/ 	.byte	0x04, 0x17
        /*006e*/ 	.short	(.L_1153 - .L_1152)
.L_1152:
        /*0070*/ 	.word	0x00000000
        /*0074*/ 	.short	0x0004
        /*0076*/ 	.short	0x0020
        /*0078*/ 	.byte	0x00, 0xf0, 0x21, 0x00


	//----- nvinfo : EIATTR_KPARAM_INFO
	.align		4
.L_1153:
        /*007c*/ 	.byte	0x04, 0x17
        /*007e*/ 	.short	(.L_1155 - .L_1154)
.L_1154:
        /*0080*/ 	.word	0x00000000
        /*0084*/ 	.short	0x0003
        /*0086*/ 	.short	0x0018
        /*0088*/ 	.byte	0x00, 0xf0, 0x21, 0x00


	//----- nvinfo : EIATTR_KPARAM_INFO
	.align		4
.L_1155:
        /*008c*/ 	.byte	0x04, 0x17
        /*008e*/ 	.short	(.L_1157 - .L_1156)
.L_1156:
        /*0090*/ 	.word	0x00000000
        /*0094*/ 	.short	0x0002
        /*0096*/ 	.short	0x0010
        /*0098*/ 	.byte	0x00, 0xf0, 0x21, 0x00


	//----- nvinfo : EIATTR_KPARAM_INFO
	.align		4
.L_1157:
        /*009c*/ 	.byte	0x04, 0x17
        /*009e*/ 	.short	(.L_1159 - .L_1158)
.L_1158:
        /*00a0*/ 	.word	0x00000000
        /*00a4*/ 	.short	0x0001
        /*00a6*/ 	.short	0x0008
        /*00a8*/ 	.byte	0x00, 0xf0, 0x21, 0x00


	//----- nvinfo : EIATTR_KPARAM_INFO
	.align		4
.L_1159:
        /*00ac*/ 	.byte	0x04, 0x17
        /*00ae*/ 	.short	(.L_1161 - .L_1160)
.L_1160:
        /*00b0*/ 	.word	0x00000000
        /*00b4*/ 	.short	0x0000
        /*00b6*/ 	.short	0x0000
        /*00b8*/ 	.byte	0x00, 0xf0, 0x21, 0x00


	//----- nvinfo : EIATTR_MAXREG_COUNT
	.align		4
.L_1161:
        /*00bc*/ 	.byte	0x03, 0x1b
        /*00be*/ 	.short	0x00ff


	//----- nvinfo : EIATTR_NUM_BARRIERS
	.align		4
        /*00c0*/ 	.byte	0x02, 0x4c
        /*00c2*/ 	.byte	0x01
	.zero		1


	//----- nvinfo : EIATTR_MERCURY_ISA_VERSION
	.align		4
        /*00c4*/ 	.byte	0x03, 0x5f
        /*00c6*/ 	.short	0x0000


	//----- nvinfo : EIATTR_UNUSED_LOAD_BYTE_OFFSET
	.align		4
        /*00c8*/ 	.byte	0x04, 0x44
        /*00ca*/ 	.short	(.L_1163 - .L_1162)


	//   ....[0]....
.L_1162:
        /*00cc*/ 	.word	0x000009c0
        /*00d0*/ 	.word	0x0000fff0


	//   ....[1]....
        /*00d4*/ 	.word	0x00000f70
        /*00d8*/ 	.word	0x0000fff0


	//----- nvinfo : EIATTR_COOP_GROUP_MASK_REGIDS
	.align		4
.L_1163:
        /*00dc*/ 	.byte	0x04, 0x29
        /*00de*/ 	.short	(.L_1165 - .L_1164)


	//   ....[0]....
.L_1164:
        /*00e0*/ 	.word	0xffffffff


	//   ....[1]....
        /*00e4*/ 	.word	0xffffffff


	//   ....[2]....
        /*00e8*/ 	.word	0xffffffff


	//   ....[3]....
        /*00ec*/ 	.word	0xffffffff


	//   ....[4]....
        /*00f0*/ 	.word	0xffffffff


	//   ....[5]....
        /*00f4*/ 	.word	0xffffffff


	//   ....[6]....
        /*00f8*/ 	.word	0xffffffff


	//   ....[7]....
        /*00fc*/ 	.word	0xffffffff


	//   ....[8]....
        /*0100*/ 	.word	0xffffffff


	//   ....[9]....
        /*0104*/ 	.word	0xffffffff


	//----- nvinfo : EIATTR_COOP_GROUP_INSTR_OFFSETS
	.align		4
.L_1165:
        /*0108*/ 	.byte	0x04, 0x28
        /*010a*/ 	.short	(.L_1167 - .L_1166)


	//   ....[0]....
.L_1166:
        /*010c*/ 	.word	0x000008c0


	//   ....[1]....
        /*0110*/ 	.word	0x000008f0


	//   ....[2]....
        /*0114*/ 	.word	0x00000910


	//   ....[3]....
        /*0118*/ 	.word	0x00000930


	//   ....[4]....
        /*011c*/ 	.word	0x00000960


	//   ....[5]....
        /*0120*/ 	.word	0x00000e40


	//   ....[6]....
        /*0124*/ 	.word	0x00000e80


	//   ....[7]....
        /*0128*/ 	.word	0x00000ed0


	//   ....[8]....
        /*012c*/ 	.word	0x00000ef0


	//   ....[9]....
        /*0130*/ 	.word	0x00000f10


	//----- nvinfo : EIATTR_EXIT_INSTR_OFFSETS
	.align		4
.L_1167:
        /*0134*/ 	.byte	0x04, 0x1c
        /*0136*/ 	.short	(.L_1169 - .L_1168)


	//   ....[0]....
.L_1168:
        /*0138*/ 	.word	0x00003860


	//   ....[1]....
        /*013c*/ 	.word	0x00004210


	//   ....[2]....
        /*0140*/ 	.word	0x00004b10


	//   ....[3]....
        /*0144*/ 	.word	0x00005410


	//   ....[4]....
        /*0148*/ 	.word	0x00005d30


	//----- nvinfo : EIATTR_CRS_STACK_SIZE
	.align		4
.L_1169:
        /*014c*/ 	.byte	0x04, 0x1e
        /*014e*/ 	.short	(.L_1171 - .L_1170)
.L_1170:
        /*0150*/ 	.word	0x00000000
.L_1171:


//--------------------- .nv.info._ZN4vllm31rms_norm_per_block_quant_kernelIN3c108BFloat16EaLb1ELb1ELi64EEEvPT0_PfPKT_S8_PKffiiPS6_l --------------------------
	.section	.nv.info._ZN4vllm31rms_norm_per_block_quant_kernelIN3c108BFloat16EaLb1ELb1ELi64EEEvPT0_PfPKT_S8_PKffiiPS6_l,"",@"SHT_CUDA_INFO"
	.sectionflags	@""
	.align	4


	//----- nvinfo : EIATTR_CUDA_API_VERSION
	.align		4
        /*0000*/ 	.byte	0x04, 0x37
        /*0002*/ 	.short	(.L_1173 - .L_1172)
.L_1172:
        /*0004*/ 	.word	0x00000082


	//----- nvinfo : EIATTR_SW2861232_WAR
	.align		4
.L_1173:
        /*0008*/ 	.byte	0x01, 0x35
	.zero		2


	//----- nvinfo : EIATTR_PARAM_CBANK
	.align		4
        /*000c*/ 	.byte	0x04, 0x0a
        /*000e*/ 	.short	(.L_1175 - .L_1174)
	.align		4
.L_1174:
        /*0010*/ 	.word	index@(.nv.constant0._ZN4vllm31rms_norm_per_block_quant_kernelIN3c108BFloat16EaLb1ELb1ELi64EEEvPT0_PfPKT_S8_PKffiiPS6_l)
        /*0014*/ 	.short	0x0160
        /*0016*/ 	.short	0x0048


	//----- nvinfo : EIATTR_CBANK_PARAM_SIZE
	.align		4
.L_1175:
        /*0018*/ 	.byte	0x03, 0x19
        /*001a*/ 	.short	0x0048


	//----- nvinfo : EIATTR_KPARAM_INFO
	.align		4
        /*001c*/ 	.byte	0x04, 0x17
        /*001e*/ 	.short	(.L_1177 - .L_1176)
.L_1176:
        /*0020*/ 	.word	0x00000000
        /*0024*/ 	.short	0x0009
        /*0026*/ 	.short	0x0040
        /*0028*/ 	.byte	0x00, 0xf0, 0x21, 0x00


	//----- nvinfo : EIATTR_KPARAM_INFO
	.align		4
.L_1177:
        /*002c*/ 	.byte	0x04, 0x17
        /*002e*/ 	.short	(.L_1179 - .L_1178)
.L_1178:
        /*0030*/ 	.word	0x00000000
        /*0034*/ 	.short	0x0008
        /*0036*/ 	.short	0x0038
        /*0038*/ 	.byte	0x00, 0xf0, 0x21, 0x00


	//----- nvinfo : EIATTR_KPARAM_INFO
	.align		4
.L_1179:
        /*003c*/ 	.byte	0x04, 0x17
        /*003e*/ 	.short	(.L_1181 - .L_1180)
.L_1180:
        /*0040*/ 	.word	0x00000000
        /*0044*/ 	.short	0x0007
        /*0046*/ 	.short	0x0030
        /*0048*/ 	.byte	0x00, 0xf0, 0x11, 0x00


	//----- nvinfo : EIATTR_KPARAM_INFO
	.align		4
.L_1181:
        /*004c*/ 	.byte	0x04, 0x17
        /*004e*/ 	.short	(.L_1183 - .L_1182)
.L_1182:
        /*0050*/ 	.word	0x00000000
        /*0054*/ 	.short	0x0006
        /*0056*/ 	.short	0x002c
        /*0058*/ 	.byte	0x00, 0xf0, 0x11, 0x00


	//----- nvinfo : EIATTR_KPARAM_INFO
	.align		4
.L_1183:
        /*005c*/ 	.byte	0x04, 0x17
        /*005e*/ 	.short	(.L_1185 - .L_1184)
.L_1184:
        /*0060*/ 	.word	0x00000000
        /*0064*/ 	.short	0x0005
        /*0066*/ 	.short	0x0028
        /*0068*/ 	.byte	0x00, 0xf0, 0x11, 0x00


	//----- nvinfo : EIATTR_KPARAM_INFO
	.align		4
.L_1185:
        /*006c*/ 	.byte	0x04, 0x17
        /*006e*/ 	.short	(.L_1187 - .L_1186)
.L_1186:
        /*0070*/ 	.word	0x00000000
        /*0074*/ 	.short	0x0004
        /*0076*/ 	.short	0x0020
        /*0078*/ 	.byte	0x00, 0xf0, 0x21, 0x00


	//----- nvinfo : EIATTR_KPARAM_INFO
	.align		4
.L_1187:
        /*007c*/ 	.byte	0x04, 0x17
        /*007e*/ 	.short	(.L_1189 - .L_1188)
.L_1188:
        /*0080*/ 	.word	0x00000000
        /*0084*/ 	.short	0x0003
        /*0086*/ 	.short	0x0018
        /*0088*/ 	.byte	0x00, 0xf0, 0x21, 0x00


	//----- nvinfo : EIATTR_KPARAM_INFO
	.align		4
.L_1189:
        /*008c*/ 	.byte	0x04, 0x17
        /*008e*/ 	.short	(.L_1191 - .L_1190)
.L_1190:
        /*0090*/ 	.word	0x00000000
        /*0094*/ 	.short	0x0002
        /*0096*/ 	.short	0x0010
        /*0098*/ 	.byte	0x00, 0xf0, 0x21, 0x00


	//----- nvinfo : EIATTR_KPARAM_INFO
	.align		4
.L_1191:
        /*009c*/ 	.byte	0x04, 0x17
        /*009e*/ 	.short	(.L_1193 - .L_1192)
.L_1192:
        /*00a0*/ 	.word	0x00000000
        /*00a4*/ 	.short	0x0001
        /*00a6*/ 	.short	0x0008
        /*00a8*/ 	.byte	0x00, 0xf0, 0x21, 0x00


	//----- nvinfo : EIATTR_KPARAM_INFO
	.align		4
.L_1193:
        /*00ac*/ 	.byte	0x04, 0x17
        /*00ae*/ 	.short	(.L_1195 - .L_1194)
.L_1194:
        /*00b0*/ 	.word	0x00000000
        /*00b4*/ 	.short	0x0000
        /*00b6*/ 	.short	0x0000
        /*00b8*/ 	.byte	0x00, 0xf0, 0x21, 0x00


	//----- nvinfo : EIATTR_MAXREG_COUNT
	.align		4
.L_1195:
        /*00bc*/ 	.byte	0x03, 0x1b
        /*00be*/ 	.short	0x00ff


	//----- nvinfo : EIATTR_NUM_BARRIERS
	.align		4
        /*00c0*/ 	.byte	0x02, 0x4c
        /*00c2*/ 	.byte	0x01
	.zero		1


	//----- nvinfo : EIATTR_MERCURY_ISA_VERSION
	.align		4
        /*00c4*/ 	.byte	0x03, 0x5f
        /*00c6*/ 	.short	0x0000


	//----- nvinfo : EIATTR_UNUSED_LOAD_BYTE_OFFSET
	.align		4
        /*00c8*/ 	.byte	0x04, 0x44
        /*00ca*/ 	.short	(.L_1197 - .L_1196)


	//   ....[0]....
.L_1196:
        /*00cc*/ 	.word	0x000009c0
        /*00d0*/ 	.word	0x0000fff0


	//   ....[1]....
        /*00d4*/ 	.word	0x00000f70
        /*00d8*/ 	.word	0x0000fff0


	//----- nvinfo : EIATTR_COOP_GROUP_MASK_REGIDS
	.align		4
.L_1197:
        /*00dc*/ 	.byte	0x04, 0x29
        /*00de*/ 	.short	(.L_1199 - .L_1198)


	//   ....[0]....
.L_1198:
        /*00e0*/ 	.word	0xffffffff


	//   ....[1]....
        /*00e4*/ 	.word	0xffffffff


	//   ....[2]....
        /*00e8*/ 	.word	0xffffffff


	//   ....[3]....
        /*00ec*/ 	.word	0xffffffff


	//   ....[4]....
        /*00f0*/ 	.word	0xffffffff


	//   ....[5]....
        /*00f4*/ 	.word	0xffffffff


	//   ....[6]....
        /*00f8*/ 	.word	0xffffffff


	//   ....[7]....
        /*00fc*/ 	.word	0xffffffff


	//   ....[8]....
        /*0100*/ 	.word	0xffffffff


	//   ....[9]....
        /*0104*/ 	.word	0xffffffff


	//----- nvinfo : EIATTR_COOP_GROUP_INSTR_OFFSETS
	.align		4
.L_1199:
        /*0108*/ 	.byte	0x04, 0x28
        /*010a*/ 	.short	(.L_1201 - .L_1200)


	//   ....[0]....
.L_1200:
        /*010c*/ 	.word	0x000008c0


	//   ....[1]....
        /*0110*/ 	.word	0x000008f0


	//   ....[2]....
        /*0114*/ 	.word	0x00000910


	//   ....[3]....
        /*0118*/ 	.word	0x00000930


	//   ....[4]....
        /*011c*/ 	.word	0x00000960


	//   ....[5]....
        /*0120*/ 	.word	0x00000e40


	//   ....[6]....
        /*0124*/ 	.word	0x00000e80


	//   ....[7]....
        /*0128*/ 	.word	0x00000ed0


	//   ....[8]....
        /*012c*/ 	.word	0x00000ef0


	//   ....[9]....
        /*0130*/ 	.word	0x00000f10


	//----- nvinfo : EIATTR_EXIT_INSTR_OFFSETS
	.align		4
.L_1201:
        /*0134*/ 	.byte	0x04, 0x1c
        /*0136*/ 	.short	(.L_1203 - .L_1202)


	//   ....[0]....
.L_1202:
        /*0138*/ 	.word	0x00003a70


	//   ....[1]....
        /*013c*/ 	.word	0x00004230


	//   ....[2]....
        /*0140*/ 	.word	0x00004700


	//   ....[3]....
        /*0144*/ 	.word	0x00004bc0


	//   ....[4]....
        /*0148*/ 	.word	0x000050a0


	//----- nvinfo : EIATTR_CRS_STACK_SIZE
	.align		4
.L_1203:
        /*014c*/ 	.byte	0x04, 0x1e
        /*014e*/ 	.short	(.L_1205 - .L_1204)
.L_1204:
        /*0150*/ 	.word	0x00000000
.L_1205:


//--------------------- .nv.info._ZN4vllm31rms_norm_per_block_quant_kernelIN3c108BFloat16ENS1_13Float8_e4m3fnELb1ELb1ELi64EEEvPT0_PfPKT_S9_PKffiiPS7_l --------------------------
	.section	.nv.info._ZN4vllm31rms_norm_per_block_quant_kernelIN3c108BFloat16ENS1_13Float8_e4m3fnELb1ELb1ELi64EEEvPT0_PfPKT_S9_PKffiiPS7_l,"",@"SHT_CUDA_INFO"
	.sectionflags	@""
	.align	4


	//----- nvinfo : EIATTR_CUDA_API_VERSION
	.align		4
        /*0000*/ 	.byte	0x04, 0x37
        /*0002*/ 	.short	(.L_1207 - .L_1206)
.L_1206:
        /*0004*/ 	.word	0x00000082


	//----- nvinfo : EIATTR_SW2861232_WAR
	.align		4
.L_1207:
        /*0008*/ 	.byte	0x01, 0x35
	.zero		2


	//----- nvinfo : EIATTR_PARAM_CBANK
	.align		4
        /*000c*/ 	.byte	0x04, 0x0a
        /*000e*/ 	.short	(.L_1209 - .L_1208)
	.align		4
.L_1208:
        /*0010*/ 	.word	index@(.nv.constant0._ZN4vllm31rms_norm_per_block_quant_kernelIN3c108BFloat16ENS1_13Float8_e4m3fnELb1ELb1ELi64EEEvPT0_PfPKT_S9_PKffiiPS7_l)
        /*0014*/ 	.short	0x0160
        /*0016*/ 	.short	0x0048


	//----- nvinfo : EIATTR_CBANK_PARAM_SIZE
	.align		4
.L_1209:
        /*0018*/ 	.byte	0x03, 0x19
        /*001a*/ 	.short	0x0048


	//----- nvinfo : EIATTR_KPARAM_INFO
	.align		4
        /*001c*/ 	.byte	0x04, 0x17
        /*001e*/ 	.short	(.L_1211 - .L_1210)
.L_1210:
        /*0020*/ 	.word	0x00000000
        /*0024*/ 	.short	0x0009
        /*0026*/ 	.short	0x0040
        /*0028*/ 	.byte	0x00, 0xf0, 0x21, 0x00


	//----- nvinfo : EIATTR_KPARAM_INFO
	.align		4
.L_1211:
        /*002c*/ 	.byte	0x04, 0x17
        /*002e*/ 	.short	(.L_1213 - .L_1212)
.L_1212:
        /*0030*/ 	.word	0x00000000
        /*0034*/ 	.short	0x0008
        /*0036*/ 	.short	0x0038
        /*0038*/ 	.byte	0x00, 0xf0, 0x21, 0x00


	//----- nvinfo : EIATTR_KPARAM_INFO
	.align		4
.L_1213:
        /*003c*/ 	.byte	0x04, 0x17
        /*003e*/ 	.short	(.L_1215 - .L_1214)
.L_1214:
        /*0040*/ 	.word	0x00000000
        /*0044*/ 	.short	0x0007
        /*0046*/ 	.short	0x0030
        /*0048*/ 	.byte	0x00, 0xf0, 0x11, 0x00


	//----- nvinfo : EIATTR_KPARAM_INFO
	.align		4
.L_1215:
        /*004c*/ 	.byte	0x04, 0x17
        /*004e*/ 	.short	(.L_1217 - .L_1216)
.L_1216:
        /*0050*/ 	.word	0x00000000
        /*0054*/ 	.short	0x0006
        /*0056*/ 	.short	0x002c
        /*0058*/ 	.byte	0x00, 0xf0, 0x11, 0x00


	//----- nvinfo : EIATTR_KPARAM_INFO
	.align		4
.L_1217:
        /*005c*/ 	.byte	0x04, 0x17
        /*005e*/ 	.short	(.L_1219 - .L_1218)
.L_1218:
        /*0060*/ 	.word	0x00000000
        /*0064*/ 	.short	0x0005
        /*0066*/ 	.short	0x0028
        /*0068*/ 	.byte	0x00, 0xf0, 0x11, 0x00


	//----- nvinfo : EIATTR_KPARAM_INFO
	.align		4
.L_1219:
        /*006c*/ 	.byte	0x04, 0x17
        /*006e*/ 	.short	(.L_1221 - .L_1220)
.L_1220:
        /*0070*/ 	.word	0x00000000
        /*0074*/ 	.short	0x0004
        /*0076*/ 	.short	0x0020
        /*0078*/ 	.byte	0x00, 0xf0, 0x21, 0x00


	//----- nvinfo : EIATTR_KPARAM_INFO
	.align		4
.L_1221:
        /*007c*/ 	.byte	0x04, 0x17
        /*007e*/ 	.short	(.L_1223 - .L_1222)
.L_1222:
        /*0080*/ 	.word	0x00000000
        /*0084*/ 	.short	0x0003
        /*0086*/ 	.short	0x0018
        /*0088*/ 	.byte	0x00, 0xf0, 0x21, 0x00


	//----- nvinfo : EIATTR_KPARAM_INFO
	.align		4
.L_1223:
        /*008c*/ 	.byte	0x04, 0x17
        /*008e*/ 	.short	(.L_1225 - .L_1224)
.L_1224:
        /*0090*/ 	.word	0x00000000
        /*0094*/ 	.short	0x0002
        /*0096*/ 	.short	0x0010
        /*0098*/ 	.byte	0x00, 0xf0, 0x21, 0x00


	//----- nvinfo : EIATTR_KPARAM_INFO
	.align		4
.L_1225:
        /*009c*/ 	.byte	0x04, 0x17
        /*009e*/ 	.short	(.L_1227 - .L_1226)
.L_1226:
        /*00a0*/ 	.word	0x00000000
        /*00a4*/ 	.short	0x0001
        /*00a6*/ 	.short	0x0008
        /*00a8*/ 	.byte	0x00, 0xf0, 0x21, 0x00


	//----- nvinfo : EIATTR_KPARAM_INFO
	.align		4
.L_1227:
        /*00ac*/ 	.byte	0x04, 0x17
        /*00ae*/ 	.short	(.L_1229 - .L_1228)
.L_1228:
        /*00b0*/ 	.word	0x00000000
        /*00b4*/ 	.short	0x0000
        /*00b6*/ 	.short	0x0000
        /*00b8*/ 	.byte	0x00, 0xf0, 0x21, 0x00


	//----- nvinfo : EIATTR_MAXREG_COUNT
	.align		4
.L_1229:
        /*00bc*/ 	.byte	0x03, 0x1b
        /*00be*/ 	.short	0x00ff


	//----- nvinfo : EIATTR_NUM_BARRIERS
	.align		4
        /*00c0*/ 	.byte	0x02, 0x4c
        /*00c2*/ 	.byte	0x01
	.zero		1


	//----- nvinfo : EIATTR_MERCURY_ISA_VERSION
	.align		4
        /*00c4*/ 	.byte	0x03, 0x5f
        /*00c6*/ 	.short	0x0000


	//----- nvinfo : EIATTR_UNUSED_LOAD_BYTE_OFFSET
	.align		4
        /*00c8*/ 	.byte	0x04, 0x44
        /*00ca*/ 	.short	(.L_1231 - .L_1230)


	//   ....[0]....
.L_1230:
        /*00cc*/ 	.word	0x000009c0
        /*00d0*/ 	.word	0x0000fff0


	//   ....[1]....
        /*00d4*/ 	.word	0x00000f70
        /*00d8*/ 	.word	0x0000fff0


	//----- nvinfo : EIATTR_COOP_GROUP_MASK_REGIDS
	.align		4
.L_1231:
        /*00dc*/ 	.byte	0x04, 0x29
        /*00de*/ 	.short	(.L_1233 - .L_1232)


	//   ....[0]....
.L_1232:
        /*00e0*/ 	.word	0xffffffff


	//   ....[1]....
        /*00e4*/ 	.word	0xffffffff


	//   ....[2]....
        /*00e8*/ 	.word	0xffffffff


	//   ....[3]....
        /*00ec*/ 	.word	0xffffffff


	//   ....[4]....
        /*00f0*/ 	.word	0xffffffff


	//   ....[5]....
        /*00f4*/ 	.word	0xffffffff


	//   ....[6]....
        /*00f8*/ 	.word	0xffffffff


	//   ....[7]....
        /*00fc*/ 	.word	0xffffffff


	//   ....[8]....
        /*0100*/ 	.word	0xffffffff


	//   ....[9]....
        /*0104*/ 	.word	0xffffffff


	//----- nvinfo : EIATTR_COOP_GROUP_INSTR_OFFSETS
	.align		4
.L_1233:
        /*0108*/ 	.byte	0x04, 0x28
        /*010a*/ 	.short	(.L_1235 - .L_1234)


	//   ....[0]....
.L_1234:
        /*010c*/ 	.word	0x000008c0


	//   ....[1]....
        /*0110*/ 	.word	0x000008f0


	//   ....[2]....
        /*0114*/ 	.word	0x00000910


	//   ....[3]....
        /*0118*/ 	.word	0x00000930


	//   ....[4]....
        /*011c*/ 	.word	0x00000960


	//   ....[5]....
        /*0120*/ 	.word	0x00000e40


	//   ....[6]....
        /*0124*/ 	.word	0x00000e80


	//   ....[7]....
        /*0128*/ 	.word	0x00000ed0


	//   ....[8]....
        /*012c*/ 	.word	0x00000ef0


	//   ....[9]....
        /*0130*/ 	.word	0x00000f10


	//----- nvinfo : EIATTR_EXIT_INSTR_OFFSETS
	.align		4
.L_1235:
        /*0134*/ 	.byte	0x04, 0x1c
        /*0136*/ 	.short	(.L_1237 - .L_1236)


	//   ....[0]....
.L_1236:
        /*0138*/ 	.word	0x00003a90


	//   ....[1]....
        /*013c*/ 	.word	0x00004660


	//   ....[2]....
        /*0140*/ 	.word	0x00004f80


	//   ....[3]....
        /*0144*/ 	.word	0x00005890


	//   ....[4]....
        /*0148*/ 	.word	0x000061c0


	//----- nvinfo : EIATTR_CRS_STACK_SIZE
	.align		4
.L_1237:
        /*014c*/ 	.byte	0x04, 0x1e
        /*014e*/ 	.short	(.L_1239 - .L_1238)
.L_1238:
        /*0150*/ 	.word	0x00000000
.L_1239:


//--------------------- .nv.info._ZN4vllm31rms_norm_per_block_quant_kernelIN3c108BFloat16EaLb0ELb0ELi128EEEvPT0_PfPKT_S8_PKffiiPS6_l --------------------------
	.section	.nv.info._ZN4vllm31rms_norm_per_block_quant_kernelIN3c108BFloat16EaLb0ELb0ELi128EEEvPT0_PfPKT_S8_PKffiiPS6_l,"",@"SHT_CUDA_INFO"
	.sectionflags	@""
	.align	4


	//----- nvinfo : EIATTR_CUDA_API_VERSION
	.align		4
        /*0000*/ 	.byte	0x04, 0x37
        /*0002*/ 	.short	(.L_1241 - .L_1240)
.L_1240:
        /*0004*/ 	.word	0x00000082


	//----- nvinfo : EIATTR_SW2861232_WAR
	.align		4
.L_1241:
        /*0008*/ 	.byte	0x01, 0x35
	.zero		2


	//----- nvinfo : EIATTR_PARAM_CBANK
	.align		4
        /*000c*/ 	.byte	0x04, 0x0a
        /*000e*/ 	.short	(.L_1243 - .L_1242)
	.align		4
.L_1242:
        /*0010*/ 	.word	index@(.nv.constant0._ZN4vllm31rms_norm_per_block_quant_kernelIN3c108BFloat16EaLb0ELb0ELi128EEEvPT0_PfPKT_S8_PKffiiPS6_l)
        /*0014*/ 	.short	0x0160
        /*0016*/ 	.short	0x0048


	//----- nvinfo : EIATTR_CBANK_PARAM_SIZE
	.align		4
.L_1243:
        /*0018*/ 	.byte	0x03, 0x19
        /*001a*/ 	.short	0x0048


	//----- nvinfo : EIATTR_KPARAM_INFO
	.align		4
        /*001c*/ 	.byte	0x04, 0x17
        /*001e*/ 	.short	(.L_1245 - .L_1244)
.L_1244:
        /*0020*/ 	.word	0x00000000
        /*0024*/ 	.short	0x0009
        /*0026*/ 	.short	0x0040
        /*0028*/ 	.byte	0x00, 0xf0, 0x21, 0x00


	//----- nvinfo : EIATTR_KPARAM_INFO
	.align		4
.L_1245:
        /*002c*/ 	.byte	0x04, 0x17
        /*002e*/ 	.short	(.L_1247 - .L_1246)
.L_1246:
        /*0030*/ 	.word	0x00000000
        /*0034*/ 	.short	0x0008
        /*0036*/ 	.short	0x0038
        /*0038*/ 	.byte	0x00, 0xf0, 0x21, 0x00


	//----- nvinfo : EIATTR_KPARAM_INFO
	.align		4
.L_1247:
        /*003c*/ 	.byte	0x04, 0x17
        /*003e*/ 	.short	(.L_1249 - .L_1248)
.L_1248:
        /*0040*/ 	.word	0x00000000
        /*0044*/ 	.short	0x0007
        /*0046*/ 	.short	0x0030
        /*0048*/ 	.byte	0x00, 0xf0, 0x11, 0x00


	//----- nvinfo : EIATTR_KPARAM_INFO
	.align		4
.L_1249:
        /*004c*/ 	.byte	0x04, 0x17
        /*004e*/ 	.short	(.L_1251 - .L_1250)
.L_1250:
        /*0050*/ 	.word	0x00000000
        /*0054*/ 	.short	0x0006
        /*0056*/ 	.short	0x002c
        /*0058*/ 	.byte	0x00, 0xf0, 0x11, 0x00


	//----- nvinfo : EIATTR_KPARAM_INFO
	.align		4
.L_1251:
        /*005c*/ 	.byte	0x04, 0x17
        /*005e*/ 	.short	(.L_1253 - .L_1252)
.L_1252:
        /*0060*/ 	.word	0x00000000
        /*0064*/ 	.short	0x0005
        /*0066*/ 	.short	0x0028
        /*0068*/ 	.byte	0x00, 0xf0, 0x11, 0x00


	//----- nvinfo : EIATTR_KPARAM_INFO
	.align		4
.L_1253:
        /*006c*/ 	.byte	0x04, 0x17
        /*006e*/ 	.short	(.L_1255 - .L_1254)
.L_1254:
        /*0070*/ 	.word	0x00000000
        /*0074*/ 	.short	0x0004
        /*0076*/ 	.short	0x0020
        /*0078*/ 	.byte	0x00, 0xf0, 0x21, 0x00


	//----- nvinfo : EIATTR_KPARAM_INFO
	.align		4
.L_1255:
        /*007c*/ 	.byte	0x04, 0x17
        /*007e*/ 	.short	(.L_1257 - .L_1256)
.L_1256:
        /*0080*/ 	.word	0x00000000
        /*0084*/ 	.short	0x0003
        /*0086*/ 	.short	0x0018
        /*0088*/ 	.byte	0x00, 0xf0, 0x21, 0x00


	//----- nvinfo : EIATTR_KPARAM_INFO
	.align		4
.L_1257:
        /*008c*/ 	.byte	0x04, 0x17
        /*008e*/ 	.short	(.L_1259 - .L_1258)
.L_1258:
        /*0090*/ 	.word	0x00000000
        /*0094*/ 	.short	0x0002
        /*0096*/ 	.short	0x0010
        /*0098*/ 	.byte	0x00, 0xf0, 0x21, 0x00


	//----- nvinfo : EIATTR_KPARAM_INFO
	.align		4
.L_1259:
        /*009c*/ 	.byte	0x04, 0x17
        /*009e*/ 	.short	(.L_1261 - .L_1260)
.L_1260:
        /*00a0*/ 	.word	0x00000000
        /*00a4*/ 	.short	0x0001
        /*00a6*/ 	.short	0x0008
        /*00a8*/ 	.byte	0x00, 0xf0, 0x21, 0x00


	//----- nvinfo : EIATTR_KPARAM_INFO
	.align		4
.L_1261:
        /*00ac*/ 	.byte	0x04, 0x17
        /*00ae*/ 	.short	(.L_1263 - .L_1262)
.L_1262:
        /*00b0*/ 	.word	0x00000000
        /*00b4*/ 	.short	0x0000
        /*00b6*/ 	.short	0x0000
        /*00b8*/ 	.byte	0x00, 0xf0, 0x21, 0x00


	//----- nvinfo : EIATTR_MAXREG_COUNT
	.align		4
.L_1263:
        /*00bc*/ 	.byte	0x03, 0x1b
        /*00be*/ 	.short	0x00ff


	//----- nvinfo : EIATTR_NUM_BARRIERS
	.align		4
        /*00c0*/ 	.byte	0x02, 0x4c
        /*00c2*/ 	.byte	0x01
	.zero		1


	//----- nvinfo : EIATTR_MERCURY_ISA_VERSION
	.align		4
        /*00c4*/ 	.byte	0x03, 0x5f
        /*00c6*/ 	.short	0x0000


	//----- nvinfo : EIATTR_UNUSED_LOAD_BYTE_OFFSET
	.align		4
        /*00c8*/ 	.byte	0x04, 0x44
        /*00ca*/ 	.short	(.L_1265 - .L_1264)


	//   ....[0]....
.L_1264:
        /*00cc*/ 	.word	0x00000690
        /*00d0*/ 	.word	0x0000fff0


	//   ....[1]....
        /*00d4*/ 	.word	0x00000c40
        /*00d8*/ 	.word	0x0000fff0


	//----- nvinfo : EIATTR_COOP_GROUP_MASK_REGIDS
	.align		4
.L_1265:
        /*00dc*/ 	.byte	0x04, 0x29
        /*00de*/ 	.short	(.L_1267 - .L_1266)


	//   ....[0]....
.L_1266:
        /*00e0*/ 	.word	0xffffffff


	//   ....[1]....
        /*00e4*/ 	.word	0xffffffff


	//   ....[2]....
        /*00e8*/ 	.word	0xffffffff


	//   ....[3]....
        /*00ec*/ 	.word	0xffffffff


	//   ....[4]....
        /*00f0*/ 	.word	0xffffffff


	//   ....[5]....
        /*00f4*/ 	.word	0xffffffff


	//   ....[6]....
        /*00f8*/ 	.word	0xffffffff


	//   ....[7]....
        /*00fc*/ 	.word	0xffffffff


	//   ....[8]....
        /*0100*/ 	.word	0xffffffff


	//   ....[9]....
        /*0104*/ 	.word	0xffffffff


	//----- nvinfo : EIATTR_COOP_GROUP_INSTR_OFFSETS
	.align		4
.L_1267:
        /*0108*/ 	.byte	0x04, 0x28
        /*010a*/ 	.short	(.L_1269 - .L_1268)


	//   ....[0]....
.L_1268:
        /*010c*/ 	.word	0x00000590


	//   ....[1]....
        /*0110*/ 	.word	0x000005b0


	//   ....[2]....
        /*0114*/ 	.word	0x000005d0


	//   ....[3]....
        /*0118*/ 	.word	0x000005f0


	//   ....[4]....
        /*011c*/ 	.word	0x00000630


	//   ....[5]....
        /*0120*/ 	.word	0x00000b10


	//   ....[6]....
        /*0124*/ 	.word	0x00000b50


	//   ....[7]....
        /*0128*/ 	.word	0x00000ba0


	//   ....[8]....
        /*012c*/ 	.word	0x00000bc0


	//   ....[9]....
        /*0130*/ 	.word	0x00000be0


	//----- nvinfo : EIATTR_EXIT_INSTR_OFFSETS
	.align		4
.L_1269:
        /*0134*/ 	.byte	0x04, 0x1c
        /*0136*/ 	.short	(.L_1271 - .L_1270)


	//   ....[0]....
.L_1270:
        /*0138*/ 	.word	0x000032e0


	//   ....[1]....
        /*013c*/ 	.word	0x000037a0


	//   ....[2]....
        /*0140*/ 	.word	0x00003b70


	//   ....[3]....
        /*0144*/ 	.word	0x00003f40


	//   ....[4]....
        /*0148*/ 	.word	0x00004320


	//----- nvinfo : EIATTR_CRS_STACK_SIZE
	.align		4
.L_1271:
        /*014c*/ 	.byte	0x04, 0x1e
        /*014e*/ 	.short	(.L_1273 - .L_1272)
.L_1272:
        /*0150*/ 	.word	0x00000000
.L_1273:


//--------------------- .nv.info._ZN4vllm31rms_norm_per_block_quant_kernelIN3c108BFloat16ENS1_13Float8_e4m3fnELb0ELb0ELi128EEEvPT0_PfPKT_S9_PKffiiPS7_l --------------------------
	.section	.nv.info._ZN4vllm31rms_norm_per_block_quant_kernelIN3c108BFloat16ENS1_13Float8_e4m3fnELb0ELb0ELi128EEEvPT0_PfPKT_S9_PKffiiPS7_l,"",@"SHT_CUDA_INFO"
	.sectionflags	@""
	.align	4


	//----- nvinfo : EIATTR_CUDA_API_VERSION
	.align		4
        /*0000*/ 	.byte	0x04, 0x37
        /*0002*/ 	.short	(.L_1275 - .L_1274)
.L_1274:
        /*0004*/ 	.word	0x00000082


	//----- nvinfo : EIATTR_SW2861232_WAR
	.align		4
.L_1275:
        /*0008*/ 	.byte	0x01, 0x35
	.zero		2


	//----- nvinfo : EIATTR_PARAM_CBANK
	.align		4
        /*000c*/ 	.byte	0x04, 0x0a
        /*000e*/ 	.short	(.L_1277 - .L_1276)
	.align		4
.L_1276:
        /*0010*/ 	.word	index@(.nv.constant0._ZN4vllm31rms_norm_per_block_quant_kernelIN3c108BFloat16ENS1_13Float8_e4m3fnELb0ELb0ELi128EEEvPT0_PfPKT_S9_PKffiiPS7_l)
        /*0014*/ 	.short	0x0160
        /*0016*/ 	.short	0x0048


	//----- nvinfo : EIATTR_CBANK_PARAM_SIZE
	.align		4
.L_1277:
        /*0018*/ 	.byte	0x03, 0x19
        /*001a*/ 	.short	0x0048


	//----- nvinfo : EIATTR_KPARAM_INFO
	.align		4
        /*001c*/ 	.byte	0x04, 0x17
        /*001e*/ 	.short	(.L_1279 - .L_1278)
.L_1278:
        /*0020*/ 	.word	0x00000000
        /*0024*/ 	.short	0x0009
        /*0026*/ 	.short	0x0040
        /*0028*/ 	.byte	0x00, 0xf0, 0x21, 0x00


	//----- nvinfo : EIATTR_KPARAM_INFO
	.align		4
.L_1279:
        /*002c*/ 	.byte	0x04, 0x17
        /*002e*/ 	.short	(.L_1281 - .L_1280)
.L_1280:
        /*0030*/ 	.word	0x00000000
        /*0034*/ 	.short	0x0008
        /*0036*/ 	.short	0x0038
        /*0038*/ 	.byte	0x00, 0xf0, 0x21, 0x00


	//----- nvinfo : EIATTR_KPARAM_INFO
	.align		4
.L_1281:
        /*003c*/ 	.byte	0x04, 0x17
        /*003e*/ 	.short	(.L_1283 - .L_1282)
.L_1282:
        /*0040*/ 	.word	0x00000000
        /*0044*/ 	.short	0x0007
        /*0046*/ 	.short	0x0030
        /*0048*/ 	.byte	0x00, 0xf0, 0x11, 0x00


	//----- nvinfo : EIATTR_KPARAM_INFO
	.align		4
.L_1283:
        /*004c*/ 	.byte	0x04, 0x17
        /*004e*/ 	.short	(.L_1285 - .L_1284)
.L_1284:
        /*0050*/ 	.word	0x00000000
        /*0054*/ 	.short	0x0006
        /*0056*/ 	.short	0x002c
        /*0058*/ 	.byte	0x00, 0xf0, 0x11, 0x00


	//----- nvinfo : EIATTR_KPARAM_INFO
	.align		4
.L_1285:
        /*005c*/ 	.byte	0x04, 0x17
        /*005e*/ 	.short	(.L_1287 - .L_1286)
.L_1286:
        /*0060*/ 	.word	0x00000000
        /*0064*/ 	.short	0x0005
        /*0066*/ 	.short	0x0028
        /*0068*/ 	.byte	0x00, 0xf0, 0x11, 0x00


	//----- nvinfo : EIATTR_KPARAM_INFO
	.align		4
.L_1287:
        /*006c*/ 	.byte	0x04, 0x17
        /*006e*/ 	.short	(.L_1289 - .L_1288)
.L_1288:
        /*0070*/ 	.word	0x00000000
        /*0074*/ 	.short	0x0004
        /*0076*/ 	.short	0x0020
        /*0078*/ 	.byte	0x00, 0xf0, 0x21, 0x00


	//----- nvinfo : EIATTR_KPARAM_INFO
	.align		4
.L_1289:
        /*007c*/ 	.byte	0x04, 0x17
        /*007e*/ 	.short	(.L_1291 - .L_1290)
.L_1290:
        /*0080*/ 	.word	0x00000000
        /*0084*/ 	.short	0x0003
        /*0086*/ 	.short	0x0018
        /*0088*/ 	.byte	0x00, 0xf0, 0x21, 0x00


	//----- nvinfo : EIATTR_KPARAM_INFO
	.align		4
.L_1291:
        /*008c*/ 	.byte	0x04, 0x17
        /*008e*/ 	.short	(.L_1293 - .L_1292)
.L_1292:
        /*0090*/ 	.word	0x00000000
        /*0094*/ 	.short	0x0002
        /*0096*/ 	.short	0x0010
        /*0098*/ 	.byte	0x00, 0xf0, 0x21, 0x00


	//----- nvinfo : EIATTR_KPARAM_INFO
	.align		4
.L_1293:
        /*009c*/ 	.byte	0x04, 0x17
        /*009e*/ 	.short	(.L_1295 - .L_1294)
.L_1294:
        /*00a0*/ 	.word	0x00000000
        /*00a4*/ 	.short	0x0001
        /*00a6*/ 	.short	0x0008
        /*00a8*/ 	.byte	0x00, 0xf0, 0x21, 0x00


	//----- nvinfo : EIATTR_KPARAM_INFO
	.align		4
.L_1295:
        /*00ac*/ 	.byte	0x04, 0x17
        /*00ae*/ 	.short	(.L_1297 - .L_1296)
.L_1296:
        /*00b0*/ 	.word	0x00000000
        /*00b4*/ 	.short	0x0000
        /*00b6*/ 	.short	0x0000
        /*00b8*/ 	.byte	0x00, 0xf0, 0x21, 0x00


	//----- nvinfo : EIATTR_MAXREG_COUNT
	.align		4
.L_1297:
        /*00bc*/ 	.byte	0x03, 0x1b
        /*00be*/ 	.short	0x00ff


	//----- nvinfo : EIATTR_NUM_BARRIERS
	.align		4
        /*00c0*/ 	.byte	0x02, 0x4c
        /*00c2*/ 	.byte	0x01
	.zero		1


	//----- nvinfo : EIATTR_MERCURY_ISA_VERSION
	.align		4
        /*00c4*/ 	.byte	0x03, 0x5f
        /*00c6*/ 	.short	0x0000


	//----- nvinfo : EIATTR_UNUSED_LOAD_BYTE_OFFSET
	.align		4
        /*00c8*/ 	.byte	0x04, 0x44
        /*00ca*/ 	.short	(.L_1299 - .L_1298)


	//   ....[0]....
.L_1298:
        /*00cc*/ 	.word	0x00000690
        /*00d0*/ 	.word	0x0000fff0


	//   ....[1]....
        /*00d4*/ 	.word	0x00000c40
        /*00d8*/ 	.word	0x0000fff0


	//----- nvinfo : EIATTR_COOP_GROUP_MASK_REGIDS
	.align		4
.L_1299:
        /*00dc*/ 	.byte	0x04, 0x29
        /*00de*/ 	.short	(.L_1301 - .L_1300)


	//   ....[0]....
.L_1300:
        /*00e0*/ 	.word	0xffffffff


	//   ....[1]....
        /*00e4*/ 	.word	0xffffffff


	//   ....[2]....
        /*00e8*/ 	.word	0xffffffff


	//   ....[3]....
        /*00ec*/ 	.word	0xffffffff


	//   ....[4]....
        /*00f0*/ 	.word	0xffffffff


	//   ....[5]....
        /*00f4*/ 	.word	0xffffffff


	//   ....[6]....
        /*00f8*/ 	.word	0xffffffff


	//   ....[7]....
        /*00fc*/ 	.word	0xffffffff


	//   ....[8]....
        /*0100*/ 	.word	0xffffffff


	//   ....[9]....
        /*0104*/ 	.word	0xffffffff


	//----- nvinfo : EIATTR_COOP_GROUP_INSTR_OFFSETS
	.align		4
.L_1301:
        /*0108*/ 	.byte	0x04, 0x28
        /*010a*/ 	.short	(.L_1303 - .L_1302)


	//   ....[0]....
.L_1302:
        /*010c*/ 	.word	0x00000590


	//   ....[1]....
        /*0110*/ 	.word	0x000005b0


	//   ....[2]....
        /*0114*/ 	.word	0x000005d0


	//   ....[3]....
        /*0118*/ 	.word	0x000005f0


	//   ....[4]....
        /*011c*/ 	.word	0x00000630


	//   ....[5]....
        /*0120*/ 	.word	0x00000b10


	//   ....[6]....
        /*0124*/ 	.word	0x00000b50


	//   ....[7]....
        /*0128*/ 	.word	0x00000ba0


	//   ....[8]....
        /*012c*/ 	.word	0x00000bc0


	//   ....[9]....
        /*0130*/ 	.word	0x00000be0


	//----- nvinfo : EIATTR_EXIT_INSTR_OFFSETS
	.align		4
.L_1303:
        /*0134*/ 	.byte	0x04, 0x1c
        /*0136*/ 	.short	(.L_1305 - .L_1304)


	//   ....[0]....
.L_1304:
        /*0138*/ 	.word	0x000032e0


	//   ....[1]....
        /*013c*/ 	.word	0x00003bc0


	//   ....[2]....
        /*0140*/ 	.word	0x000043e0


	//   ....[3]....
        /*0144*/ 	.word	0x00004c00


	//   ....[4]....
        /*0148*/ 	.word	0x00005440


	//----- nvinfo : EIATTR_CRS_STACK_SIZE
	.align		4
.L_1305:
        /*014c*/ 	.byte	0x04, 0x1e
        /*014e*/ 	.short	(.L_1307 - .L_1306)
.L_1306:
        /*0150*/ 	.word	0x00000000
.L_1307:


//--------------------- .nv.info._ZN4vllm31rms_norm_per_block_quant_kernelIN3c108BFloat16EaLb0ELb1ELi128EEEvPT0_PfPKT_S8_PKffiiPS6_l --------------------------
	.section	.nv.info._ZN4vllm31rms_norm_per_block_quant_kernelIN3c108BFloat16EaLb0ELb1ELi128EEEvPT0_PfPKT_S8_PKffiiPS6_l,"",@"SHT_CUDA_INFO"
	.sectionflags	@""
	.align	4


	//----- nvinfo : EIATTR_CUDA_API_VERSION
	.align		4
        /*0000*/ 	.byte	0x04, 0x37
        /*0002*/ 	.short	(.L_1309 - .L_1308)
.L_1308:
        /*0004*/ 	.word	0x00000082


	//----- nvinfo : EIATTR_SW2861232_WAR
	.align		4
.L_1309:
        /*0008*/ 	.byte	0x01, 0x35
	.zero		2


	//----- nvinfo : EIATTR_PARAM_CBANK
	.align		4
        /*000c*/ 	.byte	0x04, 0x0a
        /*000e*/ 	.short	(.L_1311 - .L_1310)
	.align		4
.L_1310:
        /*0010*/ 	.word	index@(.nv.constant0._ZN4vllm31rms_norm_per_block_quant_kernelIN3c108BFloat16EaLb0ELb1ELi128EEEvPT0_PfPKT_S8_PKffiiPS6_l)
        /*0014*/ 	.short	0x0160
        /*0016*/ 	.short	0x0048


	//----- nvinfo : EIATTR_CBANK_PARAM_SIZE
	.align		4
.L_1311:
        /*0018*/ 	.byte	0x03, 0x19
        /*001a*/ 	.short	0x0048


	//----- nvinfo : EIATTR_KPARAM_INFO
	.align		4
        /*001c*/ 	.byte	0x04, 0x17
        /*001e*/ 	.short	(.L_1313 - .L_1312)
.L_1312:
        /*0020*/ 	.word	0x00000000
        /*0024*/ 	.short	0x0009
        /*0026*/ 	.short	0x0040
        /*0028*/ 	.byte	0x00, 0xf0, 0x21, 0x00


	//----- nvinfo : EIATTR_KPARAM_INFO
	.align		4
.L_1313:
        /*002c*/ 	.byte	0x04, 0x17
        /*002e*/ 	.short	(.L_1315 - .L_1314)
.L_1314:
        /*0030*/ 	.word	0x00000000
        /*0034*/ 	.short	0x0008
        /*0036*/ 	.short	0x0038
        /*0038*/ 	.byte	0x00, 0xf0, 0x21, 0x00


	//----- nvinfo : EIATTR_KPARAM_INFO
	.align		4
.L_1315:
        /*003c*/ 	.byte	0x04, 0x17
        /*003e*/ 	.short	(.L_1317 - .L_1316)
.L_1316:
        /*0040*/ 	.word	0x00000000
        /*0044*/ 	.short	0x0007
        /*0046*/ 	.short	0x0030
        /*0048*/ 	.byte	0x00, 0xf0, 0x11, 0x00


	//----- nvinfo : EIATTR_KPARAM_INFO
	.align		4
.L_1317:
        /*004c*/ 	.byte	0x04, 0x17
        /*004e*/ 	.short	(.L_1319 - .L_1318)
.L_1318:
        /*0050*/ 	.word	0x00000000
        /*0054*/ 	.short	0x0006
        /*0056*/ 	.short	0x002c
        /*0058*/ 	.byte	0x00, 0xf0, 0x11, 0x00


	//----- nvinfo : EIATTR_KPARAM_INFO
	.align		4
.L_1319:
        /*005c*/ 	.byte	0x04, 0x17
        /*005e*/ 	.short	(.L_1321 - .L_1320)
.L_1320:
        /*0060*/ 	.word	0x00000000
        /*0064*/ 	.short	0x0005
        /*0066*/ 	.short	0x0028
        /*0068*/ 	.byte	0x00, 0xf0, 0x11, 0x00


	//----- nvinfo : EIATTR_KPARAM_INFO
	.align		4
.L_1321:
        /*006c*/ 	.byte	0x04, 0x17
        /*006e*/ 	.short	(.L_1323 - .L_1322)
.L_1322:
        /*0070*/ 	.word	0x00000000
        /*0074*/ 	.short	0x0004
        /*0076*/ 	.short	0x0020
        /*0078*/ 	.byte	0x00, 0xf0, 0x21, 0x00


	//----- nvinfo : EIATTR_KPARAM_INFO
	.align		4
.L_1323:
        /*007c*/ 	.byte	0x04, 0x17
        /*007e*/ 	.short	(.L_1325 - .L_1324)
.L_1324:
        /*0080*/ 	.word	0x00000000
        /*0084*/ 	.short	0x0003
        /*0086*/ 	.short	0x0018
        /*0088*/ 	.byte	0x00, 0xf0, 0x21, 0x00


	//----- nvinfo : EIATTR_KPARAM_INFO
	.align		4
.L_1325:
        /*008c*/ 	.byte	0x04, 0x17
        /*008e*/ 	.short	(.L_1327 - .L_1326)
.L_1326:
        /*0090*/ 	.word	0x00000000
        /*0094*/ 	.short	0x0002
        /*0096*/ 	.short	0x0010
        /*0098*/ 	.byte	0x00, 0xf0, 0x21, 0x00


	//----- nvinfo : EIATTR_KPARAM_INFO
	.align		4
.L_1327:
        /*009c*/ 	.byte	0x04, 0x17
        /*009e*/ 	.short	(.L_1329 - .L_1328)
.L_1328:
        /*00a0*/ 	.word	0x00000000
        /*00a4*/ 	.short	0x0001
        /*00a6*/ 	.short	0x0008
        /*00a8*/ 	.byte	0x00, 0xf0, 0x21, 0x00


	//----- nvinfo : EIATTR_KPARAM_INFO
	.align		4
.L_1329:
        /*00ac*/ 	.byte	0x04, 0x17
        /*00ae*/ 	.short	(.L_1331 - .L_1330)
.L_1330:
        /*00b0*/ 	.word	0x00000000
        /*00b4*/ 	.short	0x0000
        /*00b6*/ 	.short	0x0000
        /*00b8*/ 	.byte	0x00, 0xf0, 0x21, 0x00


	//----- nvinfo : EIATTR_MAXREG_COUNT
	.align		4
.L_1331:
        /*00bc*/ 	.byte	0x03, 0x1b
        /*00be*/ 	.short	0x00ff


	//----- nvinfo : EIATTR_NUM_BARRIERS
	.align		4
        /*00c0*/ 	.byte	0x02, 0x4c
        /*00c2*/ 	.byte	0x01
	.zero		1


	//----- nvinfo : EIATTR_MERCURY_ISA_VERSION
	.align		4
        /*00c4*/ 	.byte	0x03, 0x5f
        /*00c6*/ 	.short	0x0000


	//----- nvinfo : EIATTR_UNUSED_LOAD_BYTE_OFFSET
	.align		4
        /*00c8*/ 	.byte	0x04, 0x44
        /*00ca*/ 	.short	(.L_1333 - .L_1332)


	//   ....[0]....
.L_1332:
        /*00cc*/ 	.word	0x00000690
        /*00d0*/ 	.word	0x0000fff0


	//   ....[1]....
        /*00d4*/ 	.word	0x00000c40
        /*00d8*/ 	.word	0x0000fff0


	//----- nvinfo : EIATTR_COOP_GROUP_MASK_REGIDS
	.align		4
.L_1333:
        /*00dc*/ 	.byte	0x04, 0x29
        /*00de*/ 	.short	(.L_1335 - .L_1334)


	//   ....[0]....
.L_1334:
        /*00e0*/ 	.word	0xffffffff


	//   ....[1]....
        /*00e4*/ 	.word	0xffffffff


	//   ....[2]....
        /*00e8*/ 	.word	0xffffffff


	//   ....[3]....
        /*00ec*/ 	.word	0xffffffff


	//   ....[4]....
        /*00f0*/ 	.word	0xffffffff


	//   ....[5]....
        /*00f4*/ 	.word	0xffffffff


	//   ....[6]....
        /*00f8*/ 	.word	0xffffffff


	//   ....[7]....
        /*00fc*/ 	.word	0xffffffff


	//   ....[8]....
        /*0100*/ 	.word	0xffffffff


	//   ....[9]....
        /*0104*/ 	.word	0xffffffff


	//----- nvinfo : EIATTR_COOP_GROUP_INSTR_OFFSETS
	.align		4
.L_1335:
        /*0108*/ 	.byte	0x04, 0x28
        /*010a*/ 	.short	(.L_1337 - .L_1336)


	//   ....[0]....
.L_1336:
        /*010c*/ 	.word	0x00000590


	//   ....[1]....
        /*0110*/ 	.word	0x000005b0


	//   ....[2]....
        /*0114*/ 	.word	0x000005d0


	//   ....[3]....
        /*0118*/ 	.word	0x000005f0


	//   ....[4]....
        /*011c*/ 	.word	0x00000630


	//   ....[5]....
        /*0120*/ 	.word	0x00000b10


	//   ....[6]....
        /*0124*/ 	.word	0x00000b50


	//   ....[7]....
        /*0128*/ 	.word	0x00000ba0


	//   ....[8]....
        /*012c*/ 	.word	0x00000bc0


	//   ....[9]....
        /*0130*/ 	.word	0x00000be0


	//----- nvinfo : EIATTR_EXIT_INSTR_OFFSETS
	.align		4
.L_1337:
        /*0134*/ 	.byte	0x04, 0x1c
        /*0136*/ 	.short	(.L_1339 - .L_1338)


	//   ....[0]....
.L_1338:
        /*0138*/ 	.word	0x00003510


	//   ....[1]....
        /*013c*/ 	.word	0x00003bf0


	//   ....[2]....
        /*0140*/ 	.word	0x00003fe0


	//   ....[3]....
        /*0144*/ 	.word	0x000043c0


	//   ....[4]....
        /*0148*/ 	.word	0x000047c0


	//----- nvinfo : EIATTR_CRS_STACK_SIZE
	.align		4
.L_1339:
        /*014c*/ 	.byte	0x04, 0x1e
        /*014e*/ 	.short	(.L_1341 - .L_1340)
.L_1340:
        /*0150*/ 	.word	0x00000000
.L_1341:


//--------------------- .nv.info._ZN4vllm31rms_norm_per_block_quant_kernelIN3c108BFloat16ENS1_13Float8_e4m3fnELb0ELb1ELi128EEEvPT0_PfPKT_S9_PKffiiPS7_l --------------------------
	.section	.nv.info._ZN4vllm31rms_norm_per_block_quant_kernelIN3c108BFloat16ENS1_13Float8_e4m3fnELb0ELb1ELi128EEEvPT0_PfPKT_S9_PKffiiPS7_l,"",@"SHT_CUDA_INFO"
	.sectionflags	@""
	.align	4


	//----- nvinfo : EIATTR_CUDA_API_VERSION
	.align		4
        /*0000*/ 	.byte	0x04, 0x37
        /*0002*/ 	.short	(.L_1343 - .L_1342)
.L_1342:
        /*0004*/ 	.word	0x00000082


	//----- nvinfo : EIATTR_SW2861232_WAR
	.align		4
.L_1343:
        /*0008*/ 	.byte	0x01, 0x35
	.zero		2


	//----- nvinfo : EIATTR_PARAM_CBANK
	.align		4
        /*000c*/ 	.byte	0x04, 0x0a
        /*000e*/ 	.short	(.L_1345 - .L_1344)
	.align		4
.L_1344:
        /*0010*/ 	.word	index@(.nv.constant0._ZN4vllm31rms_norm_per_block_quant_kernelIN3c108BFloat16ENS1_13Float8_e4m3fnELb0ELb1ELi128EEEvPT0_PfPKT_S9_PKffiiPS7_l)
        /*0014*/ 	.short	0x0160
        /*0016*/ 	.short	0x0048


	//----- nvinfo : EIATTR_CBANK_PARAM_SIZE
	.align		4
.L_1345:
        /*0018*/ 	.byte	0x03, 0x19
        /*001a*/ 	.short	0x0048


	//----- nvinfo : EIATTR_KPARAM_INFO
	.align		4
        /*001c*/ 	.byte	0x04, 0x17
        /*001e*/ 	.short	(.L_1347 - .L_1346)
.L_1346:
        /*0020*/ 	.word	0x00000000
        /*0024*/ 	.short	0x0009
        /*0026*/ 	.short	0x0040
        /*0028*/ 	.byte	0x00, 0xf0, 0x21, 0x00


	//----- nvinfo : EIATTR_KPARAM_INFO
	.align		4
.L_1347:
        /*002c*/ 	.byte	0x04, 0x17
        /*002e*/ 	.short	(.L_1349 - .L_1348)
.L_1348:
        /*0030*/ 	.word	0x00000000
        /*0034*/ 	.short	0x0008
        /*0036*/ 	.short	0x0038
        /*0038*/ 	.byte	0x00, 0xf0, 0x21, 0x00


	//----- nvinfo : EIATTR_KPARAM_INFO
	.align		4
.L_1349:
        /*003c*/ 	.byte	0x04, 0x17
        /*003e*/ 	.short	(.L_1351 - .L_1350)
.L_1350:
        /*0040*/ 	.word	0x00000000
        /*0044*/ 	.short	0x0007
        /*0046*/ 	.short	0x0030
        /*0048*/ 	.byte	0x00, 0xf0, 0x11, 0x00


	//----- nvinfo : EIATTR_KPARAM_INFO
	.align		4
.L_1351:
        /*004c*/ 	.byte	0x04, 0x17
        /*004e*/ 	.short	(.L_1353 - .L_1352)
.L_1352:
        /*0050*/ 	.word	0x00000000
        /*0054*/ 	.short	0x0006
        /*0056*/ 	.short	0x002c
        /*0058*/ 	.byte	0x00, 0xf0, 0x11, 0x00


	//----- nvinfo : EIATTR_KPARAM_INFO
	.align		4
.L_1353:
        /*005c*/ 	.byte	0x04, 0x17
        /*005e*/ 	.short	(.L_1355 - .L_1354)
.L_1354:
        /*0060*/ 	.word	0x00000000
        /*0064*/ 	.short	0x0005
        /*0066*/ 	.short	0x0028
        /*0068*/ 	.byte	0x00, 0xf0, 0x11, 0x00


	//----- nvinfo : EIATTR_KPARAM_INFO
	.align		4
.L_1355:
        /*006c*/ 	.byte	0x04, 0x17
        /*006e*/ 	.short	(.L_1357 - .L_1356)
.L_1356:
        /*0070*/ 	.word	0x00000000
        /*0074*/ 	.short	0x0004
        /*0076*/ 	.short	0x0020
        /*0078*/ 	.byte	0x00, 0xf0, 0x21, 0x00


	//----- nvinfo : EIATTR_KPARAM_INFO
	.align		4
.L_1357:
        /*007c*/ 	.byte	0x04, 0x17
        /*007e*/ 	.short	(.L_1359 - .L_1358)
.L_1358:
        /*0080*/ 	.word	0x00000000
        /*0084*/ 	.short	0x0003
        /*0086*/ 	.short	0x0018
        /*0088*/ 	.byte	0x00, 0xf0, 0x21, 0x00


	//----- nvinfo : EIATTR_KPARAM_INFO
	.align		4
.L_1359:
        /*008c*/ 	.byte	0x04, 0x17
        /*008e*/ 	.short	(.L_1361 - .L_1360)
.L_1360:
        /*0090*/ 	.word	0x00000000
        /*0094*/ 	.short	0x0002
        /*0096*/ 	.short	0x0010
        /*0098*/ 	.byte	0x00, 0xf0, 0x21, 0x00


	//----- nvinfo : EIATTR_KPARAM_INFO
	.align		4
.L_1361:
        /*009c*/ 	.byte	0x04, 0x17
        /*009e*/ 	.short	(.L_1363 - .L_1362)
.L_1362:
        /*00a0*/ 	.word	0x00000000
        /*00a4*/ 	.short	0x0001
        /*00a6*/ 	.short	0x0008
        /*00a8*/ 	.byte	0x00, 0xf0, 0x21, 0x00


	//----- nvinfo : EIATTR_KPARAM_INFO
	.align		4
.L_1363:
        /*00ac*/ 	.byte	0x04, 0x17
        /*00ae*/ 	.short	(.L_1365 - .L_1364)
.L_1364:
        /*00b0*/ 	.word	0x00000000
        /*00b4*/ 	.short	0x0000
        /*00b6*/ 	.short	0x0000
        /*00b8*/ 	.byte	0x00, 0xf0, 0x21, 0x00


	//----- nvinfo : EIATTR_MAXREG_COUNT
	.align		4
.L_1365:
        /*00bc*/ 	.byte	0x03, 0x1b
        /*00be*/ 	.short	0x00ff


	//----- nvinfo : EIATTR_NUM_BARRIERS
	.align		4
        /*00c0*/ 	.byte	0x02, 0x4c
        /*00c2*/ 	.byte	0x01
	.zero		1


	//----- nvinfo : EIATTR_MERCURY_ISA_VERSION
	.align		4
        /*00c4*/ 	.byte	0x03, 0x5f
        /*00c6*/ 	.short	0x0000


	//----- nvinfo : EIATTR_UNUSED_LOAD_BYTE_OFFSET
	.align		4
        /*00c8*/ 	.byte	0x04, 0x44
        /*00ca*/ 	.short	(.L_1367 - .L_1366)


	//   ....[0]....
.L_1366:
        /*00cc*/ 	.word	0x00000690
        /*00d0*/ 	.word	0x0000fff0


	//   ....[1]....
        /*00d4*/ 	.word	0x00000c40
        /*00d8*/ 	.word	0x0000fff0


	//----- nvinfo : EIATTR_COOP_GROUP_MASK_REGIDS
	.align		4
.L_1367:
        /*00dc*/ 	.byte	0x04, 0x29
        /*00de*/ 	.short	(.L_1369 - .L_1368)


	//   ....[0]....
.L_1368:
        /*00e0*/ 	.word	0xffffffff


	//   ....[1]....
        /*00e4*/ 	.word	0xffffffff


	//   ....[2]....
        /*00e8*/ 	.word	0xffffffff


	//   ....[3]....
        /*00ec*/ 	.word	0xffffffff


	//   ....[4]....
        /*00f0*/ 	.word	0xffffffff


	//   ....[5]....
        /*00f4*/ 	.word	0xffffffff


	//   ....[6]....
        /*00f8*/ 	.word	0xffffffff


	//   ....[7]....
        /*00fc*/ 	.word	0xffffffff


	//   ....[8]....
        /*0100*/ 	.word	0xffffffff


	//   ....[9]....
        /*0104*/ 	.word	0xffffffff


	//----- nvinfo : EIATTR_COOP_GROUP_INSTR_OFFSETS
	.align		4
.L_1369:
        /*0108*/ 	.byte	0x04, 0x28
        /*010a*/ 	.short	(.L_1371 - .L_1370)


	//   ....[0]....
.L_1370:
        /*010c*/ 	.word	0x00000590


	//   ....[1]....
        /*0110*/ 	.word	0x000005b0


	//   ....[2]....
        /*0114*/ 	.word	0x000005d0


	//   ....[3]....
        /*0118*/ 	.word	0x000005f0


	//   ....[4]....
        /*011c*/ 	.word	0x00000630


	//   ....[5]....
        /*0120*/ 	.word	0x00000b10


	//   ....[6]....
        /*0124*/ 	.word	0x00000b50


	//   ....[7]....
        /*0128*/ 	.word	0x00000ba0


	//   ....[8]....
        /*012c*/ 	.word	0x00000bc0


	//   ....[9]....
        /*0130*/ 	.word	0x00000be0


	//----- nvinfo : EIATTR_EXIT_INSTR_OFFSETS
	.align		4
.L_1371:
        /*0134*/ 	.byte	0x04, 0x1c
        /*0136*/ 	.short	(.L_1373 - .L_1372)


	//   ....[0]....
.L_1372:
        /*0138*/ 	.word	0x000034e0


	//   ....[1]....
        /*013c*/ 	.word	0x00003fe0


	//   ....[2]....
        /*0140*/ 	.word	0x00004820


	//   ....[3]....
        /*0144*/ 	.word	0x00005050


	//   ....[4]....
        /*0148*/ 	.word	0x000058a0


	//----- nvinfo : EIATTR_CRS_STACK_SIZE
	.align		4
.L_1373:
        /*014c*/ 	.byte	0x04, 0x1e
        /*014e*/ 	.short	(.L_1375 - .L_1374)
.L_1374:
        /*0150*/ 	.word	0x00000000
.L_1375:


//--------------------- .nv.info._ZN4vllm31rms_norm_per_block_quant_kernelIN3c108BFloat16EaLb1ELb0ELi128EEEvPT0_PfPKT_S8_PKffiiPS6_l --------------------------
	.section	.nv.info._ZN4vllm31rms_norm_per_block_quant_kernelIN3c108BFloat16EaLb1ELb0ELi128EEEvPT0_PfPKT_S8_PKffiiPS6_l,"",@"SHT_CUDA_INFO"
	.sectionflags	@""
	.align	4


	//----- nvinfo : EIATTR_CUDA_API_VERSION
	.align		4
        /*0000*/ 	.byte	0x04, 0x37
        /*0002*/ 	.short	(.L_1377 - .L_1376)
.L_1376:
        /*0004*/ 	.word	0x00000082


	//----- nvinfo : EIATTR_SW2861232_WAR
	.align		4
.L_1377:
        /*0008*/ 	.byte	0x01, 0x35
	.zero		2


	//----- nvinfo : EIATTR_PARAM_CBANK
	.align		4
        /*000c*/ 	.byte	0x04, 0x0a
        /*000e*/ 	.short	(.L_1379 - .L_1378)
	.align		4
.L_1378:
        /*0010*/ 	.word	index@(.nv.constant0._ZN4vllm31rms_norm_per_block_quant_kernelIN3c108BFloat16EaLb1ELb0ELi128EEEvPT0_PfPKT_S8_PKffiiPS6_l)
        /*0014*/ 	.short	0x0160
        /*0016*/ 	.short	0x0048


	//----- nvinfo : EIATTR_CBANK_PARAM_SIZE
	.align		4
.L_1379:
        /*0018*/ 	.byte	0x03, 0x19
        /*001a*/ 	.short	0x0048


	//----- nvinfo : EIATTR_KPARAM_INFO
	.align		4
        /*001c*/ 	.byte	0x04, 0x17
        /*001e*/ 	.short	(.L_1381 - .L_1380)
.L_1380:
        /*0020*/ 	.word	0x00000000
        /*0024*/ 	.short	0x0009
        /*0026*/ 	.short	0x0040
        /*0028*/ 	.byte	0x00, 0xf0, 0x21, 0x00


	//----- nvinfo : EIATTR_KPARAM_INFO
	.align		4
.L_1381:
        /*002c*/ 	.byte	0x04, 0x17
        /*002e*/ 	.short	(.L_1383 - .L_1382)
.L_1382:
        /*0030*/ 	.word	0x00000000
        /*0034*/ 	.short	0x0008
        /*0036*/ 	.short	0x0038
        /*0038*/ 	.byte	0x00, 0xf0, 0x21, 0x00


	//----- nvinfo : EIATTR_KPARAM_INFO
	.align		4
.L_1383:
        /*003c*/ 	.byte	0x04, 0x17
        /*003e*/ 	.short	(.L_1385 - .L_1384)
.L_1384:
        /*0040*/ 	.word	0x00000000
        /*0044*/ 	.short	0x0007
        /*0046*/ 	.short	0x0030
        /*0048*/ 	.byte	0x00, 0xf0, 0x11, 0x00


	//----- nvinfo : EIATTR_KPARAM_INFO
	.align		4
.L_1385:
        /*004c*/ 	.byte	0x04, 0x17
        /*004e*/ 	.short	(.L_1387 - .L_1386)
.L_1386:
        /*0050*/ 	.word	0x00000000
        /*0054*/ 	.short	0x0006
        /*0056*/ 	.short	0x002c
        /*0058*/ 	.byte	0x00, 0xf0, 0x11, 0x00


	//----- nvinfo : EIATTR_KPARAM_INFO
	.align		4
.L_1387:
        /*005c*/ 	.byte	0x04, 0x17
        /*005e*/ 	.short	(.L_1389 - .L_1388)
.L_1388:
        /*0060*/ 	.word	0x00000000
        /*0064*/ 	.short	0x0005
        /*0066*/ 	.short	0x0028
        /*0068*/ 	.byte	0x00, 0xf0, 0x11, 0x00


	//----- nvinfo : EIATTR_KPARAM_INFO
	.align		4
.L_1389:
        /*006c*/ 	.byte	0x04, 0x17
        /*006e*/ 	.short	(.L_1391 - .L_1390)
.L_1390:
        /*0070*/ 	.word	0x00000000
        /*0074*/ 	.short	0x0004
        /*0076*/ 	.short	0x0020
        /*0078*/ 	.byte	0x00, 0xf0, 0x21, 0x00


	//----- nvinfo : EIATTR_KPARAM_INFO
	.align		4
.L_1391:
        /*007c*/ 	.byte	0x04, 0x17
        /*007e*/ 	.short	(.L_1393 - .L_1392)
.L_1392:
        /*0080*/ 	.word	0x00000000
        /*0084*/ 	.short	0x0003
        /*0086*/ 	.short	0x0018
        /*0088*/ 	.byte	0x00, 0xf0, 0x21, 0x00


	//----- nvinfo : EIATTR_KPARAM_INFO
	.align		4
.L_1393:
        /*008c*/ 	.byte	0x04, 0x17
        /*008e*/ 	.short	(.L_1395 - .L_1394)
.L_1394:
        /*0090*/ 	.word	0x00000000
        /*0094*/ 	.short	0x0002
        /*0096*/ 	.short	0x0010
        /*0098*/ 	.byte	0x00, 0xf0, 0x21, 0x00


	//----- nvinfo : EIATTR_KPARAM_INFO
	.align		4
.L_1395:
        /*009c*/ 	.byte	0x04, 0x17
        /*009e*/ 	.short	(.L_1397 - .L_1396)
.L_1396:
        /*00a0*/ 	.word	0x00000000
        /*00a4*/ 	.short	0x0001
        /*00a6*/ 	.short	0x0008
        /*00a8*/ 	.byte	0x00, 0xf0, 0x21, 0x00


	//----- nvinfo : EIATTR_KPARAM_INFO
	.align		4
.L_1397:
        /*00ac*/ 	.byte	0x04, 0x17
        /*00ae*/ 	.short	(.L_1399 - .L_1398)
.L_1398:
        /*00b0*/ 	.word	0x00000000
        /*00b4*/ 	.short	0x0000
        /*00b6*/ 	.short	0x0000
        /*00b8*/ 	.byte	0x00, 0xf0, 0x21, 0x00


	//----- nvinfo : EIATTR_MAXREG_COUNT
	.align		4
.L_1399:
        /*00bc*/ 	.byte	0x03, 0x1b
        /*00be*/ 	.short	0x00ff


	//----- nvinfo : EIATTR_NUM_BARRIERS
	.align		4
        /*00c0*/ 	.byte	0x02, 0x4c
        /*00c2*/ 	.byte	0x01
	.zero		1


	//----- nvinfo : EIATTR_MERCURY_ISA_VERSION
	.align		4
        /*00c4*/ 	.byte	0x03, 0x5f
        /*00c6*/ 	.short	0x0000


	//----- nvinfo : EIATTR_UNUSED_LOAD_BYTE_OFFSET
	.align		4
        /*00c8*/ 	.byte	0x04, 0x44
        /*00ca*/ 	.short	(.L_1401 - .L_1400)


	//   ....[0]....
.L_1400:
        /*00cc*/ 	.word	0x000009c0
        /*00d0*/ 	.word	0x0000fff0


	//   ....[1]....
        /*00d4*/ 	.word	0x00000f70
        /*00d8*/ 	.word	0x0000fff0


	//----- nvinfo : EIATTR_COOP_GROUP_MASK_REGIDS
	.align		4
.L_1401:
        /*00dc*/ 	.byte	0x04, 0x29
        /*00de*/ 	.short	(.L_1403 - .L_1402)


	//   ....[0]....
.L_1402:
        /*00e0*/ 	.word	0xffffffff


	//   ....[1]....
        /*00e4*/ 	.word	0xffffffff


	//   ....[2]....
        /*00e8*/ 	.word	0xffffffff


	//   ....[3]....
        /*00ec*/ 	.word	0xffffffff


	//   ....[4]....
        /*00f0*/ 	.word	0xffffffff


	//   ....[5]....
        /*00f4*/ 	.word	0xffffffff


	//   ....[6]....
        /*00f8*/ 	.word	0xffffffff


	//   ....[7]....
        /*00fc*/ 	.word	0xffffffff


	//   ....[8]....
        /*0100*/ 	.word	0xffffffff


	//   ....[9]....
        /*0104*/ 	.word	0xffffffff


	//----- nvinfo : EIATTR_COOP_GROUP_INSTR_OFFSETS
	.align		4
.L_1403:
        /*0108*/ 	.byte	0x04, 0x28
        /*010a*/ 	.short	(.L_1405 - .L_1404)


	//   ....[0]....
.L_1404:
        /*010c*/ 	.word	0x000008c0


	//   ....[1]....
        /*0110*/ 	.word	0x000008f0


	//   ....[2]....
        /*0114*/ 	.word	0x00000910


	//   ....[3]....
        /*0118*/ 	.word	0x00000930


	//   ....[4]....
        /*011c*/ 	.word	0x00000960


	//   ....[5]....
        /*0120*/ 	.word	0x00000e40


	//   ....[6]....
        /*0124*/ 	.word	0x00000e80


	//   ....[7]....
        /*0128*/ 	.word	0x00000ed0


	//   ....[8]....
        /*012c*/ 	.word	0x00000ef0


	//   ....[9]....
        /*0130*/ 	.word	0x00000f10


	//----- nvinfo : EIATTR_EXIT_INSTR_OFFSETS
	.align		4
.L_1405:
        /*0134*/ 	.byte	0x04, 0x1c
        /*0136*/ 	.short	(.L_1407 - .L_1406)


	//   ....[0]....
.L_1406:
        /*0138*/ 	.word	0x00003860


	//   ....[1]....
        /*013c*/ 	.word	0x00003e00


	//   ....[2]....
        /*0140*/ 	.word	0x000042b0


	//   ....[3]....
        /*0144*/ 	.word	0x00004760


	//   ....[4]....
        /*0148*/ 	.word	0x00004c30


	//----- nvinfo : EIATTR_CRS_STACK_SIZE
	.align		4
.L_1407:
        /*014c*/ 	.byte	0x04, 0x1e
        /*014e*/ 	.short	(.L_1409 - .L_1408)
.L_1408:
        /*0150*/ 	.word	0x00000000
.L_1409:


//--------------------- .nv.info._ZN4vllm31rms_norm_per_block_quant_kernelIN3c108BFloat16ENS1_13Float8_e4m3fnELb1ELb0ELi128EEEvPT0_PfPKT_S9_PKffiiPS7_l --------------------------
	.section	.nv.info._ZN4vllm31rms_norm_per_block_quant_kernelIN3c108BFloat16ENS1_13Float8_e4m3fnELb1ELb0ELi128EEEvPT0_PfPKT_S9_PKffiiPS7_l,"",@"SHT_CUDA_INFO"
	.sectionflags	@""
	.align	4


	//----- nvinfo : EIATTR_CUDA_API_VERSION
	.align		4
        /*0000*/ 	.byte	0x04, 0x37
        /*0002*/ 	.short	(.L_1411 - .L_1410)
.L_1410:
        /*0004*/ 	.word	0x00000082


	//----- nvinfo : EIATTR_SW2861232_WAR
	.align		4
.L_1411:
        /*0008*/ 	.byte	0x01, 0x35
	.zero		2


	//----- nvinfo : EIATTR_PARAM_CBANK
	.align		4
        /*000c*/ 	.byte	0x04, 0x0a
        /*000e*/ 	.short	(.L_1413 - .L_1412)
	.align		4
.L_1412:
        /*0010*/ 	.word	index@(.nv.constant0._ZN4vllm31rms_norm_per_block_quant_kernelIN3c108BFloat16ENS1_13Float8_e4m3fnELb1ELb0ELi128EEEvPT0_PfPKT_S9_PKffiiPS7_l)
        /*0014*/ 	.short	0x0160
        /*0016*/ 	.short	0x0048


	//----- nvinfo : EIATTR_CBANK_PARAM_SIZE
	.align		4
.L_1413:
        /*0018*/ 	.byte	0x03, 0x19
        /*001a*/ 	.short	0x0048


	//----- nvinfo : EIATTR_KPARAM_INFO
	.align		4
        /*001c*/ 	.byte	0x04, 0x17
        /*001e*/ 	.short	(.L_1415 - .L_1414)
.L_1414:
        /*0020*/ 	.word	0x00000000
        /*0024*/ 	.short	0x0009
        /*0026*/ 	.short	0x0040
        /*0028*/ 	.byte	0x00, 0xf0, 0x21, 0x00


	//----- nvinfo : EIATTR_KPARAM_INFO
	.align		4
.L_1415:
        /*002c*/ 	.byte	0x04, 0x17
        /*002e*/ 	.short	(.L_1417 - .L_1416)
.L_1416:
        /*0030*/ 	.word	0x00000000
        /*0034*/ 	.short	0x0008
        /*0036*/ 	.short	0x0038
        /*0038*/ 	.byte	0x00, 0xf0, 0x21, 0x00


	//----- nvinfo : EIATTR_KPARAM_INFO
	.align		4
.L_1417:
        /*003c*/ 	.byte	0x04, 0x17
        /*003e*/ 	.short	(.L_1419 - .L_1418)
.L_1418:
        /*0040*/ 	.word	0x00000000
        /*0044*/ 	.short	0x0007
        /*0046*/ 	.short	0x0030
        /*0048*/ 	.byte	0x00, 0xf0, 0x11, 0x00


	//----- nvinfo : EIATTR_KPARAM_INFO
	.align		4
.L_1419:
        /*004c*/ 	.byte	0x04, 0x17
        /*004e*/ 	.short	(.L_1421 - .L_1420)
.L_1420:
        /*0050*/ 	.word	0x00000000
        /*0054*/ 	.short	0x0006
        /*0056*/ 	.short	0x002c
        /*0058*/ 	.byte	0x00, 0xf0, 0x11, 0x00


	//----- nvinfo : EIATTR_KPARAM_INFO
	.align		4
.L_1421:
        /*005c*/ 	.byte	0x04, 0x17
        /*005e*/ 	.short	(.L_1423 - .L_1422)
.L_1422:
        /*0060*/ 	.word	0x00000000
        /*0064*/ 	.short	0x0005
        /*0066*/ 	.short	0x0028
        /*0068*/ 	.byte	0x00, 0xf0, 0x11, 0x00


	//----- nvinfo : EIATTR_KPARAM_INFO
	.align		4
.L_1423:
        /*006c*/ 	.byte	0x04, 0x17
        /*006e*/ 	.short	(.L_1425 - .L_1424)
.L_1424:
        /*0070*/ 	.word	0x00000000
        /*0074*/ 	.short	0x0004
        /*0076*/ 	.short	0x0020
        /*0078*/ 	.byte	0x00, 0xf0, 0x21, 0x00


	//----- nvinfo : EIATTR_KPARAM_INFO
	.align		4
.L_1425:
        /*007c*/ 	.byte	0x04, 0x17
        /*007e*/ 	.short	(.L_1427 - .L_1426)
.L_1426:
        /*0080*/ 	.word	0x00000000
        /*0084*/ 	.short	0x0003
        /*0086*/ 	.short	0x0018
        /*0088*/ 	.byte	0x00, 0xf0, 0x21, 0x00


	//----- nvinfo : EIATTR_KPARAM_INFO
	.align		4
.L_1427:
        /*008c*/ 	.byte	0x04, 0x17
        /*008e*/ 	.short	(.L_1429 - .L_1428)
.L_1428:
        /*0090*/ 	.word	0x00000000
        /*0094*/ 	.short	0x0002
        /*0096*/ 	.short	0x0010
        /*0098*/ 	.byte	0x00, 0xf0, 0x21, 0x00


	//----- nvinfo : EIATTR_KPARAM_INFO
	.align		4
.L_1429:
        /*009c*/ 	.byte	0x04, 0x17
        /*009e*/ 	.short	(.L_1431 - .L_1430)
.L_1430:
        /*00a0*/ 	.word	0x00000000
        /*00a4*/ 	.short	0x0001
        /*00a6*/ 	.short	0x0008
        /*00a8*/ 	.byte	0x00, 0xf0, 0x21, 0x00


	//----- nvinfo : EIATTR_KPARAM_INFO
	.align		4
.L_1431:
        /*00ac*/ 	.byte	0x04, 0x17
        /*00ae*/ 	.short	(.L_1433 - .L_1432)
.L_1432:
        /*00b0*/ 	.word	0x00000000
        /*00b4*/ 	.short	0x0000
        /*00b6*/ 	.short	0x0000
        /*00b8*/ 	.byte	0x00, 0xf0, 0x21, 0x00


	//----- nvinfo : EIATTR_MAXREG_COUNT
	.align		4
.L_1433:
        /*00bc*/ 	.byte	0x03, 0x1b
        /*00be*/ 	.short	0x00ff


	//----- nvinfo : EIATTR_NUM_BARRIERS
	.align		4
        /*00c0*/ 	.byte	0x02, 0x4c
        /*00c2*/ 	.byte	0x01
	.zero		1


	//----- nvinfo : EIATTR_MERCURY_ISA_VERSION
	.align		4
        /*00c4*/ 	.byte	0x03, 0x5f
        /*00c6*/ 	.short	0x0000


	//----- nvinfo : EIATTR_UNUSED_LOAD_BYTE_OFFSET
	.align		4
        /*00c8*/ 	.byte	0x04, 0x44
        /*00ca*/ 	.short	(.L_1435 - .L_1434)


	//   ....[0]....
.L_1434:
        /*00cc*/ 	.word	0x000009c0
        /*00d0*/ 	.word	0x0000fff0


	//   ....[1]....
        /*00d4*/ 	.word	0x00000f70
        /*00d8*/ 	.word	0x0000fff0


	//----- nvinfo : EIATTR_COOP_GROUP_MASK_REGIDS
	.align		4
.L_1435:
        /*00dc*/ 	.byte	0x04, 0x29
        /*00de*/ 	.short	(.L_1437 - .L_1436)


	//   ....[0]....
.L_1436:
        /*00e0*/ 	.word	0xffffffff


	//   ....[1]....
        /*00e4*/ 	.word	0xffffffff


	//   ....[2]....
        /*00e8*/ 	.word	0xffffffff


	//   ....[3]....
        /*00ec*/ 	.word	0xffffffff


	//   ....[4]....
        /*00f0*/ 	.word	0xffffffff


	//   ....[5]....
        /*00f4*/ 	.word	0xffffffff


	//   ....[6]....
        /*00f8*/ 	.word	0xffffffff


	//   ....[7]....
        /*00fc*/ 	.word	0xffffffff


	//   ....[8]....
        /*0100*/ 	.word	0xffffffff


	//   ....[9]....
        /*0104*/ 	.word	0xffffffff


	//----- nvinfo : EIATTR_COOP_GROUP_INSTR_OFFSETS
	.align		4
.L_1437:
        /*0108*/ 	.byte	0x04, 0x28
        /*010a*/ 	.short	(.L_1439 - .L_1438)


	//   ....[0]....
.L_1438:
        /*010c*/ 	.word	0x000008c0


	//   ....[1]....
        /*0110*/ 	.word	0x000008f0


	//   ....[2]....
        /*0114*/ 	.word	0x00000910


	//   ....[3]....
        /*0118*/ 	.word	0x00000930


	//   ....[4]....
        /*011c*/ 	.word	0x00000960


	//   ....[5]....
        /*0120*/ 	.word	0x00000e40


	//   ....[6]....
        /*0124*/ 	.word	0x00000e80


	//   ....[7]....
        /*0128*/ 	.word	0x00000ed0


	//   ....[8]....
        /*012c*/ 	.word	0x00000ef0


	//   ....[9]....
        /*0130*/ 	.word	0x00000f10


	//----- nvinfo : EIATTR_EXIT_INSTR_OFFSETS
	.align		4
.L_1439:
        /*0134*/ 	.byte	0x04, 0x1c
        /*0136*/ 	.short	(.L_1441 - .L_1440)


	//   ....[0]....
.L_1440:
        /*0138*/ 	.word	0x00003860


	//   ....[1]....
        /*013c*/ 	.word	0x00004210


	//   ....[2]....
        /*0140*/ 	.word	0x00004b10


	//   ....[3]....
        /*0144*/ 	.word	0x00005410


	//   ....[4]....
        /*0148*/ 	.word	0x00005d30


	//----- nvinfo : EIATTR_CRS_STACK_SIZE
	.align		4
.L_1441:
        /*014c*/ 	.byte	0x04, 0x1e
        /*014e*/ 	.short	(.L_1443 - .L_1442)
.L_1442:
        /*0150*/ 	.word	0x00000000
.L_1443:


//--------------------- .nv.info._ZN4vllm31rms_norm_per_block_quant_kernelIN3c108BFloat16EaLb1ELb1ELi128EEEvPT0_PfPKT_S8_PKffiiPS6_l --------------------------
	.section	.nv.info._ZN4vllm31rms_norm_per_block_quant_kernelIN3c108BFloat16EaLb1ELb1ELi128EEEvPT0_PfPKT_S8_PKffiiPS6_l,"",@"SHT_CUDA_INFO"
	.sectionflags	@""
	.align	4


	//----- nvinfo : EIATTR_CUDA_API_VERSION
	.align		4
        /*0000*/ 	.byte	0x04, 0x37
        /*0002*/ 	.short	(.L_1445 - .L_1444)
.L_1444:
        /*0004*/ 	.word	0x00000082


	//----- nvinfo : EIATTR_SW2861232_WAR
	.align		4
.L_1445:
        /*0008*/ 	.byte	0x01, 0x35
	.zero		2


	//----- nvinfo : EIATTR_PARAM_CBANK
	.align		4
        /*000c*/ 	.byte	0x04, 0x0a
        /*000e*/ 	.short	(.L_1447 - .L_1446)
	.align		4
.L_1446:
        /*0010*/ 	.word	index@(.nv.constant0._ZN4vllm31rms_norm_per_block_quant_kernelIN3c108BFloat16EaLb1ELb1ELi128EEEvPT0_PfPKT_S8_PKffiiPS6_l)
        /*0014*/ 	.short	0x0160
        /*0016*/ 	.short	0x0048


	//----- nvinfo : EIATTR_CBANK_PARAM_SIZE
	.align		4
.L_1447:
        /*0018*/ 	.byte	0x03, 0x19
        /*001a*/ 	.short	0x0048


	//----- nvinfo : EIATTR_KPARAM_INFO
	.align		4
        /*001c*/ 	.byte	0x04, 0x17
        /*001e*/ 	.short	(.L_1449 - .L_1448)
.L_1448:
        /*0020*/ 	.word	0x00000000
        /*0024*/ 	.short	0x0009
        /*0026*/ 	.short	0x0040
        /*0028*/ 	.byte	0x00, 0xf0, 0x21, 0x00


	//----- nvinfo : EIATTR_KPARAM_INFO
	.align		4
.L_1449:
        /*002c*/ 	.byte	0x04, 0x17
        /*002e*/ 	.short	(.L_1451 - .L_1450)
.L_1450:
        /*0030*/ 	.word	0x00000000
        /*0034*/ 	.short	0x0008
        /*0036*/ 	.short	0x0038
        /*0038*/ 	.byte	0x00, 0xf0, 0x21, 0x00


	//----- nvinfo : EIATTR_KPARAM_INFO
	.align		4
.L_1451:
        /*003c*/ 	.byte	0x04, 0x17
        /*003e*/ 	.short	(.L_1453 - .L_1452)
.L_1452:
        /*0040*/ 	.word	0x00000000
        /*0044*/ 	.short	0x0007
        /*0046*/ 	.short	0x0030
        /*0048*/ 	.byte	0x00, 0xf0, 0x11, 0x00


	//----- nvinfo : EIATTR_KPARAM_INFO
	.align		4
.L_1453:
        /*004c*/ 	.byte	0x04, 0x17
        /*004e*/ 	.short	(.L_1455 - .L_1454)
.L_1454:
        /*0050*/ 	.word	0x00000000
        /*0054*/ 	.short	0x0006
        /*0056*/ 	.short	0x002c
        /*0058*/ 	.byte	0x00, 0xf0, 0x11, 0x00


	//----- nvinfo : EIATTR_KPARAM_INFO
	.align		4
.L_1455:
        /*005c*/ 	.byte	0x04, 0x17
        /*005e*/ 	.short	(.L_1457 - .L_1456)
.L_1456:
        /*0060*/ 	.word	0x00000000
        /*0064*/ 	.short	0x0005
        /*0066*/ 	.short	0x0028
        /*0068*/ 	.byte	0x00, 0xf0, 0x11, 0x00


	//----- nvinfo : EIATTR_KPARAM_INFO
	.align		4
.L_1457:
        /*006c*/ 	.byte	0x04, 0x17
        /*006e*/ 	.short	(.L_1459 - .L_1458)
.L_1458:
        /*0070*/ 	.word	0x00000000
        /*0074*/ 	.short	0x0004
        /*0076*/ 	.short	0x0020
        /*0078*/ 	.byte	0x00, 0xf0, 0x21, 0x00


	//----- nvinfo : EIATTR_KPARAM_INFO
	.align		4
.L_1459:
        /*007c*/ 	.byte	0x04, 0x17
        /*007e*/ 	.short	(.L_1461 - .L_1460)
.L_1460:
        /*0080*/ 	.word	0x00000000
        /*0084*/ 	.short	0x0003
        /*0086*/ 	.short	0x0018
        /*0088*/ 	.byte	0x00, 0xf0, 0x21, 0x00


	//----- nvinfo : EIATTR_KPARAM_INFO
	.align		4
.L_1461:
        /*008c*/ 	.byte	0x04, 0x17
        /*008e*/ 	.short	(.L_1463 - .L_1462)
.L_1462:
        /*0090*/ 	.word	0x00000000
        /*0094*/ 	.short	0x0002
        /*0096*/ 	.short	0x0010
        /*0098*/ 	.byte	0x00, 0xf0, 0x21, 0x00


	//----- nvinfo : EIATTR_KPARAM_INFO
	.align		4
.L_1463:
        /*009c*/ 	.byte	0x04, 0x17
        /*009e*/ 	.short	(.L_1465 - .L_1464)
.L_1464:
        /*00a0*/ 	.word	0x00000000
        /*00a4*/ 	.short	0x0001
        /*00a6*/ 	.short	0x0008
        /*00a8*/ 	.byte	0x00, 0xf0, 0x21, 0x00


	//----- nvinfo : EIATTR_KPARAM_INFO
	.align		4
.L_1465:
        /*00ac*/ 	.byte	0x04, 0x17
        /*00ae*/ 	.short	(.L_1467 - .L_1466)
.L_1466:
        /*00b0*/ 	.word	0x00000000
        /*00b4*/ 	.short	0x0000
        /*00b6*/ 	.short	0x0000
        /*00b8*/ 	.byte	0x00, 0xf0, 0x21, 0x00


	//----- nvinfo : EIATTR_MAXREG_COUNT
	.align		4
.L_1467:
        /*00bc*/ 	.byte	0x03, 0x1b
        /*00be*/ 	.short	0x00ff


	//----- nvinfo : EIATTR_NUM_BARRIERS
	.align		4
        /*00c0*/ 	.byte	0x02, 0x4c
        /*00c2*/ 	.byte	0x01
	.zero		1


	//----- nvinfo : EIATTR_MERCURY_ISA_VERSION
	.align		4
        /*00c4*/ 	.byte	0x03, 0x5f
        /*00c6*/ 	.short	0x0000


	//----- nvinfo : EIATTR_UNUSED_LOAD_BYTE_OFFSET
	.align		4
        /*00c8*/ 	.byte	0x04, 0x44
        /*00ca*/ 	.short	(.L_1469 - .L_1468)


	//   ....[0]....
.L_1468:
        /*00cc*/ 	.word	0x000009c0
        /*00d0*/ 	.word	0x0000fff0


	//   ....[1]....
        /*00d4*/ 	.word	0x00000f70
        /*00d8*/ 	.word	0x0000fff0


	//----- nvinfo : EIATTR_COOP_GROUP_MASK_REGIDS
	.align		4
.L_1469:
        /*00dc*/ 	.byte	0x04, 0x29
        /*00de*/ 	.short	(.L_1471 - .L_1470)


	//   ....[0]....
.L_1470:
        /*00e0*/ 	.word	0xffffffff


	//   ....[1]....
        /*00e4*/ 	.word	0xffffffff


	//   ....[2]....
        /*00e8*/ 	.word	0xffffffff


	//   ....[3]....
        /*00ec*/ 	.word	0xffffffff


	//   ....[4]....
        /*00f0*/ 	.word	0xffffffff


	//   ....[5]....
        /*00f4*/ 	.word	0xffffffff


	//   ....[6]....
        /*00f8*/ 	.word	0xffffffff


	//   ....[7]....
        /*00fc*/ 	.word	0xffffffff


	//   ....[8]....
        /*0100*/ 	.word	0xffffffff


	//   ....[9]....
        /*0104*/ 	.word	0xffffffff


	//----- nvinfo : EIATTR_COOP_GROUP_INSTR_OFFSETS
	.align		4
.L_1471:
        /*0108*/ 	.byte	0x04, 0x28
        /*010a*/ 	.short	(.L_1473 - .L_1472)


	//   ....[0]....
.L_1472:
        /*010c*/ 	.word	0x000008c0


	//   ....[1]....
        /*0110*/ 	.word	0x000008f0


	//   ....[2]....
        /*0114*/ 	.word	0x00000910


	//   ....[3]....
        /*0118*/ 	.word	0x00000930


	//   ....[4]....
        /*011c*/ 	.word	0x00000960


	//   ....[5]....
        /*0120*/ 	.word	0x00000e40


	//   ....[6]....
        /*0124*/ 	.word	0x00000e80


	//   ....[7]....
        /*0128*/ 	.word	0x00000ed0


	//   ....[8]....
        /*012c*/ 	.word	0x00000ef0


	//   ....[9]....
        /*0130*/ 	.word	0x00000f10


	//----- nvinfo : EIATTR_EXIT_INSTR_OFFSETS
	.align		4
.L_1473:
        /*0134*/ 	.byte	0x04, 0x1c
        /*0136*/ 	.short	(.L_1475 - .L_1474)


	//   ....[0]....
.L_1474:
        /*0138*/ 	.word	0x00003a70


	//   ....[1]....
        /*013c*/ 	.word	0x00004230


	//   ....[2]....
        /*0140*/ 	.word	0x00004700


	//   ....[3]....
        /*0144*/ 	.word	0x00004bc0


	//   ....[4]....
        /*0148*/ 	.word	0x000050a0


	//----- nvinfo : EIATTR_CRS_STACK_SIZE
	.align		4
.L_1475:
        /*014c*/ 	.byte	0x04, 0x1e
        /*014e*/ 	.short	(.L_1477 - .L_1476)
.L_1476:
        /*0150*/ 	.word	0x00000000
.L_1477:


//--------------------- .nv.info._ZN4vllm31rms_norm_per_block_quant_kernelIN3c108BFloat16ENS1_13Float8_e4m3fnELb1ELb1ELi128EEEvPT0_PfPKT_S9_PKffiiPS7_l --------------------------
	.section	.nv.info._ZN4vllm31rms_norm_per_block_quant_kernelIN3c108BFloat16ENS1_13Float8_e4m3fnELb1ELb1ELi128EEEvPT0_PfPKT_S9_PKffiiPS7_l,"",@"SHT_CUDA_INFO"
	.sectionflags	@""
	.align	4


	//----- nvinfo : EIATTR_CUDA_API_VERSION
	.align		4
        /*0000*/ 	.byte	0x04, 0x37
        /*0002*/ 	.short	(.L_1479 - .L_1478)
.L_1478:
        /*0004*/ 	.word	0x00000082


	//----- nvinfo : EIATTR_SW2861232_WAR
	.align		4
.L_1479:
        /*0008*/ 	.byte	0x01, 0x35
	.zero		2


	//----- nvinfo : EIATTR_PARAM_CBANK
	.align		4
        /*000c*/ 	.byte	0x04, 0x0a
        /*000e*/ 	.short	(.L_1481 - .L_1480)
	.align		4
.L_1480:
        /*0010*/ 	.word	index@(.nv.constant0._ZN4vllm31rms_norm_per_block_quant_kernelIN3c108BFloat16ENS1_13Float8_e4m3fnELb1ELb1ELi128EEEvPT0_PfPKT_S9_PKffiiPS7_l)
        /*0014*/ 	.short	0x0160
        /*0016*/ 	.short	0x0048


	//----- nvinfo : EIATTR_CBANK_PARAM_SIZE
	.align		4
.L_1481:
        /*0018*/ 	.byte	0x03, 0x19
        /*001a*/ 	.short	0x0048


	//----- nvinfo : EIATTR_KPARAM_INFO
	.align		4
        /*001c*/ 	.byte	0x04, 0x17
        /*001e*/ 	.short	(.L_1483 - .L_1482)
.L_1482:
        /*0020*/ 	.word	0x00000000
        /*0024*/ 	.short	0x0009
        /*0026*/ 	.short	0x0040
        /*0028*/ 	.byte	0x00, 0xf0, 0x21, 0x00


	//----- nvinfo : EIATTR_KPARAM_INFO
	.align		4
.L_1483:
        /*002c*/ 	.byte	0x04, 0x17
        /*002e*/ 	.short	(.L_1485 - .L_1484)
.L_1484:
        /*0030*/ 	.word	0x00000000
        /*0034*/ 	.short	0x0008
        /*0036*/ 	.short	0x0038
        /*0038*/ 	.byte	0x00, 0xf0, 0x21, 0x00


	//----- nvinfo : EIATTR_KPARAM_INFO
	.align		4
.L_1485:
        /*003c*/ 	.byte	0x04, 0x17
        /*003e*/ 	.short	(.L_1487 - .L_1486)
.L_1486:
        /*0040*/ 	.word	0x00000000
        /*0044*/ 	.short	0x0007
        /*0046*/ 	.short	0x0030
        /*0048*/ 	.byte	0x00, 0xf0, 0x11, 0x00


	//----- nvinfo : EIATTR_KPARAM_INFO
	.align		4
.L_1487:
        /*004c*/ 	.byte	0x04, 0x17
        /*004e*/ 	.short	(.L_1489 - .L_1488)
.L_1488:
        /*0050*/ 	.word	0x00000000
        /*0054*/ 	.short	0x0006
        /*0056*/ 	.short	0x002c
        /*0058*/ 	.byte	0x00, 0xf0, 0x11, 0x00


	//----- nvinfo : EIATTR_KPARAM_INFO
	.align		4
.L_1489:
        /*005c*/ 	.byte	0x04, 0x17
        /*005e*/ 	.short	(.L_1491 - .L_1490)
.L_1490:
        /*0060*/ 	.word	0x00000000
        /*0064*/ 	.short	0x0005
        /*0066*/ 	.short	0x0028
        /*0068*/ 	.byte	0x00, 0xf0, 0x11, 0x00


	//----- nvinfo : EIATTR_KPARAM_INFO
	.align		4
.L_1491:
        /*006c*/ 	.byte	0x04, 0x17
        /*006e*/ 	.short	(.L_1493 - .L_1492)
.L_1492:
        /*0070*/ 	.word	0x00000000
        /*0074*/ 	.short	0x0004
        /*0076*/ 	.short	0x0020
        /*0078*/ 	.byte	0x00, 0xf0, 0x21, 0x00


	//----- nvinfo : EIATTR_KPARAM_INFO
	.align		4
.L_1493:
        /*007c*/ 	.byte	0x04, 0x17
        /*007e*/ 	.short	(.L_1495 - .L_1494)
.L_1494:
        /*0080*/ 	.word	0x00000000
        /*0084*/ 	.short	0x0003
        /*0086*/ 	.short	0x0018
        /*0088*/ 	.byte	0x00, 0xf0, 0x21, 0x00


	//----- nvinfo : EIATTR_KPARAM_INFO
	.align		4
.L_1495:
        /*008c*/ 	.byte	0x04, 0x17
        /*008e*/ 	.short	(.L_1497 - .L_1496)
.L_1496:
        /*0090*/ 	.word	0x00000000
        /*0094*/ 	.short	0x0002
        /*0096*/ 	.short	0x0010
        /*0098*/ 	.byte	0x00, 0xf0, 0x21, 0x00


	//----- nvinfo : EIATTR_KPARAM_INFO
	.align		4
.L_1497:
        /*009c*/ 	.byte	0x04, 0x17
        /*009e*/ 	.short	(.L_1499 - .L_1498)
.L_1498:
        /*00a0*/ 	.word	0x00000000
        /*00a4*/ 	.short	0x0001
        /*00a6*/ 	.short	0x0008
        /*00a8*/ 	.byte	0x00, 0xf0, 0x21, 0x00


	//----- nvinfo : EIATTR_KPARAM_INFO
	.align		4
.L_1499:
        /*00ac*/ 	.byte	0x04, 0x17
        /*00ae*/ 	.short	(.L_1501 - .L_1500)
.L_1500:
        /*00b0*/ 	.word	0x00000000
        /*00b4*/ 	.short	0x0000
        /*00b6*/ 	.short	0x0000
        /*00b8*/ 	.byte	0x00, 0xf0, 0x21, 0x00


	//----- nvinfo : EIATTR_MAXREG_COUNT
	.align		4
.L_1501:
        /*00bc*/ 	.byte	0x03, 0x1b
        /*00be*/ 	.short	0x00ff


	//----- nvinfo : EIATTR_NUM_BARRIERS
	.align		4
        /*00c0*/ 	.byte	0x02, 0x4c
        /*00c2*/ 	.byte	0x01
	.zero		1


	//----- nvinfo : EIATTR_MERCURY_ISA_VERSION
	.align		4
        /*00c4*/ 	.byte	0x03, 0x5f
        /*00c6*/ 	.short	0x0000


	//----- nvinfo : EIATTR_UNUSED_LOAD_BYTE_OFFSET
	.align		4
        /*00c8*/ 	.byte	0x04, 0x44
        /*00ca*/ 	.short	(.L_1503 - .L_1502)


	//   ....[0]....
.L_1502:
        /*00cc*/ 	.word	0x000009c0
        /*00d0*/ 	.word	0x0000fff0


	//   ....[1]....
        /*00d4*/ 	.word	0x00000f70
        /*00d8*/ 	.word	0x0000fff0


	//----- nvinfo : EIATTR_COOP_GROUP_MASK_REGIDS
	.align		4
.L_1503:
        /*00dc*/ 	.byte	0x04, 0x29
        /*00de*/ 	.short	(.L_1505 - .L_1504)


	//   ....[0]....
.L_1504:
        /*00e0*/ 	.word	0xffffffff


	//   ....[1]....
        /*00e4*/ 	.word	0xffffffff


	//   ....[2]....
        /*00e8*/ 	.word	0xffffffff


	//   ....[3]....
        /*00ec*/ 	.word	0xffffffff


	//   ....[4]....
        /*00f0*/ 	.word	0xffffffff


	//   ....[5]....
        /*00f4*/ 	.word	0xffffffff


	//   ....[6]....
        /*00f8*/ 	.word	0xffffffff


	//   ....[7]....
        /*00fc*/ 	.word	0xffffffff


	//   ....[8]....
        /*0100*/ 	.word	0xffffffff


	//   ....[9]....
        /*0104*/ 	.word	0xffffffff


	//----- nvinfo : EIATTR_COOP_GROUP_INSTR_OFFSETS
	.align		4
.L_1505:
        /*0108*/ 	.byte	0x04, 0x28
        /*010a*/ 	.short	(.L_1507 - .L_1506)


	//   ....[0]....
.L_1506:
        /*010c*/ 	.word	0x000008c0


	//   ....[1]....
        /*0110*/ 	.word	0x000008f0


	//   ....[2]....
        /*0114*/ 	.word	0x00000910


	//   ....[3]....
        /*0118*/ 	.word	0x00000930


	//   ....[4]....
        /*011c*/ 	.word	0x00000960


	//   ....[5]....
        /*0120*/ 	.word	0x00000e40


	//   ....[6]....
        /*0124*/ 	.word	0x00000e80


	//   ....[7]....
        /*0128*/ 	.word	0x00000ed0


	//   ....[8]....
        /*012c*/ 	.word	0x00000ef0


	//   ....[9]....
        /*0130*/ 	.word	0x00000f10


	//----- nvinfo : EIATTR_EXIT_INSTR_OFFSETS
	.align		4
.L_1507:
        /*0134*/ 	.byte	0x04, 0x1c
        /*0136*/ 	.short	(.L_1509 - .L_1508)


	//   ....[0]....
.L_1508:
        /*0138*/ 	.word	0x00003a90


	//   ....[1]....
        /*013c*/ 	.word	0x00004660


	//   ....[2]....
        /*0140*/ 	.word	0x00004f80


	//   ....[3]....
        /*0144*/ 	.word	0x00005890


	//   ....[4]....
        /*0148*/ 	.word	0x000061c0


	//----- nvinfo : EIATTR_CRS_STACK_SIZE
	.align		4
.L_1509:
        /*014c*/ 	.byte	0x04, 0x1e
        /*014e*/ 	.short	(.L_1511 - .L_1510)
.L_1510:
        /*0150*/ 	.word	0x00000000
.L_1511:


//--------------------- .nv.info._ZN4vllm31rms_norm_per_block_quant_kernelIN3c104HalfEaLb0ELb0ELi64EEEvPT0_PfPKT_S8_PKffiiPS6_l --------------------------
	.section	.nv.info._ZN4vllm31rms_norm_per_block_quant_kernelIN3c104HalfEaLb0ELb0ELi64EEEvPT0_PfPKT_S8_PKffiiPS6_l,"",@"SHT_CUDA_INFO"
	.sectionflags	@""
	.align	4


	//----- nvinfo : EIATTR_CUDA_API_VERSION
	.align		4
        /*0000*/ 	.byte	0x04, 0x37
        /*0002*/ 	.short	(.L_1513 - .L_1512)
.L_1512:
        /*0004*/ 	.word	0x00000082


	//----- nvinfo : EIATTR_SW2861232_WAR
	.align		4
.L_1513:
        /*0008*/ 	.byte	0x01, 0x35
	.zero		2


	//----- nvinfo : EIATTR_PARAM_CBANK
	.align		4
        /*000c*/ 	.byte	0x04, 0x0a
        /*000e*/ 	.short	(.L_1515 - .L_1514)
	.align		4
.L_1514:
        /*0010*/ 	.word	index@(.nv.constant0._ZN4vllm31rms_norm_per_block_quant_kernelIN3c104HalfEaLb0ELb0ELi64EEEvPT0_PfPKT_S8_PKffiiPS6_l)
        /*0014*/ 	.short	0x0160
        /*0016*/ 	.short	0x0048


	//----- nvinfo : EIATTR_CBANK_PARAM_SIZE
	.align		4
.L_1515:
        /*0018*/ 	.byte	0x03, 0x19
        /*001a*/ 	.short	0x0048


	//----- nvinfo : EIATTR_KPARAM_INFO
	.align		4
        /*001c*/ 	.byte	0x04, 0x17
        /*001e*/ 	.short	(.L_1517 - .L_1516)
.L_1516:
        /*0020*/ 	.word	0x00000000
        /*0024*/ 	.short	0x0009
        /*0026*/ 	.short	0x0040
        /*0028*/ 	.byte	0x00, 0xf0, 0x21, 0x00


	//----- nvinfo : EIATTR_KPARAM_INFO
	.align		4
.L_1517:
        /*002c*/ 	.byte	0x04, 0x17
        /*002e*/ 	.short	(.L_1519 - .L_1518)
.L_1518:
        /*0030*/ 	.word	0x00000000
        /*0034*/ 	.short	0x0008
        /*0036*/ 	.short	0x0038
        /*0038*/ 	.byte	0x00, 0xf0, 0x21, 0x00


	//----- nvinfo : EIATTR_KPARAM_INFO
	.align		4
.L_1519:
        /*003c*/ 	.byte	0x04, 0x17
        /*003e*/ 	.short	(.L_1521 - .L_1520)
.L_1520:
        /*0040*/ 	.word	0x00000000
        /*0044*/ 	.short	0x0007
        /*0046*/ 	.short	0x0030
        /*0048*/ 	.byte	0x00, 0xf0, 0x11, 0x00


	//----- nvinfo : EIATTR_KPARAM_INFO
	.align		4
.L_1521:
        /*004c*/ 	.byte	0x04, 0x17
        /*004e*/ 	.short	(.L_1523 - .L_1522)
.L_1522:
        /*0050*/ 	.word	0x00000000
        /*0054*/ 	.short	0x0006
        /*0056*/ 	.short	0x002c
        /*0058*/ 	.byte	0x00, 0xf0, 0x11, 0x00


	//----- nvinfo : EIATTR_KPARAM_INFO
	.align		4
.L_1523:
        /*005c*/ 	.byte	0x04, 0x17
        /*005e*/ 	.short	(.L_1525 - .L_1524)
.L_1524:
        /*0060*/ 	.word	0x00000000
        /*0064*/ 	.short	0x0005
        /*0066*/ 	.short	0x0028
        /*0068*/ 	.byte	0x00, 0xf0, 0x11, 0x00


	//----- nvinfo : EIATTR_KPARAM_INFO
	.align		4
.L_1525:
        /*006c*/ 	.byte	0x04, 0x17
        /*006e*/ 	.short	(.L_1527 - .L_1526)
.L_1526:
        /*0070*/ 	.word	0x00000000
        /*0074*/ 	.short	0x0004
        /*0076*/ 	.short	0x0020
        /*0078*/ 	.byte	0x00, 0xf0, 0x21, 0x00


	//----- nvinfo : EIATTR_KPARAM_INFO
	.align		4
.L_1527:
        /*007c*/ 	.byte	0x04, 0x17
        /*007e*/ 	.short	(.L_1529 - .L_1528)
.L_1528:
        /*0080*/ 	.word	0x00000000
        /*0084*/ 	.short	0x0003
        /*0086*/ 	.short	0x0018
        /*0088*/ 	.byte	0x00, 0xf0, 0x21, 0x00


	//----- nvinfo : EIATTR_KPARAM_INFO
	.align		4
.L_1529:
        /*008c*/ 	.byte	0x04, 0x17
        /*008e*/ 	.short	(.L_1531 - .L_1530)
.L_1530:
        /*0090*/ 	.word	0x00000000
        /*0094*/ 	.short	0x0002
        /*0096*/ 	.short	0x0010
        /*0098*/ 	.byte	0x00, 0xf0, 0x21, 0x00


	//----- nvinfo : EIATTR_KPARAM_INFO
	.align		4
.L_1531:
        /*009c*/ 	.byte	0x04, 0x17
        /*009e*/ 	.short	(.L_1533 - .L_1532)
.L_1532:
        /*00a0*/ 	.word	0x00000000
        /*00a4*/ 	.short	0x0001
        /*00a6*/ 	.short	0x0008
        /*00a8*/ 	.byte	0x00, 0xf0, 0x21, 0x00


	//----- nvinfo : EIATTR_KPARAM_INFO
	.align		4
.L_1533:
        /*00ac*/ 	.byte	0x04, 0x17
        /*00ae*/ 	.short	(.L_1535 - .L_1534)
.L_1534:
        /*00b0*/ 	.word	0x00000000
        /*00b4*/ 	.short	0x0000
        /*00b6*/ 	.short	0x0000
        /*00b8*/ 	.byte	0x00, 0xf0, 0x21, 0x00


	//----- nvinfo : EIATTR_MAXREG_COUNT
	.align		4
.L_1535:
        /*00bc*/ 	.byte	0x03, 0x1b
        /*00be*/ 	.short	0x00ff


	//----- nvinfo : EIATTR_NUM_BARRIERS
	.align		4
        /*00c0*/ 	.byte	0x02, 0x4c
        /*00c2*/ 	.byte	0x01
	.zero		1


	//----- nvinfo : EIATTR_MERCURY_ISA_VERSION
	.align		4
        /*00c4*/ 	.byte	0x03, 0x5f
        /*00c6*/ 	.short	0x0000


	//----- nvinfo : EIATTR_UNUSED_LOAD_BYTE_OFFSET
	.align		4
        /*00c8*/ 	.byte	0x04, 0x44
        /*00ca*/ 	.short	(.L_1537 - .L_1536)


	//   ....[0]....
.L_1536:
        /*00cc*/ 	.word	0x00000690
        /*00d0*/ 	.word	0x0000fff0


	//   ....[1]....
        /*00d4*/ 	.word	0x00000c40
        /*00d8*/ 	.word	0x0000fff0


	//----- nvinfo : EIATTR_COOP_GROUP_MASK_REGIDS
	.align		4
.L_1537:
        /*00dc*/ 	.byte	0x04, 0x29
        /*00de*/ 	.short	(.L_1539 - .L_1538)


	//   ....[0]....
.L_1538:
        /*00e0*/ 	.word	0xffffffff


	//   ....[1]....
        /*00e4*/ 	.word	0xffffffff


	//   ....[2]....
        /*00e8*/ 	.word	0xffffffff


	//   ....[3]....
        /*00ec*/ 	.word	0xffffffff


	//   ....[4]....
        /*00f0*/ 	.word	0xffffffff


	//   ....[5]....
        /*00f4*/ 	.word	0xffffffff


	//   ....[6]....
        /*00f8*/ 	.word	0xffffffff


	//   ....[7]....
        /*00fc*/ 	.word	0xffffffff


	//   ....[8]....
        /*0100*/ 	.word	0xffffffff


	//   ....[9]....
        /*0104*/ 	.word	0xffffffff


	//----- nvinfo : EIATTR_COOP_GROUP_INSTR_OFFSETS
	.align		4
.L_1539:
        /*0108*/ 	.byte	0x04, 0x28
        /*010a*/ 	.short	(.L_1541 - .L_1540)


	//   ....[0]....
.L_1540:
        /*010c*/ 	.word	0x00000590


	//   ....[1]....
        /*0110*/ 	.word	0x000005b0


	//   ....[2]....
        /*0114*/ 	.word	0x000005d0


	//   ....[3]....
        /*0118*/ 	.word	0x000005f0


	//   ....[4]....
        /*011c*/ 	.word	0x00000630


	//   ....[5]....
        /*0120*/ 	.word	0x00000b10


	//   ....[6]....
        /*0124*/ 	.word	0x00000b50


	//   ....[7]....
        /*0128*/ 	.word	0x00000ba0


	//   ....[8]....
        /*012c*/ 	.word	0x00000bc0


	//   ....[9]....
        /*0130*/ 	.word	0x00000be0


	//----- nvinfo : EIATTR_EXIT_INSTR_OFFSETS
	.align		4
.L_1541:
        /*0134*/ 	.byte	0x04, 0x1c
        /*0136*/ 	.short	(.L_1543 - .L_1542)


	//   ....[0]....
.L_1542:
        /*0138*/ 	.word	0x000032e0


	//   ....[1]....
        /*013c*/ 	.word	0x000037a0


	//   ....[2]....
        /*0140*/ 	.word	0x00003b70


	//   ....[3]....
        /*0144*/ 	.word	0x00003f40


	//   ....[4]....
        /*0148*/ 	.word	0x00004320


	//----- nvinfo : EIATTR_CRS_STACK_SIZE
	.align		4
.L_1543:
        /*014c*/ 	.byte	0x04, 0x1e
        /*014e*/ 	.short	(.L_1545 - .L_1544)
.L_1544:
        /*0150*/ 	.word	0x00000000
.L_1545:


//--------------------- .nv.info._ZN4vllm31rms_norm_per_block_quant_kernelIN3c104HalfENS1_13Float8_e4m3fnELb0ELb0ELi64EEEvPT0_PfPKT_S9_PKffiiPS7_l --------------------------
	.section	.nv.info._ZN4vllm31rms_norm_per_block_quant_kernelIN3c104HalfENS1_13Float8_e4m3fnELb0ELb0ELi64EEEvPT0_PfPKT_S9_PKffiiPS7_l,"",@"SHT_CUDA_INFO"
	.sectionflags	@""
	.align	4


	//----- nvinfo : EIATTR_CUDA_API_VERSION
	.align		4
        /*0000*/ 	.byte	0x04, 0x37
        /*0002*/ 	.short	(.L_1547 - .L_1546)
.L_1546:
        /*0004*/ 	.word	0x00000082


	//----- nvinfo : EIATTR_SW2861232_WAR
	.align		4
.L_1547:
        /*0008*/ 	.byte	0x01, 0x35
	.zero		2


	//----- nvinfo : EIATTR_PARAM_CBANK
	.align		4
        /*000c*/ 	.byte	0x04, 0x0a
        /*000e*/ 	.short	(.L_1549 - .L_1548)
	.align		4
.L_1548:
        /*0010*/ 	.word	index@(.nv.constant0._ZN4vllm31rms_norm_per_block_quant_kernelIN3c104HalfENS1_13Float8_e4m3fnELb0ELb0ELi64EEEvPT0_PfPKT_S9_PKffiiPS7_l)
        /*0014*/ 	.short	0x0160
        /*0016*/ 	.short	0x0048


	//----- nvinfo : EIATTR_CBANK_PARAM_SIZE
	.align		4
.L_1549:
        /*0018*/ 	.byte	0x03, 0x19
        /*001a*/ 	.short	0x0048


	//----- nvinfo : EIATTR_KPARAM_INFO
	.align		4
        /*001c*/ 	.byte	0x04, 0x17
        /*001e*/ 	.short	(.L_1551 - .L_1550)
.L_1550:
        /*0020*/ 	.word	0x00000000
        /*0024*/ 	.short	0x0009
        /*0026*/ 	.short	0x0040
        /*0028*/ 	.byte	0x00, 0xf0, 0x21, 0x00


	//----- nvinfo : EIATTR_KPARAM_INFO
	.align		4
.L_1551:
        /*002c*/ 	.byte	0x04, 0x17
        /*002e*/ 	.short	(.L_1553 - .L_1552)
.L_1552:
        /*0030*/ 	.word	0x00000000
        /*0034*/ 	.short	0x0008
        /*0036*/ 	.short	0x0038
        /*0038*/ 	.byte	0x00, 0xf0, 0x21, 0x00


	//----- nvinfo : EIATTR_KPARAM_INFO
	.align		4
.L_1553:
        /*003c*/ 	.byte	0x04, 0x17
        /*003e*/ 	.short	(.L_1555 - .L_1554)
.L_1554:
        /*0040*/ 	.word	0x00000000
        /*0044*/ 	.short	0x0007
        /*0046*/ 	.short	0x0030
        /*0048*/ 	.byte	0x00, 0xf0, 0x11, 0x00


	//----- nvinfo : EIATTR_KPARAM_INFO
	.align		4
.L_1555:
        /*004c*/ 	.byte	0x04, 0x17
        /*004e*/ 	.short	(.L_1557 - .L_1556)
.L_1556:
        /*0050*/ 	.word	0x00000000
        /*0054*/ 	.short	0x0006
        /*0056*/ 	.short	0x002c
        /*0058*/ 	.byte	0x00, 0xf0, 0x11, 0x00


	//----- nvinfo : EIATTR_KPARAM_INFO
	.align		4
.L_1557:
        /*005c*/ 	.byte	0x04, 0x17
        /*005e*/ 	.short	(.L_1559 - .L_1558)
.L_1558:
        /*0060*/ 	.word	0x00000000
        /*0064*/ 	.short	0x0005
        /*0066*/ 	.short	0x0028
        /*0068*/ 	.byte	0x00, 0xf0, 0x11, 0x00


	//----- nvinfo : EIATTR_KPARAM_INFO
	.align		4
.L_1559:
        /*006c*/ 	.byte	0x04, 0x17
        /*006e*/ 	.short	(.L_1561 - .L_1560)
.L_1560:
        /*0070*/ 	.word	0x00000000
        /*0074*/ 	.short	0x0004
        /*0076*/ 	.short	0x0020
        /*0078*/ 	.byte	0x00, 0xf0, 0x21, 0x00


	//----- nvinfo : EIATTR_KPARAM_INFO
	.align		4
.L_1561:
        /*007c*/ 	.byte	0x04, 0x17
        /*007e*/ 	.short	(.L_1563 - .L_1562)
.L_1562:
        /*0080*/ 	.word	0x00000000
        /*0084*/ 	.short	0x0003
        /*0086*/ 	.short	0x0018
        /*0088*/ 	.byte	0x00, 0xf0, 0x21, 0x00


	//----- nvinfo : EIATTR_KPARAM_INFO
	.align		4
.L_1563:
        /*008c*/ 	.byte	0x04, 0x17
        /*008e*/ 	.short	(.L_1565 - .L_1564)
.L_1564:
        /*0090*/ 	.word	0x00000000
        /*0094*/ 	.short	0x0002
        /*0096*/ 	.short	0x0010
        /*0098*/ 	.byte	0x00, 0xf0, 0x21, 0x00


	//----- nvinfo : EIATTR_KPARAM_INFO
	.align		4
.L_1565:
        /*009c*/ 	.byte	0x04, 0x17
        /*009e*/ 	.short	(.L_1567 - .L_1566)
.L_1566:
        /*00a0*/ 	.word	0x00000000
        /*00a4*/ 	.short	0x0001
        /*00a6*/ 	.short	0x0008
        /*00a8*/ 	.byte	0x00, 0xf0, 0x21, 0x00


	//----- nvinfo : EIATTR_KPARAM_INFO
	.align		4
.L_1567:
        /*00ac*/ 	.byte	0x04, 0x17
        /*00ae*/ 	.short	(.L_1569 - .L_1568)
.L_1568:
        /*00b0*/ 	.word	0x00000000
        /*00b4*/ 	.short	0x0000
        /*00b6*/ 	.short	0x0000
        /*00b8*/ 	.byte	0x00, 0xf0, 0x21, 0x00


	//----- nvinfo : EIATTR_MAXREG_COUNT
	.align		4
.L_1569:
        /*00bc*/ 	.byte	0x03, 0x1b
        /*00be*/ 	.short	0x00ff


	//----- nvinfo : EIATTR_NUM_BARRIERS
	.align		4
        /*00c0*/ 	.byte	0x02, 0x4c
        /*00c2*/ 	.byte	0x01
	.zero		1


	//----- nvinfo : EIATTR_MERCURY_ISA_VERSION
	.align		4
        /*00c4*/ 	.byte	0x03, 0x5f
        /*00c6*/ 	.short	0x0000


	//----- nvinfo : EIATTR_UNUSED_LOAD_BYTE_OFFSET
	.align		4
        /*00c8*/ 	.byte	0x04, 0x44
        /*00ca*/ 	.short	(.L_1571 - .L_1570)


	//   ....[0]....
.L_1570:
        /*00cc*/ 	.word	0x00000690
        /*00d0*/ 	.word	0x0000fff0


	//   ....[1]....
        /*00d4*/ 	.word	0x00000c40
        /*00d8*/ 	.word	0x0000fff0


	//----- nvinfo : EIATTR_COOP_GROUP_MASK_REGIDS
	.align		4
.L_1571:
        /*00dc*/ 	.byte	0x04, 0x29
        /*00de*/ 	.short	(.L_1573 - .L_1572)


	//   ....[0]....
.L_1572:
        /*00e0*/ 	.word	0xffffffff


	//   ....[1]....
        /*00e4*/ 	.word	0xffffffff


	//   ....[2]....
        /*00e8*/ 	.word	0xffffffff


	//   ....[3]....
        /*00ec*/ 	.word	0xffffffff


	//   ....[4]....
        /*00f0*/ 	.word	0xffffffff


	//   ....[5]....
        /*00f4*/ 	.word	0xffffffff


	//   ....[6]....
        /*00f8*/ 	.word	0xffffffff


	//   ....[7]....
        /*00fc*/ 	.word	0xffffffff


	//   ....[8]....
        /*0100*/ 	.word	0xffffffff


	//   ....[9]....
        /*0104*/ 	.word	0xffffffff


	//----- nvinfo : EIATTR_COOP_GROUP_INSTR_OFFSETS
	.align		4
.L_1573:
        /*0108*/ 	.byte	0x04, 0x28
        /*010a*/ 	.short	(.L_1575 - .L_1574)


	//   ....[0]....
.L_1574:
        /*010c*/ 	.word	0x00000590


	//   ....[1]....
        /*0110*/ 	.word	0x000005b0


	//   ....[2]....
        /*0114*/ 	.word	0x000005d0


	//   ....[3]....
        /*0118*/ 	.word	0x000005f0


	//   ....[4]....
        /*011c*/ 	.word	0x00000630


	//   ....[5]....
        /*0120*/ 	.word	0x00000b10


	//   ....[6]....
        /*0124*/ 	.word	0x00000b50


	//   ....[7]....
        /*0128*/ 	.word	0x00000ba0


	//   ....[8]....
        /*012c*/ 	.word	0x00000bc0


	//   ....[9]....
        /*0130*/ 	.word	0x00000be0


	//----- nvinfo : EIATTR_EXIT_INSTR_OFFSETS
	.align		4
.L_1575:
        /*0134*/ 	.byte	0x04, 0x1c
        /*0136*/ 	.short	(.L_1577 - .L_1576)


	//   ....[0]....
.L_1576:
        /*0138*/ 	.word	0x000032e0


	//   ....[1]....
        /*013c*/ 	.word	0x00003bc0


	//   ....[2]....
        /*0140*/ 	.word	0x000043e0


	//   ....[3]....
        /*0144*/ 	.word	0x00004c00


	//   ....[4]....
        /*0148*/ 	.word	0x00005440


	//----- nvinfo : EIATTR_CRS_STACK_SIZE
	.align		4
.L_1577:
        /*014c*/ 	.byte	0x04, 0x1e
        /*014e*/ 	.short	(.L_1579 - .L_1578)
.L_1578:
        /*0150*/ 	.word	0x00000000
.L_1579:


//--------------------- .nv.info._ZN4vllm31rms_norm_per_block_quant_kernelIN3c104HalfEaLb0ELb1ELi64EEEvPT0_PfPKT_S8_PKffiiPS6_l --------------------------
	.section	.nv.info._ZN4vllm31rms_norm_per_block_quant_kernelIN3c104HalfEaLb0ELb1ELi64EEEvPT0_PfPKT_S8_PKffiiPS6_l,"",@"SHT_CUDA_INFO"
	.sectionflags	@""
	.align	4


	//----- nvinfo : EIATTR_CUDA_API_VERSION
	.align		4
        /*0000*/ 	.byte	0x04, 0x37
        /*0002*/ 	.short	(.L_1581 - .L_1580)
.L_1580:
        /*0004*/ 	.word	0x00000082


	//----- nvinfo : EIATTR_SW2861232_WAR
	.align		4
.L_1581:
        /*0008*/ 	.byte	0x01, 0x35
	.zero		2


	//----- nvinfo : EIATTR_PARAM_CBANK
	.align		4
        /*000c*/ 	.byte	0x04, 0x0a
        /*000e*/ 	.short	(.L_1583 - .L_1582)
	.align		4
.L_1582:
        /*0010*/ 	.word	index@(.nv.constant0._ZN4vllm31rms_norm_per_block_quant_kernelIN3c104HalfEaLb0ELb1ELi64EEEvPT0_PfPKT_S8_PKffiiPS6_l)
        /*0014*/ 	.short	0x0160
        /*0016*/ 	.short	0x0048


	//----- nvinfo : EIATTR_CBANK_PARAM_SIZE
	.align		4
.L_1583:
        /*0018*/ 	.byte	0x03, 0x19
        /*001a*/ 	.short	0x0048


	//----- nvinfo : EIATTR_KPARAM_INFO
	.align		4
        /*001c*/ 	.byte	0x04, 0x17
        /*001e*/ 	.short	(.L_1585 - .L_1584)
.L_1584:
        /*0020*/ 	.word	0x00000000
        /*0024*/ 	.short	0x0009
        /*0026*/ 	.short	0x0040
        /*0028*/ 	.byte	0x00, 0xf0, 0x21, 0x00


	//----- nvinfo : EIATTR_KPARAM_INFO
	.align		4
.L_1585:
        /*002c*/ 	.byte	0x04, 0x17
        /*002e*/ 	.short	(.L_1587 - .L_1586)
.L_1586:
        /*0030*/ 	.word	0x00000000
        /*0034*/ 	.short	0x0008
        /*0036*/ 	.short	0x0038
        /*0038*/ 	.byte	0x00, 0xf0, 0x21, 0x00


	//----- nvinfo : EIATTR_KPARAM_INFO
	.align		4
.L_1587:
        /*003c*/ 	.byte	0x04, 0x17
        /*003e*/ 	.short	(.L_1589 - .L_1588)
.L_1588:
        /*0040*/ 	.word	0x00000000
        /*0044*/ 	.short	0x0007
        /*0046*/ 	.short	0x0030
        /*0048*/ 	.byte	0x00, 0xf0, 0x11, 0x00


	//----- nvinfo : EIATTR_KPARAM_INFO
	.align		4
.L_1589:
        /*004c*/ 	.byte	0x04, 0x17
        /*004e*/ 	.short	(.L_1591 - .L_1590)
.L_1590:
        /*0050*/ 	.word	0x00000000
        /*0054*/ 	.short	0x0006
        /*0056*/ 	.short	0x002c
        /*0058*/ 	.byte	0x00, 0xf0, 0x11, 0x00


	//----- nvinfo : EIATTR_KPARAM_INFO
	.align		4
.L_1591:
        /*005c*/ 	.byte	0x04, 0x17
        /*005e*/ 	.short	(.L_1593 - .L_1592)
.L_1592:
        /*0060*/ 	.word	0x00000000
        /*0064*/ 	.short	0x0005
        /*0066*/ 	.short	0x0028
        /*0068*/ 	.byte	0x00, 0xf0, 0x11, 0x00


	//----- nvinfo : EIATTR_KPARAM_INFO
	.align		4
.L_1593:
        /*006c*/ 	.byte	0x04, 0x17
        /*006e*/ 	.short	(.L_1595 - .L_1594)
.L_1594:
        /*0070*/ 	.word	0x00000000
        /*0074*/ 	.short	0x0004
        /*0076*/ 	.short	0x0020
        /*0078*/ 	.byte	0x00, 0xf0, 0x21, 0x00


	//----- nvinfo : EIATTR_KPARAM_INFO
	.align		4
.L_1595:
        /*007c*/ 	.byte	0x04, 0x17
        /*007e*/ 	.short	(.L_1597 - .L_1596)
.L_1596:
        /*0080*/ 	.word	0x00000000
        /*0084*/ 	.short	0x0003
        /*0086*/ 	.short	0x0018
        /*0088*/ 	.byte	0x00, 0xf0, 0x21, 0x00


	//----- nvinfo : EIATTR_KPARAM_INFO
	.align		4
.L_1597:
        /*008c*/ 	.byte	0x04, 0x17
        /*008e*/ 	.short	(.L_1599 - .L_1598)
.L_1598:
        /*0090*/ 	.word	0x00000000
        /*0094*/ 	.short	0x0002
        /*0096*/ 	.short	0x0010
        /*0098*/ 	.byte	0x00, 0xf0, 0x21, 0x00


	//----- nvinfo : EIATTR_KPARAM_INFO
	.align		4
.L_1599:
        /*009c*/ 	.byte	0x04, 0x17
        /*009e*/ 	.short	(.L_1601 - .L_1600)
.L_1600:
        /*00a0*/ 	.word	0x00000000
        /*00a4*/ 	.short	0x0001
        /*00a6*/ 	.short	0x0008
        /*00a8*/ 	.byte	0x00, 0xf0, 0x21, 0x00


	//----- nvinfo : EIATTR_KPARAM_INFO
	.align		4
.L_1601:
        /*00ac*/ 	.byte	0x04, 0x17
        /*00ae*/ 	.short	(.L_1603 - .L_1602)
.L_1602:
        /*00b0*/ 	.word	0x00000000
        /*00b4*/ 	.short	0x0000
        /*00b6*/ 	.short	0x0000
        /*00b8*/ 	.byte	0x00, 0xf0, 0x21, 0x00


	//----- nvinfo : EIATTR_MAXREG_COUNT
	.align		4
.L_1603:
        /*00bc*/ 	.byte	0x03, 0x1b
        /*00be*/ 	.short	0x00ff


	//----- nvinfo : EIATTR_NUM_BARRIERS
	.align		4
        /*00c0*/ 	.byte	0x02, 0x4c
        /*00c2*/ 	.byte	0x01
	.zero		1


	//----- nvinfo : EIATTR_MERCURY_ISA_VERSION
	.align		4
        /*00c4*/ 	.byte	0x03, 0x5f
        /*00c6*/ 	.short	0x0000


	//----- nvinfo : EIATTR_UNUSED_LOAD_BYTE_OFFSET
	.align		4
        /*00c8*/ 	.byte	0x04, 0x44
        /*00ca*/ 	.short	(.L_1605 - .L_1604)


	//   ....[0]....
.L_1604:
        /*00cc*/ 	.word	0x00000690
        /*00d0*/ 	.word	0x0000fff0


	//   ....[1]....
        /*00d4*/ 	.word	0x00000c40
        /*00d8*/ 	.word	0x0000fff0


	//----- nvinfo : EIATTR_COOP_GROUP_MASK_REGIDS
	.align		4
.L_1605:
        /*00dc*/ 	.byte	0x04, 0x29
        /*00de*/ 	.short	(.L_1607 - .L_1606)


	//   ....[0]....
.L_1606:
        /*00e0*/ 	.word	0xffffffff


	//   ....[1]....
        /*00e4*/ 	.word	0xffffffff


	//   ....[2]....
        /*00e8*/ 	.word	0xffffffff


	//   ....[3]....
        /*00ec*/ 	.word	0xffffffff


	//   ....[4]....
        /*00f0*/ 	.word	0xffffffff


	//   ....[5]....
        /*00f4*/ 	.word	0xffffffff


	//   ....[6]....
        /*00f8*/ 	.word	0xffffffff


	//   ....[7]....
        /*00fc*/ 	.word	0xffffffff


	//   ....[8]....
        /*0100*/ 	.word	0xffffffff


	//   ....[9]....
        /*0104*/ 	.word	0xffffffff


	//----- nvinfo : EIATTR_COOP_GROUP_INSTR_OFFSETS
	.align		4
.L_1607:
        /*0108*/ 	.byte	0x04, 0x28
        /*010a*/ 	.short	(.L_1609 - .L_1608)


	//   ....[0]....
.L_1608:
        /*010c*/ 	.word	0x00000590


	//   ....[1]....
        /*0110*/ 	.word	0x000005b0


	//   ....[2]....
        /*0114*/ 	.word	0x000005d0


	//   ....[3]....
        /*0118*/ 	.word	0x000005f0


	//   ....[4]....
        /*011c*/ 	.word	0x00000630


	//   ....[5]....
        /*0120*/ 	.word	0x00000b10


	//   ....[6]....
        /*0124*/ 	.word	0x00000b50


	//   ....[7]....
        /*0128*/ 	.word	0x00000ba0


	//   ....[8]....
        /*012c*/ 	.word	0x00000bc0


	//   ....[9]....
        /*0130*/ 	.word	0x00000be0


	//----- nvinfo : EIATTR_EXIT_INSTR_OFFSETS
	.align		4
.L_1609:
        /*0134*/ 	.byte	0x04, 0x1c
        /*0136*/ 	.short	(.L_1611 - .L_1610)


	//   ....[0]....
.L_1610:
        /*0138*/ 	.word	0x00003510


	//   ....[1]....
        /*013c*/ 	.word	0x00003bf0


	//   ....[2]....
        /*0140*/ 	.word	0x00003fe0


	//   ....[3]....
        /*0144*/ 	.word	0x000043c0


	//   ....[4]....
        /*0148*/ 	.word	0x000047c0


	//----- nvinfo : EIATTR_CRS_STACK_SIZE
	.align		4
.L_1611:
        /*014c*/ 	.byte	0x04, 0x1e
        /*014e*/ 	.short	(.L_1613 - .L_1612)
.L_1612:
        /*0150*/ 	.word	0x00000000
.L_1613:


//--------------------- .nv.info._ZN4vllm31rms_norm_per_block_quant_kernelIN3c104HalfENS1_13Float8_e4m3fnELb0ELb1ELi64EEEvPT0_PfPKT_S9_PKffiiPS7_l --------------------------
	.section	.nv.info._ZN4vllm31rms_norm_per_block_quant_kernelIN3c104HalfENS1_13Float8_e4m3fnELb0ELb1ELi64EEEvPT0_PfPKT_S9_PKffiiPS7_l,"",@"SHT_CUDA_INFO"
	.sectionflags	@""
	.align	4


	//----- nvinfo : EIATTR_CUDA_API_VERSION
	.align		4
        /*0000*/ 	.byte	0x04, 0x37
        /*0002*/ 	.short	(.L_1615 - .L_1614)
.L_1614:
        /*0004*/ 	.word	0x00000082


	//----- nvinfo : EIATTR_SW2861232_WAR
	.align		4
.L_1615:
        /*0008*/ 	.byte	0x01, 0x35
	.zero		2


	//----- nvinfo : EIATTR_PARAM_CBANK
	.align		4
        /*000c*/ 	.byte	0x04, 0x0a
        /*000e*/ 	.short	(.L_1617 - .L_1616)
	.align		4
.L_1616:
        /*0010*/ 	.word	index@(.nv.constant0._ZN4vllm31rms_norm_per_block_quant_kernelIN3c104HalfENS1_13Float8_e4m3fnELb0ELb1ELi64EEEvPT0_PfPKT_S9_PKffiiPS7_l)
        /*0014*/ 	.short	0x0160
        /*0016*/ 	.short	0x0048


	//----- nvinfo : EIATTR_CBANK_PARAM_SIZE
	.align		4
.L_1617:
        /*0018*/ 	.byte	0x03, 0x19
        /*001a*/ 	.short	0x0048


	//----- nvinfo : EIATTR_KPARAM_INFO
	.align		4
        /*001c*/ 	.byte	0x04, 0x17
        /*001e*/ 	.short	(.L_1619 - .L_1618)
.L_1618:
        /*0020*/ 	.word	0x00000000
        /*0024*/ 	.short	0x0009
        /*0026*/ 	.short	0x0040
        /*0028*/ 	.byte	0x00, 0xf0, 0x21, 0x00


	//----- nvinfo : EIATTR_KPARAM_INFO
	.align		4
.L_1619:
        /*002c*/ 	.byte	0x04, 0x17
        /*002e*/ 	.short	(.L_1621 - .L_1620)
.L_1620:
        /*0030*/ 	.word	0x00000000
        /*0034*/ 	.short	0x0008
        /*0036*/ 	.short	0x0038
        /*0038*/ 	.byte	0x00, 0xf0, 0x21, 0x00


	//----- nvinfo : EIATTR_KPARAM_INFO
	.align		4
.L_1621:
        /*003c*/ 	.byte	0x04, 0x17
        /*003e*/ 	.short	(.L_1623 - .L_1622)
.L_1622:
        /*0040*/ 	.word	0x00000000
        /*0044*/ 	.short	0x0007
        /*0046*/ 	.short	0x0030
        /*0048*/ 	.byte	0x00, 0xf0, 0x11, 0x00


	//----- nvinfo : EIATTR_KPARAM_INFO
	.align		4
.L_1623:
        /*004c*/ 	.byte	0x04, 0x17
        /*004e*/ 	.short	(.L_1625 - .L_1624)
.L_1624:
        /*0050*/ 	.word	0x00000000
        /*0054*/ 	.short	0x0006
        /*0056*/ 	.short	0x002c
        /*0058*/ 	.byte	0x00, 0xf0, 0x11, 0x00


	//----- nvinfo : EIATTR_KPARAM_INFO
	.align		4
.L_1625:
        /*005c*/ 	.byte	0x04, 0x17
        /*005e*/ 	.short	(.L_1627 - .L_1626)
.L_1626:
        /*0060*/ 	.word	0x00000000
        /*0064*/ 	.short	0x0005
        /*0066*/ 	.short	0x0028
        /*0068*/ 	.byte	0x00, 0xf0, 0x11, 0x00


	//----- nvinfo : EIATTR_KPARAM_INFO
	.align		4
.L_1627:
        /*006c*/ 	.byte	0x04, 0x17
        /*006e*/ 	.short	(.L_1629 - .L_1628)
.L_1628:
        /*0070*/ 	.word	0x00000000
        /*0074*/ 	.short	0x0004
        /*0076*/ 	.short	0x0020
        /*0078*/ 	.byte	0x00, 0xf0, 0x21, 0x00


	//----- nvinfo : EIATTR_KPARAM_INFO
	.align		4
.L_1629:
        /*007c*/ 	.byte	0x04, 0x17
        /*007e*/ 	.short	(.L_1631 - .L_1630)
.L_1630:
        /*0080*/ 	.word	0x00000000
        /*0084*/ 	.short	0x0003
        /*0086*/ 	.short	0x0018
        /*0088*/ 	.byte	0x00, 0xf0, 0x21, 0x00


	//----- nvinfo : EIATTR_KPARAM_INFO
	.align		4
.L_1631:
        /*008c*/ 	.byte	0x04, 0x17
        /*008e*/ 	.short	(.L_1633 - .L_1632)
.L_1632:
        /*0090*/ 	.word	0x00000000
        /*0094*/ 	.short	0x0002
        /*0096*/ 	.short	0x0010
        /*0098*/ 	.byte	0x00, 0xf0, 0x21, 0x00


	//----- nvinfo : EIATTR_KPARAM_INFO
	.align		4
.L_1633:
        /*009c*/ 	.byte	0x04, 0x17
        /*009e*/ 	.short	(.L_1635 - .L_1634)
.L_1634:
        /*00a0*/ 	.word	0x00000000
        /*00a4*/ 	.short	0x0001
        /*00a6*/ 	.short	0x0008
        /*00a8*/ 	.byte	0x00, 0xf0, 0x21, 0x00


	//----- nvinfo : EIATTR_KPARAM_INFO
	.align		4
.L_1635:
        /*00ac*/ 	.byte	0x04, 0x17
        /*00ae*/ 	.short	(.L_1637 - .L_1636)
.L_1636:
        /*00b0*/ 	.word	0x00000000
        /*00b4*/ 	.short	0x0000
        /*00b6*/ 	.short	0x0000
        /*00b8*/ 	.byte	0x00, 0xf0, 0x21, 0x00


	//----- nvinfo : EIATTR_MAXREG_COUNT
	.align		4
.L_1637:
        /*00bc*/ 	.byte	0x03, 0x1b
        /*00be*/ 	.short	0x00ff


	//----- nvinfo : EIATTR_NUM_BARRIERS
	.align		4
        /*00c0*/ 	.byte	0x02, 0x4c
        /*00c2*/ 	.byte	0x01
	.zero		1


	//----- nvinfo : EIATTR_MERCURY_ISA_VERSION
	.align		4
        /*00c4*/ 	.byte	0x03, 0x5f
        /*00c6*/ 	.short	0x0000


	//----- nvinfo : EIATTR_UNUSED_LOAD_BYTE_OFFSET
	.align		4
        /*00c8*/ 	.byte	0x04, 0x44
        /*00ca*/ 	.short	(.L_1639 - .L_1638)


	//   ....[0]....
.L_1638:
        /*00cc*/ 	.word	0x00000690
        /*00d0*/ 	.word	0x0000fff0


	//   ....[1]....
        /*00d4*/ 	.word	0x00000c40
        /*00d8*/ 	.word	0x0000fff0


	//----- nvinfo : EIATTR_COOP_GROUP_MASK_REGIDS
	.align		4
.L_1639:
        /*00dc*/ 	.byte	0x04, 0x29
        /*00de*/ 	.short	(.L_1641 - .L_1640)


	//   ....[0]....
.L_1640:
        /*00e0*/ 	.word	0xffffffff


	//   ....[1]....
        /*00e4*/ 	.word	0xffffffff


	//   ....[2]....
        /*00e8*/ 	.word	0xffffffff


	//   ....[3]....
        /*00ec*/ 	.word	0xffffffff


	//   ....[4]....
        /*00f0*/ 	.word	0xffffffff


	//   ....[5]....
        /*00f4*/ 	.word	0xffffffff


	//   ....[6]....
        /*00f8*/ 	.word	0xffffffff


	//   ....[7]....
        /*00fc*/ 	.word	0xffffffff


	//   ....[8]....
        /*0100*/ 	.word	0xffffffff


	//   ....[9]....
        /*0104*/ 	.word	0xffffffff


	//----- nvinfo : EIATTR_COOP_GROUP_INSTR_OFFSETS
	.align		4
.L_1641:
        /*0108*/ 	.byte	0x04, 0x28
        /*010a*/ 	.short	(.L_1643 - .L_1642)


	//   ....[0]....
.L_1642:
        /*010c*/ 	.word	0x00000590


	//   ....[1]....
        /*0110*/ 	.word	0x000005b0


	//   ....[2]....
        /*0114*/ 	.word	0x000005d0


	//   ....[3]....
        /*0118*/ 	.word	0x000005f0


	//   ....[4]....
        /*011c*/ 	.word	0x00000630


	//   ....[5]....
        /*0120*/ 	.word	0x00000b10


	//   ....[6]....
        /*0124*/ 	.word	0x00000b50


	//   ....[7]....
        /*0128*/ 	.word	0x00000ba0


	//   ....[8]....
        /*012c*/ 	.word	0x00000bc0


	//   ....[9]....
        /*0130*/ 	.word	0x00000be0


	//----- nvinfo : EIATTR_EXIT_INSTR_OFFSETS
	.align		4
.L_1643:
        /*0134*/ 	.byte	0x04, 0x1c
        /*0136*/ 	.short	(.L_1645 - .L_1644)


	//   ....[0]....
.L_1644:
        /*0138*/ 	.word	0x000034f0


	//   ....[1]....
        /*013c*/ 	.word	0x00003ff0


	//   ....[2]....
        /*0140*/ 	.word	0x00004830


	//   ....[3]....
        /*0144*/ 	.word	0x00005060


	//   ....[4]....
        /*0148*/ 	.word	0x000058b0


	//----- nvinfo : EIATTR_CRS_STACK_SIZE
	.align		4
.L_1645:
        /*014c*/ 	.byte	0x04, 0x1e
        /*014e*/ 	.short	(.L_1647 - .L_1646)
.L_1646:
        /*0150*/ 	.word	0x00000000
.L_1647:


//--------------------- .nv.info._ZN4vllm31rms_norm_per_block_quant_kernelIN3c104HalfEaLb1ELb0ELi64EEEvPT0_PfPKT_S8_PKffiiPS6_l --------------------------
	.section	.nv.info._ZN4vllm31rms_norm_per_block_quant_kernelIN3c104HalfEaLb1ELb0ELi64EEEvPT0_PfPKT_S8_PKffiiPS6_l,"",@"SHT_CUDA_INFO"
	.sectionflags	@""
	.align	4


	//----- nvinfo : EIATTR_CUDA_API_VERSION
	.align		4
        /*0000*/ 	.byte	0x04, 0x37
        /*0002*/ 	.short	(.L_1649 - .L_1648)
.L_1648:
        /*0004*/ 	.word	0x00000082


	//----- nvinfo : EIATTR_SW2861232_WAR
	.align		4
.L_1649:
        /*0008*/ 	.byte	0x01, 0x35
	.zero		2


	//----- nvinfo : EIATTR_PARAM_CBANK
	.align		4
        /*000c*/ 	.byte	0x04, 0x0a
        /*000e*/ 	.short	(.L_1651 - .L_1650)
	.align		4
.L_1650:
        /*0010*/ 	.word	index@(.nv.constant0._ZN4vllm31rms_norm_per_block_quant_kernelIN3c104HalfEaLb1ELb0ELi64EEEvPT0_PfPKT_S8_PKffiiPS6_l)
        /*0014*/ 	.short	0x0160
        /*0016*/ 	.short	0x0048


	//----- nvinfo : EIATTR_CBANK_PARAM_SIZE
	.align		4
.L_1651:
        /*0018*/ 	.byte	0x03, 0x19
        /*001a*/ 	.short	0x0048


	//----- nvinfo : EIATTR_KPARAM_INFO
	.align		4
        /*001c*/ 	.byte	0x04, 0x17
        /*001e*/ 	.short	(.L_1653 - .L_1652)
.L_1652:
        /*0020*/ 	.word	0x00000000
        /*0024*/ 	.short	0x0009
        /*0026*/ 	.short	0x0040
        /*0028*/ 	.byte	0x00, 0xf0, 0x21, 0x00


	//----- nvinfo : EIATTR_KPARAM_INFO
	.align		4
.L_1653:
        /*002c*/ 	.byte	0x04, 0x17
        /*002e*/ 	.short	(.L_1655 - .L_1654)
.L_1654:
        /*0030*/ 	.word	0x00000000
        /*0034*/ 	.short	0x0008
        /*0036*/ 	.short	0x0038
        /*0038*/ 	.byte	0x00, 0xf0, 0x21, 0x00


	//----- nvinfo : EIATTR_KPARAM_INFO
	.align		4
.L_1655:
        /*003c*/ 	.byte	0x04, 0x17
        /*003e*/ 	.short	(.L_1657 - .L_1656)
.L_1656:
        /*0040*/ 	.word	0x00000000
        /*0044*/ 	.short	0x0007
        /*0046*/ 	.short	0x0030
        /*0048*/ 	.byte	0x00, 0xf0, 0x11, 0x00


	//----- nvinfo : EIATTR_KPARAM_INFO
	.align		4
.L_1657:
        /*004c*/ 	.byte	0x04, 0x17
        /*004e*/ 	.short	(.L_1659 - .L_1658)
.L_1658:
        /*0050*/ 	.word	0x00000000
        /*0054*/ 	.short	0x0006
        /*0056*/ 	.short	0x002c
        /*0058*/ 	.byte	0x00, 0xf0, 0x11, 0x00


	//----- nvinfo : EIATTR_KPARAM_INFO
	.align		4
.L_1659:
        /*005c*/ 	.byte	0x04, 0x17
        /*005e*/ 	.short	(.L_1661 - .L_1660)
.L_1660:
        /*0060*/ 	.word	0x00000000
        /*0064*/ 	.short	0x0005
        /*0066*/ 	.short	0x0028
        /*0068*/ 	.byte	0x00, 0xf0, 0x11, 0x00


	//----- nvinfo : EIATTR_KPARAM_INFO
	.align		4
.L_1661:
        /*006c*/ 	.byte	0x04, 0x17
        /*006e*/ 	.short	(.L_1663 - .L_1662)
.L_1662:
        /*0070*/ 	.word	0x00000000
        /*0074*/ 	.short	0x0004
        /*0076*/ 	.short	0x0020
        /*0078*/ 	.byte	0x00, 0xf0, 0x21, 0x00


	//----- nvinfo : EIATTR_KPARAM_INFO
	.align		4
.L_1663:
        /*007c*/ 	.byte	0x04, 0x17
        /*007e*/ 	.short	(.L_1665 - .L_1664)
.L_1664:
        /*0080*/ 	.word	0x00000000
        /*0084*/ 	.short	0x0003
        /*0086*/ 	.short	0x0018
        /*0088*/ 	.byte	0x00, 0xf0, 0x21, 0x00


	//----- nvinfo : EIATTR_KPARAM_INFO
	.align		4
.L_1665:
        /*008c*/ 	.byte	0x04, 0x17
        /*008e*/ 	.short	(.L_1667 - .L_1666)
.L_1666:
        /*0090*/ 	.word	0x00000000
        /*0094*/ 	.short	0x0002
        /*0096*/ 	.short	0x0010
        /*0098*/ 	.byte	0x00, 0xf0, 0x21, 0x00


	//----- nvinfo : EIATTR_KPARAM_INFO
	.align		4
.L_1667:
        /*009c*/ 	.byte	0x04, 0x17
        /*009e*/ 	.short	(.L_1669 - .L_1668)
.L_1668:
        /*00a0*/ 	.word	0x00000000
        /*00a4*/ 	.short	0x0001
        /*00a6*/ 	.short	0x0008
        /*00a8*/ 	.byte	0x00, 0xf0, 0x21, 0x00


	//----- nvinfo : EIATTR_KPARAM_INFO
	.align		4
.L_1669:
        /*00ac*/ 	.byte	0x04, 0x17
        /*00ae*/ 	.short	(.L_1671 - .L_1670)
.L_1670:
        /*00b0*/ 	.word	0x00000000
        /*00b4*/ 	.short	0x0000
        /*00b6*/ 	.short	0x0000
        /*00b8*/ 	.byte	0x00, 0xf0, 0x21, 0x00


	//----- nvinfo : EIATTR_MAXREG_COUNT
	.align		4
.L_1671:
        /*00bc*/ 	.byte	0x03, 0x1b
        /*00be*/ 	.short	0x00ff


	//----- nvinfo : EIATTR_NUM_BARRIERS
	.align		4
        /*00c0*/ 	.byte	0x02, 0x4c
        /*00c2*/ 	.byte	0x01
	.zero		1


	//----- nvinfo : EIATTR_MERCURY_ISA_VERSION
	.align		4
        /*00c4*/ 	.byte	0x03, 0x5f
        /*00c6*/ 	.short	0x0000


	//----- nvinfo : EIATTR_UNUSED_LOAD_BYTE_OFFSET
	.align		4
        /*00c8*/ 	.byte	0x04, 0x44
        /*00ca*/ 	.short	(.L_1673 - .L_1672)


	//   ....[0]....
.L_1672:
        /*00cc*/ 	.word	0x000009c0
        /*00d0*/ 	.word	0x0000fff0


	//   ....[1]....
        /*00d4*/ 	.word	0x00000f70
        /*00d8*/ 	.word	0x0000fff0


	//----- nvinfo : EIATTR_COOP_GROUP_MASK_REGIDS
	.align		4
.L_1673:
        /*00dc*/ 	.byte	0x04, 0x29
        /*00de*/ 	.short	(.L_1675 - .L_1674)


	//   ....[0]....
.L_1674:
        /*00e0*/ 	.word	0xffffffff


	//   ....[1]....
        /*00e4*/ 	.word	0xffffffff


	//   ....[2]....
        /*00e8*/ 	.word	0xffffffff


	//   ....[3]....
        /*00ec*/ 	.word	0xffffffff


	//   ....[4]....
        /*00f0*/ 	.word	0xffffffff


	//   ....[5]....
        /*00f4*/ 	.word	0xffffffff


	//   ....[6]....
        /*00f8*/ 	.word	0xffffffff


	//   ....[7]....
        /*00fc*/ 	.word	0xffffffff


	//   ....[8]....
        /*0100*/ 	.word	0xffffffff


	//   ....[9]....
        /*0104*/ 	.word	0xffffffff


	//----- nvinfo : EIATTR_COOP_GROUP_INSTR_OFFSETS
	.align		4
.L_1675:
        /*0108*/ 	.byte	0x04, 0x28
        /*010a*/ 	.short	(.L_1677 - .L_1676)


	//   ....[0]....
.L_1676:
        /*010c*/ 	.word	0x000008c0


	//   ....[1]....
        /*0110*/ 	.word	0x000008f0


	//   ....[2]....
        /*0114*/ 	.word	0x00000910


	//   ....[3]....
        /*0118*/ 	.word	0x00000930


	//   ....[4]....
        /*011c*/ 	.word	0x00000960


	//   ....[5]....
        /*0120*/ 	.word	0x00000e40


	//   ....[6]....
        /*0124*/ 	.word	0x00000e80


	//   ....[7]....
        /*0128*/ 	.word	0x00000ed0


	//   ....[8]....
        /*012c*/ 	.word	0x00000ef0


	//   ....[9]....
        /*0130*/ 	.word	0x00000f10


	//----- nvinfo : EIATTR_EXIT_INSTR_OFFSETS
	.align		4
.L_1677:
        /*0134*/ 	.byte	0x04, 0x1c
        /*0136*/ 	.short	(.L_1679 - .L_1678)


	//   ....[0]....
.L_1678:
        /*0138*/ 	.word	0x00003870


	//   ....[1]....
        /*013c*/ 	.word	0x00003e10


	//   ....[2]....
        /*0140*/ 	.word	0x000042c0


	//   ....[3]....
        /*0144*/ 	.word	0x00004770


	//   ....[4]....
        /*0148*/ 	.word	0x00004c40


	//----- nvinfo : EIATTR_CRS_STACK_SIZE
	.align		4
.L_1679:
        /*014c*/ 	.byte	0x04, 0x1e
        /*014e*/ 	.short	(.L_1681 - .L_1680)
.L_1680:
        /*0150*/ 	.word	0x00000000
.L_1681:


//--------------------- .nv.info._ZN4vllm31rms_norm_per_block_quant_kernelIN3c104HalfENS1_13Float8_e4m3fnELb1ELb0ELi64EEEvPT0_PfPKT_S9_PKffiiPS7_l --------------------------
	.section	.nv.info._ZN4vllm31rms_norm_per_block_quant_kernelIN3c104HalfENS1_13Float8_e4m3fnELb1ELb0ELi64EEEvPT0_PfPKT_S9_PKffiiPS7_l,"",@"SHT_CUDA_INFO"
	.sectionflags	@""
	.align	4


	//----- nvinfo : EIATTR_CUDA_API_VERSION
	.align		4
        /*0000*/ 	.byte	0x04, 0x37
        /*0002*/ 	.short	(.L_1683 - .L_1682)
.L_1682:
        /*0004*/ 	.word	0x00000082


	//----- nvinfo : EIATTR_SW2861232_WAR
	.align		4
.L_1683:
        /*0008*/ 	.byte	0x01, 0x35
	.zero		2


	//----- nvinfo : EIATTR_PARAM_CBANK
	.align		4
        /*000c*/ 	.byte	0x04, 0x0a
        /*000e*/ 	.short	(.L_1685 - .L_1684)
	.align		4
.L_1684:
        /*0010*/ 	.word	index@(.nv.constant0._ZN4vllm31rms_norm_per_block_quant_kernelIN3c104HalfENS1_13Float8_e4m3fnELb1ELb0ELi64EEEvPT0_PfPKT_S9_PKffiiPS7_l)
        /*0014*/ 	.short	0x0160
        /*0016*/ 	.short	0x0048


	//----- nvinfo : EIATTR_CBANK_PARAM_SIZE
	.align		4
.L_1685:
        /*0018*/ 	.byte	0x03, 0x19
        /*001a*/ 	.short	0x0048


	//----- nvinfo : EIATTR_KPARAM_INFO
	.align		4
        /*001c*/ 	.byte	0x04, 0x17
        /*001e*/ 	.short	(.L_1687 - .L_1686)
.L_1686:
        /*0020*/ 	.word	0x00000000
        /*0024*/ 	.short	0x0009
        /*0026*/ 	.short	0x0040
        /*0028*/ 	.byte	0x00, 0xf0, 0x21, 0x00


	//----- nvinfo : EIATTR_KPARAM_INFO
	.align		4
.L_1687:
        /*002c*/ 	.byte	0x04, 0x17
        /*002e*/ 	.short	(.L_1689 - .L_1688)
.L_1688:
        /*0030*/ 	.word	0x00000000
        /*0034*/ 	.short	0x0008
        /*0036*/ 	.short	0x0038
        /*0038*/ 	.byte	0x00, 0xf0, 0x21, 0x00


	//----- nvinfo : EIATTR_KPARAM_INFO
	.align		4
.L_1689:
        /*003c*/ 	.byte	0x04, 0x17
        /*003e*/ 	.short	(.L_1691 - .L_1690)
.L_1690:
        /*0040*/ 	.word	0x00000000
        /*0044*/ 	.short	0x0007
        /*0046*/ 	.short	0x0030
        /*0048*/ 	.byte	0x00, 0xf0, 0x11, 0x00


	//----- nvinfo : EIATTR_KPARAM_INFO
	.align		4
.L_1691:
        /*004c*/ 	.byte	0x04, 0x17
        /*004e*/ 	.short	(.L_1693 - .L_1692)
.L_1692:
        /*0050*/ 	.word	0x00000000
        /*0054*/ 	.short	0x0006
        /*0056*/ 	.short	0x002c
        /*0058*/ 	.byte	0x00, 0xf0, 0x11, 0x00


	//----- nvinfo : EIATTR_KPARAM_INFO
	.align		4
.L_1693:
        /*005c*/ 	.byte	0x04, 0x17
        /*005e*/ 	.short	(.L_1695 - .L_1694)
.L_1694:
        /*0060*/ 	.word	0x00000000
        /*0064*/ 	.short	0x0005
        /*0066*/ 	.short	0x0028
        /*0068*/ 	.byte	0x00, 0xf0, 0x11, 0x00


	//----- nvinfo : EIATTR_KPARAM_INFO
	.align		4
.L_1695:
        /*006c*/ 	.byte	0x04, 0x17
        /*006e*/ 	.short	(.L_1697 - .L_1696)
.L_1696:
        /*0070*/ 	.word	0x00000000
        /*0074*/ 	.short	0x0004
        /*0076*/ 	.short	0x0020
        /*0078*/ 	.byte	0x00, 0xf0, 0x21, 0x00


	//----- nvinfo : EIATTR_KPARAM_INFO
	.align		4
.L_1697:
        /*007c*/ 	.byte	0x04, 0x17
        /*007e*/ 	.short	(.L_1699 - .L_1698)
.L_1698:
        /*0080*/ 	.word	0x00000000
        /*0084*/ 	.short	0x0003
        /*0086*/ 	.short	0x0018
        /*0088*/ 	.byte	0x00, 0xf0, 0x21, 0x00


	//----- nvinfo : EIATTR_KPARAM_INFO
	.align		4
.L_1699:
        /*008c*/ 	.byte	0x04, 0x17
        /*008e*/ 	.short	(.L_1701 - .L_1700)
.L_1700:
        /*0090*/ 	.word	0x00000000
        /*0094*/ 	.short	0x0002
        /*0096*/ 	.short	0x0010
        /*0098*/ 	.byte	0x00, 0xf0, 0x21, 0x00


	//----- nvinfo : EIATTR_KPARAM_INFO
	.align		4
.L_1701:
        /*009c*/ 	.byte	0x04, 0x17
        /*009e*/ 	.short	(.L_1703 - .L_1702)
.L_1702:
        /*00a0*/ 	.word	0x00000000
        /*00a4*/ 	.short	0x0001
        /*00a6*/ 	.short	0x0008
        /*00a8*/ 	.byte	0x00, 0xf0, 0x21, 0x00


	//----- nvinfo : EIATTR_KPARAM_INFO
	.align		4
.L_1703:
        /*00ac*/ 	.byte	0x04, 0x17
        /*00ae*/ 	.short	(.L_1705 - .L_1704)
.L_1704:
        /*00b0*/ 	.word	0x00000000
        /*00b4*/ 	.short	0x0000
        /*00b6*/ 	.short	0x0000
        /*00b8*/ 	.byte	0x00, 0xf0, 0x21, 0x00


	//----- nvinfo : EIATTR_MAXREG_COUNT
	.align		4
.L_1705:
        /*00bc*/ 	.byte	0x03, 0x1b
        /*00be*/ 	.short	0x00ff


	//----- nvinfo : EIATTR_NUM_BARRIERS
	.align		4
        /*00c0*/ 	.byte	0x02, 0x4c
        /*00c2*/ 	.byte	0x01
	.zero		1


	//----- nvinfo : EIATTR_MERCURY_ISA_VERSION
	.align		4
        /*00c4*/ 	.byte	0x03, 0x5f
        /*00c6*/ 	.short	0x0000


	//----- nvinfo : EIATTR_UNUSED_LOAD_BYTE_OFFSET
	.align		4
        /*00c8*/ 	.byte	0x04, 0x44
        /*00ca*/ 	.short	(.L_1707 - .L_1706)


	//   ....[0]....
.L_1706:
        /*00cc*/ 	.word	0x000009c0
        /*00d0*/ 	.word	0x0000fff0


	//   ....[1]....
        /*00d4*/ 	.word	0x00000f70
        /*00d8*/ 	.word	0x0000fff0


	//----- nvinfo : EIATTR_COOP_GROUP_MASK_REGIDS
	.align		4
.L_1707:
        /*00dc*/ 	.byte	0x04, 0x29
        /*00de*/ 	.short	(.L_1709 - .L_1708)


	//   ....[0]....
.L_1708:
        /*00e0*/ 	.word	0xffffffff


	//   ....[1]....
        /*00e4*/ 	.word	0xffffffff


	//   ....[2]....
        /*00e8*/ 	.word	0xffffffff


	//   ....[3]....
        /*00ec*/ 	.word	0xffffffff


	//   ....[4]....
        /*00f0*/ 	.word	0xffffffff


	//   ....[5]....
        /*00f4*/ 	.word	0xffffffff


	//   ....[6]....
        /*00f8*/ 	.word	0xffffffff


	//   ....[7]....
        /*00fc*/ 	.word	0xffffffff


	//   ....[8]....
        /*0100*/ 	.word	0xffffffff


	//   ....[9]....
        /*0104*/ 	.word	0xffffffff


	//----- nvinfo : EIATTR_COOP_GROUP_INSTR_OFFSETS
	.align		4
.L_1709:
        /*0108*/ 	.byte	0x04, 0x28
        /*010a*/ 	.short	(.L_1711 - .L_1710)


	//   ....[0]....
.L_1710:
        /*010c*/ 	.word	0x000008c0


	//   ....[1]....
        /*0110*/ 	.word	0x000008f0


	//   ....[2]....
        /*0114*/ 	.word	0x00000910


	//   ....[3]....
        /*0118*/ 	.word	0x00000930


	//   ....[4]....
        /*011c*/ 	.word	0x00000960


	//   ....[5]....
        /*0120*/ 	.word	0x00000e40


	//   ....[6]....
        /*0124*/ 	.word	0x00000e80


	//   ....[7]....
        /*0128*/ 	.word	0x00000ed0


	//   ....[8]....
        /*012c*/ 	.word	0x00000ef0


	//   ....[9]....
        /*0130*/ 	.word	0x00000f10


	//----- nvinfo : EIATTR_EXIT_INSTR_OFFSETS
	.align		4
.L_1711:
        /*0134*/ 	.byte	0x04, 0x1c
        /*0136*/ 	.short	(.L_1713 - .L_1712)


	//   ....[0]....
.L_1712:
        /*0138*/ 	.word	0x00003870


	//   ....[1]....
        /*013c*/ 	.word	0x00004220


	//   ....[2]....
        /*0140*/ 	.word	0x00004b20


	//   ....[3]....
        /*0144*/ 	.word	0x00005420


	//   ....[4]....
        /*0148*/ 	.word	0x00005d40


	//----- nvinfo : EIATTR_CRS_STACK_SIZE
	.align		4
.L_1713:
        /*014c*/ 	.byte	0x04, 0x1e
        /*014e*/ 	.short	(.L_1715 - .L_1714)
.L_1714:
        /*0150*/ 	.word	0x00000000
.L_1715:


//--------------------- .nv.info._ZN4vllm31rms_norm_per_block_quant_kernelIN3c104HalfEaLb1ELb1ELi64EEEvPT0_PfPKT_S8_PKffiiPS6_l --------------------------
	.section	.nv.info._ZN4vllm31rms_norm_per_block_quant_kernelIN3c104HalfEaLb1ELb1ELi64EEEvPT0_PfPKT_S8_PKffiiPS6_l,"",@"SHT_CUDA_INFO"
	.sectionflags	@""
	.align	4


	//----- nvinfo : EIATTR_CUDA_API_VERSION
	.align		4
        /*0000*/ 	.byte	0x04, 0x37
        /*0002*/ 	.short	(.L_1717 - .L_1716)
.L_1716:
        /*0004*/ 	.word	0x00000082


	//----- nvinfo : EIATTR_SW2861232_WAR
	.align		4
.L_1717:
        /*0008*/ 	.byte	0x01, 0x35
	.zero		2


	//----- nvinfo : EIATTR_PARAM_CBANK
	.align		4
        /*000c*/ 	.byte	0x04, 0x0a
        /*000e*/ 	.short	(.L_1719 - .L_1718)
	.align		4
.L_1718:
        /*0010*/ 	.word	index@(.nv.constant0._ZN4vllm31rms_norm_per_block_quant_kernelIN3c104HalfEaLb1ELb1ELi64EEEvPT0_PfPKT_S8_PKffiiPS6_l)
        /*0014*/ 	.short	0x0160
        /*0016*/ 	.short	0x0048


	//----- nvinfo : EIATTR_CBANK_PARAM_SIZE
	.align		4
.L_1719:
        /*0018*/ 	.byte	0x03, 0x19
        /*001a*/ 	.short	0x0048


	//----- nvinfo : EIATTR_KPARAM_INFO
	.align		4
        /*001c*/ 	.byte	0x04, 0x17
        /*001e*/ 	.short	(.L_1721 - .L_1720)
.L_1720:
        /*0020*/ 	.word	0x00000000
        /*0024*/ 	.short	0x0009
        /*0026*/ 	.short	0x0040
        /*0028*/ 	.byte	0x00, 0xf0, 0x21, 0x00


	//----- nvinfo : EIATTR_KPARAM_INFO
	.align		4
.L_1721:
        /*002c*/ 	.byte	0x04, 0x17
        /*002e*/ 	.short	(.L_1723 - .L_1722)
.L_1722:
        /*0030*/ 	.word	0x00000000
        /*0034*/ 	.short	0x0008
        /*0036*/ 	.short	0x0038
        /*0038*/ 	.byte	0x00, 0xf0, 0x21, 0x00


	//----- nvinfo : EIATTR_KPARAM_INFO
	.align		4
.L_1723:
        /*003c*/ 	.byte	0x04, 0x17
        /*003e*/ 	.short	(.L_1725 - .L_1724)
.L_1724:
        /*0040*/ 	.word	0x00000000
        /*0044*/ 	.short	0x0007
        /*0046*/ 	.short	0x0030
        /*0048*/ 	.byte	0x00, 0xf0, 0x11, 0x00


	//----- nvinfo : EIATTR_KPARAM_INFO
	.align		4
.L_1725:
        /*004c*/ 	.byte	0x04, 0x17
        /*004e*/ 	.short	(.L_1727 - .L_1726)
.L_1726:
        /*0050*/ 	.word	0x00000000
        /*0054*/ 	.short	0x0006
        /*0056*/ 	.short	0x002c
        /*0058*/ 	.byte	0x00, 0xf0, 0x11, 0x00


	//----- nvinfo : EIATTR_KPARAM_INFO
	.align		4
.L_1727:
        /*005c*/ 	.byte	0x04, 0x17
        /*005e*/ 	.short	(.L_1729 - .L_1728)
.L_1728:
        /*0060*/ 	.word	0x00000000
        /*0064*/ 	.short	0x0005
        /*0066*/ 	.short	0x0028
        /*0068*/ 	.byte	0x00, 0xf0, 0x11, 0x00


	//----- nvinfo : EIATTR_KPARAM_INFO
	.align		4
.L_1729:
        /*006c*/ 	.byte	0x04, 0x17
        /*006e*/ 	.short	(.L_1731 - .L_1730)
.L_1730:
        /*0070*/ 	.word	0x00000000
        /*0074*/ 	.short	0x0004
        /*0076*/ 	.short	0x0020
        /*0078*/ 	.byte	0x00, 0xf0, 0x21, 0x00


	//----- nvinfo : EIATTR_KPARAM_INFO
	.align		4
.L_1731:
        /*007c*/ 	.byte	0x04, 0x17
        /*007e*/ 	.short	(.L_1733 - .L_1732)
.L_1732:
        /*0080*/ 	.word	0x00000000
        /*0084*/ 	.short	0x0003
        /*0086*/ 	.short	0x0018
        /*0088*/ 	.byte	0x00, 0xf0, 0x21, 0x00


	//----- nvinfo : EIATTR_KPARAM_INFO
	.align		4
.L_1733:
        /*008c*/ 	.byte	0x04, 0x17
        /*008e*/ 	.short	(.L_1735 - .L_1734)
.L_1734:
        /*0090*/ 	.word	0x00000000
        /*0094*/ 	.short	0x0002
        /*0096*/ 	.short	0x0010
        /*0098*/ 	.byte	0x00, 0xf0, 0x21, 0x00


	//----- nvinfo : EIATTR_KPARAM_INFO
	.align		4
.L_1735:
        /*009c*/ 	.byte	0x04, 0x17
        /*009e*/ 	.short	(.L_1737 - .L_1736)
.L_1736:
        /*00a0*/ 	.word	0x00000000
        /*00a4*/ 	.short	0x0001
        /*00a6*/ 	.short	0x0008
        /*00a8*/ 	.byte	0x00, 0xf0, 0x21, 0x00


	//----- nvinfo : EIATTR_KPARAM_INFO
	.align		4
.L_1737:
        /*00ac*/ 	.byte	0x04, 0x17
        /*00ae*/ 	.short	(.L_1739 - .L_1738)
.L_1738:
        /*00b0*/ 	.word	0x00000000
        /*00b4*/ 	.short	0x0000
        /*00b6*/ 	.short	0x0000
        /*00b8*/ 	.byte	0x00, 0xf0, 0x21, 0x00


	//----- nvinfo : EIATTR_MAXREG_COUNT
	.align		4
.L_1739:
        /*00bc*/ 	.byte	0x03, 0x1b
        /*00be*/ 	.short	0x00ff


	//----- nvinfo : EIATTR_NUM_BARRIERS
	.align		4
        /*00c0*/ 	.byte	0x02, 0x4c
        /*00c2*/ 	.byte	0x01
	.zero		1


	//----- nvinfo : EIATTR_MERCURY_ISA_VERSION
	.align		4
        /*00c4*/ 	.byte	0x03, 0x5f
        /*00c6*/ 	.short	0x0000


	//----- nvinfo : EIATTR_UNUSED_LOAD_BYTE_OFFSET
	.align		4
        /*00c8*/ 	.byte	0x04, 0x44
        /*00ca*/ 	.short	(.L_1741 - .L_1740)


	//   ....[0]....
.L_1740:
        /*00cc*/ 	.word	0x000009c0
        /*00d0*/ 	.word	0x0000fff0


	//   ....[1]....
        /*00d4*/ 	.word	0x00000f70
        /*00d8*/ 	.word	0x0000fff0


	//----- nvinfo : EIATTR_COOP_GROUP_MASK_REGIDS
	.align		4
.L_1741:
        /*00dc*/ 	.byte	0x04, 0x29
        /*00de*/ 	.short	(.L_1743 - .L_1742)


	//   ....[0]....
.L_1742:
        /*00e0*/ 	.word	0xffffffff


	//   ....[1]....
        /*00e4*/ 	.word	0xffffffff


	//   ....[2]....
        /*00e8*/ 	.word	0xffffffff


	//   ....[3]....
        /*00ec*/ 	.word	0xffffffff


	//   ....[4]....
        /*00f0*/ 	.word	0xffffffff


	//   ....[5]....
        /*00f4*/ 	.word	0xffffffff


	//   ....[6]....
        /*00f8*/ 	.word	0xffffffff


	//   ....[7]....
        /*00fc*/ 	.word	0xffffffff


	//   ....[8]....
        /*0100*/ 	.word	0xffffffff


	//   ....[9]....
        /*0104*/ 	.word	0xffffffff


	//----- nvinfo : EIATTR_COOP_GROUP_INSTR_OFFSETS
	.align		4
.L_1743:
        /*0108*/ 	.byte	0x04, 0x28
        /*010a*/ 	.short	(.L_1745 - .L_1744)


	//   ....[0]....
.L_1744:
        /*010c*/ 	.word	0x000008c0


	//   ....[1]....
        /*0110*/ 	.word	0x000008f0


	//   ....[2]....
        /*0114*/ 	.word	0x00000910


	//   ....[3]....
        /*0118*/ 	.word	0x00000930


	//   ....[4]....
        /*011c*/ 	.word	0x00000960


	//   ....[5]....
        /*0120*/ 	.word	0x00000e40


	//   ....[6]....
        /*0124*/ 	.word	0x00000e80


	//   ....[7]....
        /*0128*/ 	.word	0x00000ed0


	//   ....[8]....
        /*012c*/ 	.word	0x00000ef0


	//   ....[9]....
        /*0130*/ 	.word	0x00000f10


	//----- nvinfo : EIATTR_EXIT_INSTR_OFFSETS
	.align		4
.L_1745:
        /*0134*/ 	.byte	0x04, 0x1c
        /*0136*/ 	.short	(.L_1747 - .L_1746)


	//   ....[0]....
.L_1746:
        /*0138*/ 	.word	0x00003a90


	//   ....[1]....
        /*013c*/ 	.word	0x00004260


	//   ....[2]....
        /*0140*/ 	.word	0x00004730


	//   ....[3]....
        /*0144*/ 	.word	0x00004bf0


	//   ....[4]....
        /*0148*/ 	.word	0x000050d0


	//----- nvinfo : EIATTR_CRS_STACK_SIZE
	.align		4
.L_1747:
        /*014c*/ 	.byte	0x04, 0x1e
        /*014e*/ 	.short	(.L_1749 - .L_1748)
.L_1748:
        /*0150*/ 	.word	0x00000000
.L_1749:


//--------------------- .nv.info._ZN4vllm31rms_norm_per_block_quant_kernelIN3c104HalfENS1_13Float8_e4m3fnELb1ELb1ELi64EEEvPT0_PfPKT_S9_PKffiiPS7_l --------------------------
	.section	.nv.info._ZN4vllm31rms_norm_per_block_quant_kernelIN3c104HalfENS1_13Float8_e4m3fnELb1ELb1ELi64EEEvPT0_PfPKT_S9_PKffiiPS7_l,"",@"SHT_CUDA_INFO"
	.sectionflags	@""
	.align	4


	//----- nvinfo : EIATTR_CUDA_API_VERSION
	.align		4
        /*0000*/ 	.byte	0x04, 0x37
        /*0002*/ 	.short	(.L_1751 - .L_1750)
.L_1750:
        /*0004*/ 	.word	0x00000082


	//----- nvinfo : EIATTR_SW2861232_WAR
	.align		4
.L_1751:
        /*0008*/ 	.byte	0x01, 0x35
	.zero		2


	//----- nvinfo : EIATTR_PARAM_CBANK
	.align		4
        /*000c*/ 	.byte	0x04, 0x0a
        /*000e*/ 	.short	(.L_1753 - .L_1752)
	.align		4
.L_1752:
        /*0010*/ 	.word	index@(.nv.constant0._ZN4vllm31rms_norm_per_block_quant_kernelIN3c104HalfENS1_13Float8_e4m3fnELb1ELb1ELi64EEEvPT0_PfPKT_S9_PKffiiPS7_l)
        /*0014*/ 	.short	0x0160
        /*0016*/ 	.short	0x0048


	//----- nvinfo : EIATTR_CBANK_PARAM_SIZE
	.align		4
.L_1753:
        /*0018*/ 	.byte	0x03, 0x19
        /*001a*/ 	.short	0x0048


	//----- nvinfo : EIATTR_KPARAM_INFO
	.align		4
        /*001c*/ 	.byte	0x04, 0x17
        /*001e*/ 	.short	(.L_1755 - .L_1754)
.L_1754:
        /*0020*/ 	.word	0x00000000
        /*0024*/ 	.short	0x0009
        /*0026*/ 	.short	0x0040
        /*0028*/ 	.byte	0x00, 0xf0, 0x21, 0x00


	//----- nvinfo : EIATTR_KPARAM_INFO
	.align		4
.L_1755:
        /*002c*/ 	.byte	0x04, 0x17
        /*002e*/ 	.short	(.L_1757 - .L_1756)
.L_1756:
        /*0030*/ 	.word	0x00000000
        /*0034*/ 	.short	0x0008
        /*0036*/ 	.short	0x0038
        /*0038*/ 	.byte	0x00, 0xf0, 0x21, 0x00


	//----- nvinfo : EIATTR_KPARAM_INFO
	.align		4
.L_1757:
        /*003c*/ 	.byte	0x04, 0x17
        /*003e*/ 	.short	(.L_1759 - .L_1758)
.L_1758:
        /*0040*/ 	.word	0x00000000
        /*0044*/ 	.short	0x0007
        /*0046*/ 	.short	0x0030
        /*0048*/ 	.byte	0x00, 0xf0, 0x11, 0x00


	//----- nvinfo : EIATTR_KPARAM_INFO
	.align		4
.L_1759:
        /*004c*/ 	.byte	0x04, 0x17
        /*004e*/ 	.short	(.L_1761 - .L_1760)
.L_1760:
        /*0050*/ 	.word	0x00000000
        /*0054*/ 	.short	0x0006
        /*0056*/ 	.short	0x002c
        /*0058*/ 	.byte	0x00, 0xf0, 0x11, 0x00


	//----- nvinfo : EIATTR_KPARAM_INFO
	.align		4
.L_1761:
        /*005c*/ 	.byte	0x04, 0x17
        /*005e*/ 	.short	(.L_1763 - .L_1762)
.L_1762:
        /*0060*/ 	.word	0x00000000
        /*0064*/ 	.short	0x0005
        /*0066*/ 	.short	0x0028
        /*0068*/ 	.byte	0x00, 0xf0, 0x11, 0x00


	//----- nvinfo : EIATTR_KPARAM_INFO
	.align		4
.L_1763:
        /*006c*/ 	.byte	0x04, 0x17
        /*006e*/ 	.short	(.L_1765 - .L_1764)
.L_1764:
        /*0070*/ 	.word	0x00000000
        /*0074*/ 	.short	0x0004
        /*0076*/ 	.short	0x0020
        /*0078*/ 	.byte	0x00, 0xf0, 0x21, 0x00


	//----- nvinfo : EIATTR_KPARAM_INFO
	.align		4
.L_1765:
        /*007c*/ 	.byte	0x04, 0x17
        /*007e*/ 	.short	(.L_1767 - .L_1766)
.L_1766:
        /*0080*/ 	.word	0x00000000
        /*0084*/ 	.short	0x0003
        /*0086*/ 	.short	0x0018
        /*0088*/ 	.byte	0x00, 0xf0, 0x21, 0x00


	//----- nvinfo : EIATTR_KPARAM_INFO
	.align		4
.L_1767:
        /*008c*/ 	.byte	0x04, 0x17
        /*008e*/ 	.short	(.L_1769 - .L_1768)
.L_1768:
        /*0090*/ 	.word	0x00000000
        /*0094*/ 	.short	0x0002
        /*0096*/ 	.short	0x0010
        /*0098*/ 	.byte	0x00, 0xf0, 0x21, 0x00


	//----- nvinfo : EIATTR_KPARAM_INFO
	.align		4
.L_1769:
        /*009c*/ 	.byte	0x04, 0x17
        /*009e*/ 	.short	(.L_1771 - .L_1770)
.L_1770:
        /*00a0*/ 	.word	0x00000000
        /*00a4*/ 	.short	0x0001
        /*00a6*/ 	.short	0x0008
        /*00a8*/ 	.byte	0x00, 0xf0, 0x21, 0x00


	//----- nvinfo : EIATTR_KPARAM_INFO
	.align		4
.L_1771:
        /*00ac*/ 	.byte	0x04, 0x17
        /*00ae*/ 	.short	(.L_1773 - .L_1772)
.L_1772:
        /*00b0*/ 	.word	0x00000000
        /*00b4*/ 	.short	0x0000
        /*00b6*/ 	.short	0x0000
        /*00b8*/ 	.byte	0x00, 0xf0, 0x21, 0x00


	//----- nvinfo : EIATTR_MAXREG_COUNT
	.align		4
.L_1773:
        /*00bc*/ 	.byte	0x03, 0x1b
        /*00be*/ 	.short	0x00ff


	//----- nvinfo : EIATTR_NUM_BARRIERS
	.align		4
        /*00c0*/ 	.byte	0x02, 0x4c
        /*00c2*/ 	.byte	0x01
	.zero		1


	//----- nvinfo : EIATTR_MERCURY_ISA_VERSION
	.align		4
        /*00c4*/ 	.byte	0x03, 0x5f
        /*00c6*/ 	.short	0x0000


	//----- nvinfo : EIATTR_UNUSED_LOAD_BYTE_OFFSET
	.align		4
        /*00c8*/ 	.byte	0x04, 0x44
        /*00ca*/ 	.short	(.L_1775 - .L_1774)


	//   ....[0]....
.L_1774:
        /*00cc*/ 	.word	0x000009c0
        /*00d0*/ 	.word	0x0000fff0


	//   ....[1]....
        /*00d4*/ 	.word	0x00000f70
        /*00d8*/ 	.word	0x0000fff0


	//----- nvinfo : EIATTR_COOP_GROUP_MASK_REGIDS
	.align		4
.L_1775:
        /*00dc*/ 	.byte	0x04, 0x29
        /*00de*/ 	.short	(.L_1777 - .L_1776)


	//   ....[0]....
.L_1776:
        /*00e0*/ 	.word	0xffffffff


	//   ....[1]....
        /*00e4*/ 	.word	0xffffffff


	//   ....[2]....
        /*00e8*/ 	.word	0xffffffff


	//   ....[3]....
        /*00ec*/ 	.word	0xffffffff


	//   ....[4]....
        /*00f0*/ 	.word	0xffffffff


	//   ....[5]....
        /*00f4*/ 	.word	0xffffffff


	//   ....[6]....
        /*00f8*/ 	.word	0xffffffff


	//   ....[7]....
        /*00fc*/ 	.word	0xffffffff


	//   ....[8]....
        /*0100*/ 	.word	0xffffffff


	//   ....[9]....
        /*0104*/ 	.word	0xffffffff


	//----- nvinfo : EIATTR_COOP_GROUP_INSTR_OFFSETS
	.align		4
.L_1777:
        /*0108*/ 	.byte	0x04, 0x28
        /*010a*/ 	.short	(.L_1779 - .L_1778)


	//   ....[0]....
.L_1778:
        /*010c*/ 	.word	0x000008c0


	//   ....[1]....
        /*0110*/ 	.word	0x000008f0


	//   ....[2]....
        /*0114*/ 	.word	0x00000910


	//   ....[3]....
        /*0118*/ 	.word	0x00000930


	//   ....[4]....
        /*011c*/ 	.word	0x00000960


	//   ....[5]....
        /*0120*/ 	.word	0x00000e40


	//   ....[6]....
        /*0124*/ 	.word	0x00000e80


	//   ....[7]....
        /*0128*/ 	.word	0x00000ed0


	//   ....[8]....
        /*012c*/ 	.word	0x00000ef0


	//   ....[9]....
        /*0130*/ 	.word	0x00000f10


	//----- nvinfo : EIATTR_EXIT_INSTR_OFFSETS
	.align		4
.L_1779:
        /*0134*/ 	.byte	0x04, 0x1c
        /*0136*/ 	.short	(.L_1781 - .L_1780)


	//   ....[0]....
.L_1780:
        /*0138*/ 	.word	0x00003a90


	//   ....[1]....
        /*013c*/ 	.word	0x00004660


	//   ....[2]....
        /*0140*/ 	.word	0x00004f80


	//   ....[3]....
        /*0144*/ 	.word	0x00005890


	//   ....[4]....
        /*0148*/ 	.word	0x000061c0


	//----- nvinfo : EIATTR_CRS_STACK_SIZE
	.align		4
.L_1781:
        /*014c*/ 	.byte	0x04, 0x1e
        /*014e*/ 	.short	(.L_1783 - .L_1782)
.L_1782:
        /*0150*/ 	.word	0x00000000
.L_1783:


//--------------------- .nv.info._ZN4vllm31rms_norm_per_block_quant_kernelIN3c104HalfEaLb0ELb0ELi128EEEvPT0_PfPKT_S8_PKffiiPS6_l --------------------------
	.section	.nv.info._ZN4vllm31rms_norm_per_block_quant_kernelIN3c104HalfEaLb0ELb0ELi128EEEvPT0_PfPKT_S8_PKffiiPS6_l,"",@"SHT_CUDA_INFO"
	.sectionflags	@""
	.align	4


	//----- nvinfo : EIATTR_CUDA_API_VERSION
	.align		4
        /*0000*/ 	.byte	0x04, 0x37
        /*0002*/ 	.short	(.L_1785 - .L_1784)
.L_1784:
        /*0004*/ 	.word	0x00000082


	//----- nvinfo : EIATTR_SW2861232_WAR
	.align		4
.L_1785:
        /*0008*/ 	.byte	0x01, 0x35
	.zero		2


	//----- nvinfo : EIATTR_PARAM_CBANK
	.align		4
        /*000c*/ 	.byte	0x04, 0x0a
        /*000e*/ 	.short	(.L_1787 - .L_1786)
	.align		4
.L_1786:
        /*0010*/ 	.word	index@(.nv.constant0._ZN4vllm31rms_norm_per_block_quant_kernelIN3c104HalfEaLb0ELb0ELi128EEEvPT0_PfPKT_S8_PKffiiPS6_l)
        /*0014*/ 	.short	0x0160
        /*0016*/ 	.short	0x0048


	//----- nvinfo : EIATTR_CBANK_PARAM_SIZE
	.align		4
.L_1787:
        /*0018*/ 	.byte	0x03, 0x19
        /*001a*/ 	.short	0x0048


	//----- nvinfo : EIATTR_KPARAM_INFO
	.align		4
        /*001c*/ 	.byte	0x04, 0x17
        /*001e*/ 	.short	(.L_1789 - .L_1788)
.L_1788:
        /*0020*/ 	.word	0x00000000
        /*0024*/ 	.short	0x0009
        /*0026*/ 	.short	0x0040
        /*0028*/ 	.byte	0x00, 0xf0, 0x21, 0x00


	//----- nvinfo : EIATTR_KPARAM_INFO
	.align		4
.L_1789:
        /*002c*/ 	.byte	0x04, 0x17
        /*002e*/ 	.short	(.L_1791 - .L_1790)
.L_1790:
        /*0030*/ 	.word	0x00000000
        /*0034*/ 	.short	0x0008
        /*0036*/ 	.short	0x0038
        /*0038*/ 	.byte	0x00, 0xf0, 0x21, 0x00


	//----- nvinfo : EIATTR_KPARAM_INFO
	.align		4
.L_1791:
        /*003c*/ 	.byte	0x04, 0x17
        /*003e*/ 	.short	(.L_1793 - .L_1792)
.L_1792:
        /*0040*/ 	.word	0x00000000
        /*0044*/ 	.short	0x0007
        /*0046*/ 	.short	0x0030
        /*0048*/ 	.byte	0x00, 0xf0, 0x11, 0x00


	//----- nvinfo : EIATTR_KPARAM_INFO
	.align		4
.L_1793:
        /*004c*/ 	.byte	0x04, 0x17
        /*004e*/ 	.short	(.L_1795 - .L_1794)
.L_1794:
        /*0050*/ 	.word	0x00000000
        /*0054*/ 	.short	0x0006
        /*0056*/ 	.short	0x002c
        /*0058*/ 	.byte	0x00, 0xf0, 0x11, 0x00


	//----- nvinfo : EIATTR_KPARAM_INFO
	.align		4
.L_1795:
        /*005c*/ 	.byte	0x04, 0x17
        /*005e*/ 	.short	(.L_1797 - .L_1796)
.L_1796:
        /*0060*/ 	.word	0x00000000
        /*0064*/ 	.short	0x0005
        /*0066*/ 	.short	0x0028
        /*0068*/ 	.byte	0x00, 0xf0, 0x11, 0x00


	//----- nvinfo : EIATTR_KPARAM_INFO
	.align		4
.L_1797:
        /*006c*/ 	.byte	0x04, 0x17
        /*006e*/ 	.short	(.L_1799 - .L_1798)
.L_1798:
        /*0070*/ 	.word	0x00000000
        /*0074*/ 	.short	0x0004
        /*0076*/ 	.short	0x0020
        /*0078*/ 	.byte	0x00, 0xf0, 0x21, 0x00


	//----- nvinfo : EIATTR_KPARAM_INFO
	.align		4
.L_1799:
        /*007c*/ 	.byte	0x04, 0x17
        /*007e*/ 	.short	(.L_1801 - .L_1800)
.L_1800:
        /*0080*/ 	.word	0x00000000
        /*0084*/ 	.short	0x0003
        /*0086*/ 	.short	0x0018
        /*0088*/ 	.byte	0x00, 0xf0, 0x21, 0x00


	//----- nvinfo : EIATTR_KPARAM_INFO
	.align		4
.L_1801:
        /*008c*/ 	.byte	0x04, 0x17
        /*008e*/ 	.short	(.L_1803 - .L_1802)
.L_1802:
        /*0090*/ 	.word	0x00000000
        /*0094*/ 	.short	0x0002
        /*0096*/ 	.short	0x0010
        /*0098*/ 	.byte	0x00, 0xf0, 0x21, 0x00


	//----- nvinfo : EIATTR_KPARAM_INFO
	.align		4
.L_1803:
        /*009c*/ 	.byte	0x04, 0x17
        /*009e*/ 	.short	(.L_1805 - .L_1804)
.L_1804:
        /*00a0*/ 	.word	0x00000000
        /*00a4*/ 	.short	0x0001
        /*00a6*/ 	.short	0x0008
        /*00a8*/ 	.byte	0x00, 0xf0, 0x21, 0x00


	//----- nvinfo : EIATTR_KPARAM_INFO
	.align		4
.L_1805:
        /*00ac*/ 	.byte	0x04, 0x17
        /*00ae*/ 	.short	(.L_1807 - .L_1806)
.L_1806:
        /*00b0*/ 	.word	0x00000000
        /*00b4*/ 	.short	0x0000
        /*00b6*/ 	.short	0x0000
        /*00b8*/ 	.byte	0x00, 0xf0, 0x21, 0x00


	//----- nvinfo : EIATTR_MAXREG_COUNT
	.align		4
.L_1807:
        /*00bc*/ 	.byte	0x03, 0x1b
        /*00be*/ 	.short	0x00ff


	//----- nvinfo : EIATTR_NUM_BARRIERS
	.align		4
        /*00c0*/ 	.byte	0x02, 0x4c
        /*00c2*/ 	.byte	0x01
	.zero		1


	//----- nvinfo : EIATTR_MERCURY_ISA_VERSION
	.align		4
        /*00c4*/ 	.byte	0x03, 0x5f
        /*00c6*/ 	.short	0x0000


	//----- nvinfo : EIATTR_UNUSED_LOAD_BYTE_OFFSET
	.align		4
        /*00c8*/ 	.byte	0x04, 0x44
        /*00ca*/ 	.short	(.L_1809 - .L_1808)


	//   ....[0]....
.L_1808:
        /*00cc*/ 	.word	0x00000690
        /*00d0*/ 	.word	0x0000fff0


	//   ....[1]....
        /*00d4*/ 	.word	0x00000c40
        /*00d8*/ 	.word	0x0000fff0


	//----- nvinfo : EIATTR_COOP_GROUP_MASK_REGIDS
	.align		4
.L_1809:
        /*00dc*/ 	.byte	0x04, 0x29
        /*00de*/ 	.short	(.L_1811 - .L_1810)


	//   ....[0]....
.L_1810:
        /*00e0*/ 	.word	0xffffffff


	//   ....[1]....
        /*00e4*/ 	.word	0xffffffff


	//   ....[2]....
        /*00e8*/ 	.word	0xffffffff


	//   ....[3]....
        /*00ec*/ 	.word	0xffffffff


	//   ....[4]....
        /*00f0*/ 	.word	0xffffffff


	//   ....[5]....
        /*00f4*/ 	.word	0xffffffff


	//   ....[6]....
        /*00f8*/ 	.word	0xffffffff


	//   ....[7]....
        /*00fc*/ 	.word	0xffffffff


	//   ....[8]....
        /*0100*/ 	.word	0xffffffff


	//   ....[9]....
        /*0104*/ 	.word	0xffffffff


	//----- nvinfo : EIATTR_COOP_GROUP_INSTR_OFFSETS
	.align		4
.L_1811:
        /*0108*/ 	.byte	0x04, 0x28
        /*010a*/ 	.short	(.L_1813 - .L_1812)


	//   ....[0]....
.L_1812:
        /*010c*/ 	.word	0x00000590


	//   ....[1]....
        /*0110*/ 	.word	0x000005b0


	//   ....[2]....
        /*0114*/ 	.word	0x000005d0


	//   ....[3]....
        /*0118*/ 	.word	0x000005f0


	//   ....[4]....
        /*011c*/ 	.word	0x00000630


	//   ....[5]....
        /*0120*/ 	.word	0x00000b10


	//   ....[6]....
        /*0124*/ 	.word	0x00000b50


	//   ....[7]....
        /*0128*/ 	.word	0x00000ba0


	//   ....[8]....
        /*012c*/ 	.word	0x00000bc0


	//   ....[9]....
        /*0130*/ 	.word	0x00000be0


	//----- nvinfo : EIATTR_EXIT_INSTR_OFFSETS
	.align		4
.L_1813:
        /*0134*/ 	.byte	0x04, 0x1c
        /*0136*/ 	.short	(.L_1815 - .L_1814)


	//   ....[0]....
.L_1814:
        /*0138*/ 	.word	0x000032e0


	//   ....[1]....
        /*013c*/ 	.word	0x000037a0


	//   ....[2]....
        /*0140*/ 	.word	0x00003b70


	//   ....[3]....
        /*0144*/ 	.word	0x00003f40


	//   ....[4]....
        /*0148*/ 	.word	0x00004320


	//----- nvinfo : EIATTR_CRS_STACK_SIZE
	.align		4
.L_1815:
        /*014c*/ 	.byte	0x04, 0x1e
        /*014e*/ 	.short	(.L_1817 - .L_1816)
.L_1816:
        /*0150*/ 	.word	0x00000000
.L_1817:


//--------------------- .nv.info._ZN4vllm31rms_norm_per_block_quant_kernelIN3c104HalfENS1_13Float8_e4m3fnELb0ELb0ELi128EEEvPT0_PfPKT_S9_PKffiiPS7_l --------------------------
	.section	.nv.info._ZN4vllm31rms_norm_per_block_quant_kernelIN3c104HalfENS1_13Float8_e4m3fnELb0ELb0ELi128EEEvPT0_PfPKT_S9_PKffiiPS7_l,"",@"SHT_CUDA_INFO"
	.sectionflags	@""
	.align	4


	//----- nvinfo : EIATTR_CUDA_API_VERSION
	.align		4
        /*0000*/ 	.byte	0x04, 0x37
        /*0002*/ 	.short	(.L_1819 - .L_1818)
.L_1818:
        /*0004*/ 	.word	0x00000082


	//----- nvinfo : EIATTR_SW2861232_WAR
	.align		4
.L_1819:
        /*0008*/ 	.byte	0x01, 0x35
	.zero		2


	//----- nvinfo : EIATTR_PARAM_CBANK
	.align		4
        /*000c*/ 	.byte	0x04, 0x0a
        /*000e*/ 	.short	(.L_1821 - .L_1820)
	.align		4
.L_1820:
        /*0010*/ 	.word	index@(.nv.constant0._ZN4vllm31rms_norm_per_block_quant_kernelIN3c104HalfENS1_13Float8_e4m3fnELb0ELb0ELi128EEEvPT0_PfPKT_S9_PKffiiPS7_l)
        /*0014*/ 	.short	0x0160
        /*0016*/ 	.short	0x0048


	//----- nvinfo : EIATTR_CBANK_PARAM_SIZE
	.align		4
.L_1821:
        /*0018*/ 	.byte	0x03, 0x19
        /*001a*/ 	.short	0x0048


	//----- nvinfo : EIATTR_KPARAM_INFO
	.align		4
        /*001c*/ 	.byte	0x04, 0x17
        /*001e*/ 	.short	(.L_1823 - .L_1822)
.L_1822:
        /*0020*/ 	.word	0x00000000
        /*0024*/ 	.short	0x0009
        /*0026*/ 	.short	0x0040
        /*0028*/ 	.byte	0x00, 0xf0, 0x21, 0x00


	//----- nvinfo : EIATTR_KPARAM_INFO
	.align		4
.L_1823:
        /*002c*/ 	.byte	0x04, 0x17
        /*002e*/ 	.short	(.L_1825 - .L_1824)
.L_1824:
        /*0030*/ 	.word	0x00000000
        /*0034*/ 	.short	0x0008
        /*0036*/ 	.short	0x0038
        /*0038*/ 	.byte	0x00, 0xf0, 0x21, 0x00


	//----- nvinfo : EIATTR_KPARAM_INFO
	.align		4
.L_1825:
        /*003c*/ 	.byte	0x04, 0x17
        /*003e*/ 	.short	(.L_1827 - .L_1826)
.L_1826:
        /*0040*/ 	.word	0x00000000
        /*0044*/ 	.short	0x0007
        /*0046*/ 	.short	0x0030
        /*0048*/ 	.byte	0x00, 0xf0, 0x11, 0x00


	//----- nvinfo : EIATTR_KPARAM_INFO
	.align		4
.L_1827:
        /*004c*/ 	.byte	0x04, 0x17
        /*004e*/ 	.short	(.L_1829 - .L_1828)
.L_1828:
        /*0050*/ 	.word	0x00000000
        /*0054*/ 	.short	0x0006
        /*0056*/ 	.short	0x002c
        /*0058*/ 	.byte	0x00, 0xf0, 0x11, 0x00


	//----- nvinfo : EIATTR_KPARAM_INFO
	.align		4
.L_1829:
        /*005c*/ 	.byte	0x04, 0x17
        /*005e*/ 	.short	(.L_1831 - .L_1830)
.L_1830:
        /*0060*/ 	.word	0x00000000
        /*0064*/ 	.short	0x0005
        /*0066*/ 	.short	0x0028
        /*0068*/ 	.byte	0x00, 0xf0, 0x11, 0x00


	//----- nvinfo : EIATTR_KPARAM_INFO
	.align		4
.L_1831:
        /*006c*/ 	.byte	0x04, 0x17
        /*006e*/ 	.short	(.L_1833 - .L_1832)
.L_1832:
        /*0070*/ 	.word	0x00000000
        /*0074*/ 	.short	0x0004
        /*0076*/ 	.short	0x0020
        /*0078*/ 	.byte	0x00, 0xf0, 0x21, 0x00


	//----- nvinfo : EIATTR_KPARAM_INFO
	.align		4
.L_1833:
        /*007c*/ 	.byte	0x04, 0x17
        /*007e*/ 	.short	(.L_1835 - .L_1834)
.L_1834:
        /*0080*/ 	.word	0x00000000
        /*0084*/ 	.short	0x0003
        /*0086*/ 	.short	0x0018
        /*0088*/ 	.byte	0x00, 0xf0, 0x21, 0x00


	//----- nvinfo : EIATTR_KPARAM_INFO
	.align		4
.L_1835:
        /*008c*/ 	.byte	0x04, 0x17
        /*008e*/ 	.short	(.L_1837 - .L_1836)
.L_1836:
        /*0090*/ 	.word	0x00000000
        /*0094*/ 	.short	0x0002
        /*0096*/ 	.short	0x0010
        /*0098*/ 	.byte	0x00, 0xf0, 0x21, 0x00


	//----- nvinfo : EIATTR_KPARAM_INFO
	.align		4
.L_1837:
        /*009c*/ 	.byte	0x04, 0x17
        /*009e*/ 	.short	(.L_1839 - .L_1838)
.L_1838:
        /*00a0*/ 	.word	0x00000000
        /*00a4*/ 	.short	0x0001
        /*00a6*/ 	.short	0x0008
        /*00a8*/ 	.byte	0x00, 0xf0, 0x21, 0x00


	//----- nvinfo : EIATTR_KPARAM_INFO
	.align		4
.L_1839:
        /*00ac*/ 	.byte	0x04, 0x17
        /*00ae*/ 	.short	(.L_1841 - .L_1840)
.L_1840:
        /*00b0*/ 	.word	0x00000000
        /*00b4*/ 	.short	0x0000
        /*00b6*/ 	.short	0x0000
        /*00b8*/ 	.byte	0x00, 0xf0, 0x21, 0x00


	//----- nvinfo : EIATTR_MAXREG_COUNT
	.align		4
.L_1841:
        /*00bc*/ 	.byte	0x03, 0x1b
        /*00be*/ 	.short	0x00ff


	//----- nvinfo : EIATTR_NUM_BARRIERS
	.align		4
        /*00c0*/ 	.byte	0x02, 0x4c
        /*00c2*/ 	.byte	0x01
	.zero		1


	//----- nvinfo : EIATTR_MERCURY_ISA_VERSION
	.align		4
        /*00c4*/ 	.byte	0x03, 0x5f
        /*00c6*/ 	.short	0x0000


	//----- nvinfo : EIATTR_UNUSED_LOAD_BYTE_OFFSET
	.align		4
        /*00c8*/ 	.byte	0x04, 0x44
        /*00ca*/ 	.short	(.L_1843 - .L_1842)


	//   ....[0]....
.L_1842:
        /*00cc*/ 	.word	0x00000690
        /*00d0*/ 	.word	0x0000fff0


	//   ....[1]....
        /*00d4*/ 	.word	0x00000c40
        /*00d8*/ 	.word	0x0000fff0


	//----- nvinfo : EIATTR_COOP_GROUP_MASK_REGIDS
	.align		4
.L_1843:
        /*00dc*/ 	.byte	0x04, 0x29
        /*00de*/ 	.short	(.L_1845 - .L_1844)


	//   ....[0]....
.L_1844:
        /*00e0*/ 	.word	0xffffffff


	//   ....[1]....
        /*00e4*/ 	.word	0xffffffff


	//   ....[2]....
        /*00e8*/ 	.word	0xffffffff


	//   ....[3]....
        /*00ec*/ 	.word	0xffffffff


	//   ....[4]....
        /*00f0*/ 	.word	0xffffffff


	//   ....[5]....
        /*00f4*/ 	.word	0xffffffff


	//   ....[6]....
        /*00f8*/ 	.word	0xffffffff


	//   ....[7]....
        /*00fc*/ 	.word	0xffffffff


	//   ....[8]....
        /*0100*/ 	.word	0xffffffff


	//   ....[9]....
        /*0104*/ 	.word	0xffffffff


	//----- nvinfo : EIATTR_COOP_GROUP_INSTR_OFFSETS
	.align		4
.L_1845:
        /*0108*/ 	.byte	0x04, 0x28
        /*010a*/ 	.short	(.L_1847 - .L_1846)


	//   ....[0]....
.L_1846:
        /*010c*/ 	.word	0x00000590


	//   ....[1]....
        /*0110*/ 	.word	0x000005b0


	//   ....[2]....
        /*0114*/ 	.word	0x000005d0


	//   ....[3]....
        /*0118*/ 	.word	0x000005f0


	//   ....[4]....
        /*011c*/ 	.word	0x00000630


	//   ....[5]....
        /*0120*/ 	.word	0x00000b10


	//   ....[6]....
        /*0124*/ 	.word	0x00000b50


	//   ....[7]....
        /*0128*/ 	.word	0x00000ba0


	//   ....[8]....
        /*012c*/ 	.word	0x00000bc0


	//   ....[9]....
        /*0130*/ 	.word	0x00000be0


	//----- nvinfo : EIATTR_EXIT_INSTR_OFFSETS
	.align		4
.L_1847:
        /*0134*/ 	.byte	0x04, 0x1c
        /*0136*/ 	.short	(.L_1849 - .L_1848)


	//   ....[0]....
.L_1848:
        /*0138*/ 	.word	0x000032e0


	//   ....[1]....
        /*013c*/ 	.word	0x00003bc0


	//   ....[2]....
        /*0140*/ 	.word	0x000043e0


	//   ....[3]....
        /*0144*/ 	.word	0x00004c00


	//   ....[4]....
        /*0148*/ 	.word	0x00005440


	//----- nvinfo : EIATTR_CRS_STACK_SIZE
	.align		4
.L_1849:
        /*014c*/ 	.byte	0x04, 0x1e
        /*014e*/ 	.short	(.L_1851 - .L_1850)
.L_1850:
        /*0150*/ 	.word	0x00000000
.L_1851:


//--------------------- .nv.info._ZN4vllm31rms_norm_per_block_quant_kernelIN3c104HalfEaLb0ELb1ELi128EEEvPT0_PfPKT_S8_PKffiiPS6_l --------------------------
	.section	.nv.info._ZN4vllm31rms_norm_per_block_quant_kernelIN3c104HalfEaLb0ELb1ELi128EEEvPT0_PfPKT_S8_PKffiiPS6_l,"",@"SHT_CUDA_INFO"
	.sectionflags	@""
	.align	4


	//----- nvinfo : EIATTR_CUDA_API_VERSION
	.align		4
        /*0000*/ 	.byte	0x04, 0x37
        /*0002*/ 	.short	(.L_1853 - .L_1852)
.L_1852:
        /*0004*/ 	.word	0x00000082


	//----- nvinfo : EIATTR_SW2861232_WAR
	.align		4
.L_1853:
        /*0008*/ 	.byte	0x01, 0x35
	.zero		2


	//----- nvinfo : EIATTR_PARAM_CBANK
	.align		4
        /*000c*/ 	.byte	0x04, 0x0a
        /*000e*/ 	.short	(.L_1855 - .L_1854)
	.align		4
.L_1854:
        /*0010*/ 	.word	index@(.nv.constant0._ZN4vllm31rms_norm_per_block_quant_kernelIN3c104HalfEaLb0ELb1ELi128EEEvPT0_PfPKT_S8_PKffiiPS6_l)
        /*0014*/ 	.short	0x0160
        /*0016*/ 	.short	0x0048


	//----- nvinfo : EIATTR_CBANK_PARAM_SIZE
	.align		4
.L_1855:
        /*0018*/ 	.byte	0x03, 0x19
        /*001a*/ 	.short	0x0048


	//----- nvinfo : EIATTR_KPARAM_INFO
	.align		4
        /*001c*/ 	.byte	0x04, 0x17
        /*001e*/ 	.short	(.L_1857 - .L_1856)
.L_1856:
        /*0020*/ 	.word	0x00000000
        /*0024*/ 	.short	0x0009
        /*0026*/ 	.short	0x0040
        /*0028*/ 	.byte	0x00, 0xf0, 0x21, 0x00


	//----- nvinfo : EIATTR_KPARAM_INFO
	.align		4
.L_1857:
        /*002c*/ 	.byte	0x04, 0x17
        /*002e*/ 	.short	(.L_1859 - .L_1858)
.L_1858:
        /*0030*/ 	.word	0x00000000
        /*0034*/ 	.short	0x0008
        /*0036*/ 	.short	0x0038
        /*0038*/ 	.byte	0x00, 0xf0, 0x21, 0x00


	//----- nvinfo : EIATTR_KPARAM_INFO
	.align		4
.L_1859:
        /*003c*/ 	.byte	0x04, 0x17
        /*003e*/ 	.short	(.L_1861 - .L_1860)
.L_1860:
        /*0040*/ 	.word	0x00000000
        /*0044*/ 	.short	0x0007
        /*0046*/ 	.short	0x0030
        /*0048*/ 	.byte	0x00, 0xf0, 0x11, 0x00


	//----- nvinfo : EIATTR_KPARAM_INFO
	.align		4
.L_1861:
        /*004c*/ 	.byte	0x04, 0x17
        /*004e*/ 	.short	(.L_1863 - .L_1862)
.L_1862:
        /*0050*/ 	.word	0x00000000
        /*0054*/ 	.short	0x0006
        /*0056*/ 	.short	0x002c
        /*0058*/ 	.byte	0x00, 0xf0, 0x11, 0x00


	//----- nvinfo : EIATTR_KPARAM_INFO
	.align		4
.L_1863:
        /*005c*/ 	.byte	0x04, 0x17
        /*005e*/ 	.short	(.L_1865 - .L_1864)
.L_1864:
        /*0060*/ 	.word	0x00000000
        /*0064*/ 	.short	0x0005
        /*0066*/ 	.short	0x0028
        /*0068*/ 	.byte	0x00, 0xf0, 0x11, 0x00


	//----- nvinfo : EIATTR_KPARAM_INFO
	.align		4
.L_1865:
        /*006c*/ 	.byte	0x04, 0x17
        /*006e*/ 	.short	(.L_1867 - .L_1866)
.L_1866:
        /*0070*/ 	.word	0x00000000
        /*0074*/ 	.short	0x0004
        /*0076*/ 	.short	0x0020
        /*0078*/ 	.byte	0x00, 0xf0, 0x21, 0x00


	//----- nvinfo : EIATTR_KPARAM_INFO
	.align		4
.L_1867:
        /*007c*/ 	.byte	0x04, 0x17
        /*007e*/ 	.short	(.L_1869 - .L_1868)
.L_1868:
        /*0080*/ 	.word	0x00000000
        /*0084*/ 	.short	0x0003
        /*0086*/ 	.short	0x0018
        /*0088*/ 	.byte	0x00, 0xf0, 0x21, 0x00


	//----- nvinfo : EIATTR_KPARAM_INFO
	.align		4
.L_1869:
        /*008c*/ 	.byte	0x04, 0x17
        /*008e*/ 	.short	(.L_1871 - .L_1870)
.L_1870:
        /*0090*/ 	.word	0x00000000
        /*0094*/ 	.short	0x0002
        /*0096*/ 	.short	0x0010
        /*0098*/ 	.byte	0x00, 0xf0, 0x21, 0x00


	//----- nvinfo : EIATTR_KPARAM_INFO
	.align		4
.L_1871:
        /*009c*/ 	.byte	0x04, 0x17
        /*009e*/ 	.short	(.L_1873 - .L_1872)
.L_1872:
        /*00a0*/ 	.word	0x00000000
        /*00a4*/ 	.short	0x0001
        /*00a6*/ 	.short	0x0008
        /*00a8*/ 	.byte	0x00, 0xf0, 0x21, 0x00


	//----- nvinfo : EIATTR_KPARAM_INFO
	.align		4
.L_1873:
        /*00ac*/ 	.byte	0x04, 0x17
        /*00ae*/ 	.short	(.L_1875 - .L_1874)
.L_1874:
        /*00b0*/ 	.word	0x00000000
        /*00b4*/ 	.short	0x0000
        /*00b6*/ 	.short	0x0000
        /*00b8*/ 	.byte	0x00, 0xf0, 0x21, 0x00


	//----- nvinfo : EIATTR_MAXREG_COUNT
	.align		4
.L_1875:
        /*00bc*/ 	.byte	0x03, 0x1b
        /*00be*/ 	.short	0x00ff


	//----- nvinfo : EIATTR_NUM_BARRIERS
	.align		4
        /*00c0*/ 	.byte	0x02, 0x4c
        /*00c2*/ 	.byte	0x01
	.zero		1


	//----- nvinfo : EIATTR_MERCURY_ISA_VERSION
	.align		4
        /*00c4*/ 	.byte	0x03, 0x5f
        /*00c6*/ 	.short	0x0000


	//----- nvinfo : EIATTR_UNUSED_LOAD_BYTE_OFFSET
	.align		4
        /*00c8*/ 	.byte	0x04, 0x44
        /*00ca*/ 	.short	(.L_1877 - .L_1876)


	//   ....[0]....
.L_1876:
        /*00cc*/ 	.word	0x00000690
        /*00d0*/ 	.word	0x0000fff0


	//   ....[1]....
        /*00d4*/ 	.word	0x00000c40
        /*00d8*/ 	.word	0x0000fff0


	//----- nvinfo : EIATTR_COOP_GROUP_MASK_REGIDS
	.align		4
.L_1877:
        /*00dc*/ 	.byte	0x04, 0x29
        /*00de*/ 	.short	(.L_1879 - .L_1878)


	//   ....[0]....
.L_1878:
        /*00e0*/ 	.word	0xffffffff


	//   ....[1]....
        /*00e4*/ 	.word	0xffffffff


	//   ....[2]....
        /*00e8*/ 	.word	0xffffffff


	//   ....[3]....
        /*00ec*/ 	.word	0xffffffff


	//   ....[4]....
        /*00f0*/ 	.word	0xffffffff


	//   ....[5]....
        /*00f4*/ 	.word	0xffffffff


	//   ....[6]....
        /*00f8*/ 	.word	0xffffffff


	//   ....[7]....
        /*00fc*/ 	.word	0xffffffff


	//   ....[8]....
        /*0100*/ 	.word	0xffffffff


	//   ....[9]....
        /*0104*/ 	.word	0xffffffff


	//----- nvinfo : EIATTR_COOP_GROUP_INSTR_OFFSETS
	.align		4
.L_1879:
        /*0108*/ 	.byte	0x04, 0x28
        /*010a*/ 	.short	(.L_1881 - .L_1880)


	//   ....[0]....
.L_1880:
        /*010c*/ 	.word	0x00000590


	//   ....[1]....
        /*0110*/ 	.word	0x000005b0


	//   ....[2]....
        /*0114*/ 	.word	0x000005d0


	//   ....[3]....
        /*0118*/ 	.word	0x000005f0


	//   ....[4]....
        /*011c*/ 	.word	0x00000630


	//   ....[5]....
        /*0120*/ 	.word	0x00000b10


	//   ....[6]....
        /*0124*/ 	.word	0x00000b50


	//   ....[7]....
        /*0128*/ 	.word	0x00000ba0


	//   ....[8]....
        /*012c*/ 	.word	0x00000bc0


	//   ....[9]....
        /*0130*/ 	.word	0x00000be0


	//----- nvinfo : EIATTR_EXIT_INSTR_OFFSETS
	.align		4
.L_1881:
        /*0134*/ 	.byte	0x04, 0x1c
        /*0136*/ 	.short	(.L_1883 - .L_1882)


	//   ....[0]....
.L_1882:
        /*0138*/ 	.word	0x00003510


	//   ....[1]....
        /*013c*/ 	.word	0x00003bf0


	//   ....[2]....
        /*0140*/ 	.word	0x00003fe0


	//   ....[3]....
        /*0144*/ 	.word	0x000043c0


	//   ....[4]....
        /*0148*/ 	.word	0x000047c0


	//----- nvinfo : EIATTR_CRS_STACK_SIZE
	.align		4
.L_1883:
        /*014c*/ 	.byte	0x04, 0x1e
        /*014e*/ 	.short	(.L_1885 - .L_1884)
.L_1884:
        /*0150*/ 	.word	0x00000000
.L_1885:


//--------------------- .nv.info._ZN4vllm31rms_norm_per_block_quant_kernelIN3c104HalfENS1_13Float8_e4m3fnELb0ELb1ELi128EEEvPT0_PfPKT_S9_PKffiiPS7_l --------------------------
	.section	.nv.info._ZN4vllm31rms_norm_per_block_quant_kernelIN3c104HalfENS1_13Float8_e4m3fnELb0ELb1ELi128EEEvPT0_PfPKT_S9_PKffiiPS7_l,"",@"SHT_CUDA_INFO"
	.sectionflags	@""
	.align	4


	//----- nvinfo : EIATTR_CUDA_API_VERSION
	.align		4
        /*0000*/ 	.byte	0x04, 0x37
        /*0002*/ 	.short	(.L_1887 - .L_1886)
.L_1886:
        /*0004*/ 	.word	0x00000082


	//----- nvinfo : EIATTR_SW2861232_WAR
	.align		4
.L_1887:
        /*0008*/ 	.byte	0x01, 0x35
	.zero		2


	//----- nvinfo : EIATTR_PARAM_CBANK
	.align		4
        /*000c*/ 	.byte	0x04, 0x0a
        /*000e*/ 	.short	(.L_1889 - .L_1888)
	.align		4
.L_1888:
        /*0010*/ 	.word	index@(.nv.constant0._ZN4vllm31rms_norm_per_block_quant_kernelIN3c104HalfENS1_13Float8_e4m3fnELb0ELb1ELi128EEEvPT0_PfPKT_S9_PKffiiPS7_l)
        /*0014*/ 	.short	0x0160
        /*0016*/ 	.short	0x0048


	//----- nvinfo : EIATTR_CBANK_PARAM_SIZE
	.align		4
.L_1889:
        /*0018*/ 	.byte	0x03, 0x19
        /*001a*/ 	.short	0x0048


	//----- nvinfo : EIATTR_KPARAM_INFO
	.align		4
        /*001c*/ 	.byte	0x04, 0x17
        /*001e*/ 	.short	(.L_1891 - .L_1890)
.L_1890:
        /*0020*/ 	.word	0x00000000
        /*0024*/ 	.short	0x0009
        /*0026*/ 	.short	0x0040
        /*0028*/ 	.byte	0x00, 0xf0, 0x21, 0x00


	//----- nvinfo : EIATTR_KPARAM_INFO
	.align		4
.L_1891:
        /*002c*/ 	.byte	0x04, 0x17
        /*002e*/ 	.short	(.L_1893 - .L_1892)
.L_1892:
        /*0030*/ 	.word	0x00000000
        /*0034*/ 	.short	0x0008
        /*0036*/ 	.short	0x0038
        /*0038*/ 	.byte	0x00, 0xf0, 0x21, 0x00


	//----- nvinfo : EIATTR_KPARAM_INFO
	.align		4
.L_1893:
        /*003c*/ 	.byte	0x04, 0x17
        /*003e*/ 	.short	(.L_1895 - .L_1894)
.L_1894:
        /*0040*/ 	.word	0x00000000
        /*0044*/ 	.short	0x0007
        /*0046*/ 	.short	0x0030
        /*0048*/ 	.byte	0x00, 0xf0, 0x11, 0x00


	//----- nvinfo : EIATTR_KPARAM_INFO
	.align		4
.L_1895:
        /*004c*/ 	.byte	0x04, 0x17
        /*004e*/ 	.short	(.L_1897 - .L_1896)
.L_1896:
        /*0050*/ 	.word	0x00000000
        /*0054*/ 	.short	0x0006
        /*0056*/ 	.short	0x002c
        /*0058*/ 	.byte	0x00, 0xf0, 0x11, 0x00


	//----- nvinfo : EIATTR_KPARAM_INFO
	.align		4
.L_1897:
        /*005c*/ 	.byte	0x04, 0x17
        /*005e*/ 	.short	(.L_1899 - .L_1898)
.L_1898:
        /*0060*/ 	.word	0x00000000
        /*0064*/ 	.short	0x0005
        /*0066*/ 	.short	0x0028
        /*0068*/ 	.byte	0x00, 0xf0, 0x11, 0x00


	//----- nvinfo : EIATTR_KPARAM_INFO
	.align		4
.L_1899:
        /*006c*/ 	.byte	0x04, 0x17
        /*006e*/ 	.short	(.L_1901 - .L_1900)
.L_1900:
        /*0070*/ 	.word	0x00000000
        /*0074*/ 	.short	0x0004
        /*0076*/ 	.short	0x0020
        /*0078*/ 	.byte	0x00, 0xf0, 0x21, 0x00


	//----- nvinfo : EIATTR_KPARAM_INFO
	.align		4
.L_1901:
        /*007c*/ 	.byte	0x04, 0x17
        /*007e*/ 	.short	(.L_1903 - .L_1902)
.L_1902:
        /*0080*/ 	.word	0x00000000
        /*0084*/ 	.short	0x0003
        /*0086*/ 	.short	0x0018
        /*0088*/ 	.byte	0x00, 0xf0, 0x21, 0x00


	//----- nvinfo : EIATTR_KPARAM_INFO
	.align		4
.L_1903:
        /*008c*/ 	.byte	0x04, 0x17
        /*008e*/ 	.short	(.L_1905 - .L_1904)
.L_1904:
        /*0090*/ 	.word	0x00000000
        /*0094*/ 	.short	0x0002
        /*0096*/ 	.short	0x0010
        /*0098*/ 	.byte	0x00, 0xf0, 0x21, 0x00


	//----- nvinfo : EIATTR_KPARAM_INFO
	.align		4
.L_1905:
        /*009c*/ 	.byte	0x04, 0x17
        /*009e*/ 	.short	(.L_1907 - .L_1906)
.L_1906:
        /*00a0*/ 	.word	0x00000000
        /*00a4*/ 	.short	0x0001
        /*00a6*/ 	.short	0x0008
        /*00a8*/ 	.byte	0x00, 0xf0, 0x21, 0x00


	//----- nvinfo : EIATTR_KPARAM_INFO
	.align		4
.L_1907:
        /*00ac*/ 	.byte	0x04, 0x17
        /*00ae*/ 	.short	(.L_1909 - .L_1908)
.L_1908:
        /*00b0*/ 	.word	0x00000000
        /*00b4*/ 	.short	0x0000
        /*00b6*/ 	.short	0x0000
        /*00b8*/ 	.byte	0x00, 0xf0, 0x21, 0x00


	//----- nvinfo : EIATTR_MAXREG_COUNT
	.align		4
.L_1909:
        /*00bc*/ 	.byte	0x03, 0x1b
        /*00be*/ 	.short	0x00ff


	//----- nvinfo : EIATTR_NUM_BARRIERS
	.align		4
        /*00c0*/ 	.byte	0x02, 0x4c
        /*00c2*/ 	.byte	0x01
	.zero		1


	//----- nvinfo : EIATTR_MERCURY_ISA_VERSION
	.align		4
        /*00c4*/ 	.byte	0x03, 0x5f
        /*00c6*/ 	.short	0x0000


	//----- nvinfo : EIATTR_UNUSED_LOAD_BYTE_OFFSET
	.align		4
        /*00c8*/ 	.byte	0x04, 0x44
        /*00ca*/ 	.short	(.L_1911 - .L_1910)


	//   ....[0]....
.L_1910:
        /*00cc*/ 	.word	0x00000690
        /*00d0*/ 	.word	0x0000fff0


	//   ....[1]....
        /*00d4*/ 	.word	0x00000c40
        /*00d8*/ 	.word	0x0000fff0


	//----- nvinfo : EIATTR_COOP_GROUP_MASK_REGIDS
	.align		4
.L_1911:
        /*00dc*/ 	.byte	0x04, 0x29
        /*00de*/ 	.short	(.L_1913 - .L_1912)


	//   ....[0]....
.L_1912:
        /*00e0*/ 	.word	0xffffffff


	//   ....[1]....
        /*00e4*/ 	.word	0xffffffff


	//   ....[2]....
        /*00e8*/ 	.word	0xffffffff


	//   ....[3]....
        /*00ec*/ 	.word	0xffffffff


	//   ....[4]....
        /*00f0*/ 	.word	0xffffffff


	//   ....[5]....
        /*00f4*/ 	.word	0xffffffff


	//   ....[6]....
        /*00f8*/ 	.word	0xffffffff


	//   ....[7]....
        /*00fc*/ 	.word	0xffffffff


	//   ....[8]....
        /*0100*/ 	.word	0xffffffff


	//   ....[9]....
        /*0104*/ 	.word	0xffffffff


	//----- nvinfo : EIATTR_COOP_GROUP_INSTR_OFFSETS
	.align		4
.L_1913:
        /*0108*/ 	.byte	0x04, 0x28
        /*010a*/ 	.short	(.L_1915 - .L_1914)


	//   ....[0]....
.L_1914:
        /*010c*/ 	.word	0x00000590


	//   ....[1]....
        /*0110*/ 	.word	0x000005b0


	//   ....[2]....
        /*0114*/ 	.word	0x000005d0


	//   ....[3]....
        /*0118*/ 	.word	0x000005f0


	//   ....[4]....
        /*011c*/ 	.word	0x00000630


	//   ....[5]....
        /*0120*/ 	.word	0x00000b10


	//   ....[6]....
        /*0124*/ 	.word	0x00000b50


	//   ....[7]....
        /*0128*/ 	.word	0x00000ba0


	//   ....[8]....
        /*012c*/ 	.word	0x00000bc0


	//   ....[9]....
        /*0130*/ 	.word	0x00000be0


	//----- nvinfo : EIATTR_EXIT_INSTR_OFFSETS
	.align		4
.L_1915:
        /*0134*/ 	.byte	0x04, 0x1c
        /*0136*/ 	.short	(.L_1917 - .L_1916)


	//   ....[0]....
.L_1916:
        /*0138*/ 	.word	0x000034f0


	//   ....[1]....
        /*013c*/ 	.word	0x00003ff0


	//   ....[2]....
        /*0140*/ 	.word	0x00004830


	//   ....[3]....
        /*0144*/ 	.word	0x00005060


	//   ....[4]....
        /*0148*/ 	.word	0x000058b0


	//----- nvinfo : EIATTR_CRS_STACK_SIZE
	.align		4
.L_1917:
        /*014c*/ 	.byte	0x04, 0x1e
        /*014e*/ 	.short	(.L_1919 - .L_1918)
.L_1918:
        /*0150*/ 	.word	0x00000000
.L_1919:


//--------------------- .nv.info._ZN4vllm31rms_norm_per_block_quant_kernelIN3c104HalfEaLb1ELb0ELi128EEEvPT0_PfPKT_S8_PKffiiPS6_l --------------------------
	.section	.nv.info._ZN4vllm31rms_norm_per_block_quant_kernelIN3c104HalfEaLb1ELb0ELi128EEEvPT0_PfPKT_S8_PKffiiPS6_l,"",@"SHT_CUDA_INFO"
	.sectionflags	@""
	.align	4


	//----- nvinfo : EIATTR_CUDA_API_VERSION
	.align		4
        /*0000*/ 	.byte	0x04, 0x37
        /*0002*/ 	.short	(.L_1921 - .L_1920)
.L_1920:
        /*0004*/ 	.word	0x00000082


	//----- nvinfo : EIATTR_SW2861232_WAR
	.align		4
.L_1921:
        /*0008*/ 	.byte	0x01, 0x35
	.zero		2


	//----- nvinfo : EIATTR_PARAM_CBANK
	.align		4
        /*000c*/ 	.byte	0x04, 0x0a
        /*000e*/ 	.short	(.L_1923 - .L_1922)
	.align		4
.L_1922:
        /*0010*/ 	.word	index@(.nv.constant0._ZN4vllm31rms_norm_per_block_quant_kernelIN3c104HalfEaLb1ELb0ELi128EEEvPT0_PfPKT_S8_PKffiiPS6_l)
        /*0014*/ 	.short	0x0160
        /*0016*/ 	.short	0x0048


	//----- nvinfo : EIATTR_CBANK_PARAM_SIZE
	.align		4
.L_1923:
        /*0018*/ 	.byte	0x03, 0x19
        /*001a*/ 	.short	0x0048


	//----- nvinfo : EIATTR_KPARAM_INFO
	.align		4
        /*001c*/ 	.byte	0x04, 0x17
        /*001e*/ 	.short	(.L_1925 - .L_1924)
.L_1924:
        /*0020*/ 	.word	0x00000000
        /*0024*/ 	.short	0x0009
        /*0026*/ 	.short	0x0040
        /*0028*/ 	.byte	0x00, 0xf0, 0x21, 0x00


	//----- nvinfo : EIATTR_KPARAM_INFO
	.align		4
.L_1925:
        /*002c*/ 	.byte	0x04, 0x17
        /*002e*/ 	.short	(.L_1927 - .L_1926)
.L_1926:
        /*0030*/ 	.word	0x00000000
        /*0034*/ 	.short	0x0008
        /*0036*/ 	.short	0x0038
        /*0038*/ 	.byte	0x00, 0xf0, 0x21, 0x00


	//----- nvinfo : EIATTR_KPARAM_INFO
	.align		4
.L_1927:
        /*003c*/ 	.byte	0x04, 0x17
        /*003e*/ 	.short	(.L_1929 - .L_1928)
.L_1928:
        /*0040*/ 	.word	0x00000000
        /*0044*/ 	.short	0x0007
        /*0046*/ 	.short	0x0030
        /*0048*/ 	.byte	0x00, 0xf0, 0x11, 0x00


	//----- nvinfo : EIATTR_KPARAM_INFO
	.align		4
.L_1929:
        /*004c*/ 	.byte	0x04, 0x17
        /*004e*/ 	.short	(.L_1931 - .L_1930)
.L_1930:
        /*0050*/ 	.word	0x00000000
        /*0054*/ 	.short	0x0006
        /*0056*/ 	.short	0x002c
        /*0058*/ 	.byte	0x00, 0xf0, 0x11, 0x00


	//----- nvinfo : EIATTR_KPARAM_INFO
	.align		4
.L_1931:
        /*005c*/ 	.byte	0x04, 0x17
        /*005e*/ 	.short	(.L_1933 - .L_1932)
.L_1932:
        /*0060*/ 	.word	0x00000000
        /*0064*/ 	.short	0x0005
        /*0066*/ 	.short	0x0028
        /*0068*/ 	.byte	0x00, 0xf0, 0x11, 0x00


	//----- nvinfo : EIATTR_KPARAM_INFO
	.align		4
.L_1933:
        /*006c*/ 	.byte	0x04, 0x17
        /*006e*/ 	.short	(.L_1935 - .L_1934)
.L_1934:
        /*0070*/ 	.word	0x00000000
        /*0074*/ 	.short	0x0004
        /*0076*/ 	.short	0x0020
        /*0078*/ 	.byte	0x00, 0xf0, 0x21, 0x00


	//----- nvinfo : EIATTR_KPARAM_INFO
	.align		4
.L_1935:
        /*007c*/ 	.byte	0x04, 0x17
        /*007e*/ 	.short	(.L_1937 - .L_1936)
.L_1936:
        /*0080*/ 	.word	0x00000000
        /*0084*/ 	.short	0x0003
        /*0086*/ 	.short	0x0018
        /*0088*/ 	.byte	0x00, 0xf0, 0x21, 0x00


	//----- nvinfo : EIATTR_KPARAM_INFO
	.align		4
.L_1937:
        /*008c*/ 	.byte	0x04, 0x17
        /*008e*/ 	.short	(.L_1939 - .L_1938)
.L_1938:
        /*0090*/ 	.word	0x00000000
        /*0094*/ 	.short	0x0002
        /*0096*/ 	.short	0x0010
        /*0098*/ 	.byte	0x00, 0xf0, 0x21, 0x00


	//----- nvinfo : EIATTR_KPARAM_INFO
	.align		4
.L_1939:
        /*009c*/ 	.byte	0x04, 0x17
        /*009e*/ 	.short	(.L_1941 - .L_1940)
.L_1940:
        /*00a0*/ 	.word	0x00000000
        /*00a4*/ 	.short	0x0001
        /*00a6*/ 	.short	0x0008
        /*00a8*/ 	.byte	0x00, 0xf0, 0x21, 0x00


	//----- nvinfo : EIATTR_KPARAM_INFO
	.align		4
.L_1941:
        /*00ac*/ 	.byte	0x04, 0x17
        /*00ae*/ 	.short	(.L_1943 - .L_1942)
.L_1942:
        /*00b0*/ 	.word	0x00000000
        /*00b4*/ 	.short	0x0000
        /*00b6*/ 	.short	0x0000
        /*00b8*/ 	.byte	0x00, 0xf0, 0x21, 0x00


	//----- nvinfo : EIATTR_MAXREG_COUNT
	.align		4
.L_1943:
        /*00bc*/ 	.byte	0x03, 0x1b
        /*00be*/ 	.short	0x00ff


	//----- nvinfo : EIATTR_NUM_BARRIERS
	.align		4
        /*00c0*/ 	.byte	0x02, 0x4c
        /*00c2*/ 	.byte	0x01
	.zero		1


	//----- nvinfo : EIATTR_MERCURY_ISA_VERSION
	.align		4
        /*00c4*/ 	.byte	0x03, 0x5f
        /*00c6*/ 	.short	0x0000


	//----- nvinfo : EIATTR_UNUSED_LOAD_BYTE_OFFSET
	.align		4
        /*00c8*/ 	.byte	0x04, 0x44
        /*00ca*/ 	.short	(.L_1945 - .L_1944)


	//   ....[0]....
.L_1944:
        /*00cc*/ 	.word	0x000009c0
        /*00d0*/ 	.word	0x0000fff0


	//   ....[1]....
        /*00d4*/ 	.word	0x00000f70
        /*00d8*/ 	.word	0x0000fff0


	//----- nvinfo : EIATTR_COOP_GROUP_MASK_REGIDS
	.align		4
.L_1945:
        /*00dc*/ 	.byte	0x04, 0x29
        /*00de*/ 	.short	(.L_1947 - .L_1946)


	//   ....[0]....
.L_1946:
        /*00e0*/ 	.word	0xffffffff


	//   ....[1]....
        /*00e4*/ 	.word	0xffffffff


	//   ....[2]....
        /*00e8*/ 	.word	0xffffffff


	//   ....[3]....
        /*00ec*/ 	.word	0xffffffff


	//   ....[4]....
        /*00f0*/ 	.word	0xffffffff


	//   ....[5]....
        /*00f4*/ 	.word	0xffffffff


	//   ....[6]....
        /*00f8*/ 	.word	0xffffffff


	//   ....[7]....
        /*00fc*/ 	.word	0xffffffff


	//   ....[8]....
        /*0100*/ 	.word	0xffffffff


	//   ....[9]....
        /*0104*/ 	.word	0xffffffff


	//----- nvinfo : EIATTR_COOP_GROUP_INSTR_OFFSETS
	.align		4
.L_1947:
        /*0108*/ 	.byte	0x04, 0x28
        /*010a*/ 	.short	(.L_1949 - .L_1948)


	//   ....[0]....
.L_1948:
        /*010c*/ 	.word	0x000008c0


	//   ....[1]....
        /*0110*/ 	.word	0x000008f0


	//   ....[2]....
        /*0114*/ 	.word	0x00000910


	//   ....[3]....
        /*0118*/ 	.word	0x00000930


	//   ....[4]....
        /*011c*/ 	.word	0x00000960


	//   ....[5]....
        /*0120*/ 	.word	0x00000e40


	//   ....[6]....
        /*0124*/ 	.word	0x00000e80


	//   ....[7]....
        /*0128*/ 	.word	0x00000ed0


	//   ....[8]....
        /*012c*/ 	.word	0x00000ef0


	//   ....[9]....
        /*0130*/ 	.word	0x00000f10


	//----- nvinfo : EIATTR_EXIT_INSTR_OFFSETS
	.align		4
.L_1949:
        /*0134*/ 	.byte	0x04, 0x1c
        /*0136*/ 	.short	(.L_1951 - .L_1950)


	//   ....[0]....
.L_1950:
        /*0138*/ 	.word	0x00003870


	//   ....[1]....
        /*013c*/ 	.word	0x00003e10


	//   ....[2]....
        /*0140*/ 	.word	0x000042c0


	//   ....[3]....
        /*0144*/ 	.word	0x00004770


	//   ....[4]....
        /*0148*/ 	.word	0x00004c40


	//----- nvinfo : EIATTR_CRS_STACK_SIZE
	.align		4
.L_1951:
        /*014c*/ 	.byte	0x04, 0x1e
        /*014e*/ 	.short	(.L_1953 - .L_1952)
.L_1952:
        /*0150*/ 	.word	0x00000000
.L_1953:


//--------------------- .nv.info._ZN4vllm31rms_norm_per_block_quant_kernelIN3c104HalfENS1_13Float8_e4m3fnELb1ELb0ELi128EEEvPT0_PfPKT_S9_PKffiiPS7_l --------------------------
	.section	.nv.info._ZN4vllm31rms_norm_per_block_quant_kernelIN3c104HalfENS1_13Float8_e4m3fnELb1ELb0ELi128EEEvPT0_PfPKT_S9_PKffiiPS7_l,"",@"SHT_CUDA_INFO"
	.sectionflags	@""
	.align	4


	//----- nvinfo : EIATTR_CUDA_API_VERSION
	.align		4
        /*0000*/ 	.byte	0x04, 0x37
        /*0002*/ 	.short	(.L_1955 - .L_1954)
.L_1954:
        /*0004*/ 	.word	0x00000082


	//----- nvinfo : EIATTR_SW2861232_WAR
	.align		4
.L_1955:
        /*0008*/ 	.byte	0x01, 0x35
	.zero		2


	//----- nvinfo : EIATTR_PARAM_CBANK
	.align		4
        /*000c*/ 	.byte	0x04, 0x0a
        /*000e*/ 	.short	(.L_1957 - .L_1956)
	.align		4
.L_1956:
        /*0010*/ 	.word	index@(.nv.constant0._ZN4vllm31rms_norm_per_block_quant_kernelIN3c104HalfENS1_13Float8_e4m3fnELb1ELb0ELi128EEEvPT0_PfPKT_S9_PKffiiPS7_l)
        /*0014*/ 	.short	0x0160
        /*0016*/ 	.short	0x0048


	//----- nvinfo : EIATTR_CBANK_PARAM_SIZE
	.align		4
.L_1957:
        /*0018*/ 	.byte	0x03, 0x19
        /*001a*/ 	.short	0x0048


	//----- nvinfo : EIATTR_KPARAM_INFO
	.align		4
        /*001c*/ 	.byte	0x04, 0x17
        /*001e*/ 	.short	(.L_1959 - .L_1958)
.L_1958:
        /*0020*/ 	.word	0x00000000
        /*0024*/ 	.short	0x0009
        /*0026*/ 	.short	0x0040
        /*0028*/ 	.byte	0x00, 0xf0, 0x21, 0x00


	//----- nvinfo : EIATTR_KPARAM_INFO
	.align		4
.L_1959:
        /*002c*/ 	.byte	0x04, 0x17
        /*002e*/ 	.short	(.L_1961 - .L_1960)
.L_1960:
        /*0030*/ 	.word	0x00000000
        /*0034*/ 	.short	0x0008
        /*0036*/ 	.short	0x0038
        /*0038*/ 	.byte	0x00, 0xf0, 0x21, 0x00


	//----- nvinfo : EIATTR_KPARAM_INFO
	.align		4
.L_1961:
        /*003c*/ 	.byte	0x04, 0x17
        /*003e*/ 	.short	(.L_1963 - .L_1962)
.L_1962:
        /*0040*/ 	.word	0x00000000
        /*0044*/ 	.short	0x0007
        /*0046*/ 	.short	0x0030
        /*0048*/ 	.byte	0x00, 0xf0, 0x11, 0x00


	//----- nvinfo : EIATTR_KPARAM_INFO
	.align		4
.L_1963:
        /*004c*/ 	.byte	0x04, 0x17
        /*004e*/ 	.short	(.L_1965 - .L_1964)
.L_1964:
        /*0050*/ 	.word	0x00000000
        /*0054*/ 	.short	0x0006
        /*0056*/ 	.short	0x002c
        /*0058*/ 	.byte	0x00, 0xf0, 0x11, 0x00


	//----- nvinfo : EIATTR_KPARAM_INFO
	.align		4
.L_1965:
        /*005c*/ 	.byte	0x04, 0x17
        /*005e*/ 	.short	(.L_1967 - .L_1966)
.L_1966:
        /*0060*/ 	.word	0x00000000
        /*0064*/ 	.short	0x0005
        /*0066*/ 	.short	0x0028
        /*0068*/ 	.byte	0x00, 0xf0, 0x11, 0x00


	//----- nvinfo : EIATTR_KPARAM_INFO
	.align		4
.L_1967:
        /*006c*/ 	.byte	0x04, 0x17
        /*006e*/ 	.short	(.L_1969 - .L_1968)
.L_1968:
        /*0070*/ 	.word	0x00000000
        /*0074*/ 	.short	0x0004
        /*0076*/ 	.short	0x0020
        /*0078*/ 	.byte	0x00, 0xf0, 0x21, 0x00


	//----- nvinfo : EIATTR_KPARAM_INFO
	.align		4
.L_1969:
        /*007c*/ 	.byte	0x04, 0x17
        /*007e*/ 	.short	(.L_1971 - .L_1970)
.L_1970:
        /*0080*/ 	.word	0x00000000
        /*0084*/ 	.short	0x0003
        /*0086*/ 	.short	0x0018
        /*0088*/ 	.byte	0x00, 0xf0, 0x21, 0x00


	//----- nvinfo : EIATTR_KPARAM_INFO
	.align		4
.L_1971:
        /*008c*/ 	.byte	0x04, 0x17
        /*008e*/ 	.short	(.L_1973 - .L_1972)
.L_1972:
        /*0090*/ 	.word	0x00000000
        /*0094*/ 	.short	0x0002
        /*0096*/ 	.short	0x0010
        /*0098*/ 	.byte	0x00, 0xf0, 0x21, 0x00


	//----- nvinfo : EIATTR_KPARAM_INFO
	.align		4
.L_1973:
        /*009c*/ 	.byte	0x04, 0x17
        /*009e*/ 	.short	(.L_1975 - .L_1974)
.L_1974:
        /*00a0*/ 	.word	0x00000000
        /*00a4*/ 	.short	0x0001
        /*00a6*/ 	.short	0x0008
        /*00a8*/ 	.byte	0x00, 0xf0, 0x21, 0x00


	//----- nvinfo : EIATTR_KPARAM_INFO
	.align		4
.L_1975:
        /*00ac*/ 	.byte	0x04, 0x17
        /*00ae*/ 	.short	(.L_1977 - .L_1976)
.L_1976:
        /*00b0*/ 	.word	0x00000000
        /*00b4*/ 	.short	0x0000
        /*00b6*/ 	.short	0x0000
        /*00b8*/ 	.byte	0x00, 0xf0, 0x21, 0x00


	//----- nvinfo : EIATTR_MAXREG_COUNT
	.align		4
.L_1977:
        /*00bc*/ 	.byte	0x03, 0x1b
        /*00be*/ 	.short	0x00ff


	//----- nvinfo : EIATTR_NUM_BARRIERS
	.align		4
        /*00c0*/ 	.byte	0x02, 0x4c
        /*00c2*/ 	.byte	0x01
	.zero		1


	//----- nvinfo : EIATTR_MERCURY_ISA_VERSION
	.align		4
        /*00c4*/ 	.byte	0x03, 0x5f
        /*00c6*/ 	.short	0x0000


	//----- nvinfo : EIATTR_UNUSED_LOAD_BYTE_OFFSET
	.align		4
        /*00c8*/ 	.byte	0x04, 0x44
        /*00ca*/ 	.short	(.L_1979 - .L_1978)


	//   ....[0]....
.L_1978:
        /*00cc*/ 	.word	0x000009c0
        /*00d0*/ 	.word	0x0000fff0


	//   ....[1]....
        /*00d4*/ 	.word	0x00000f70
        /*00d8*/ 	.word	0x0000fff0


	//----- nvinfo : EIATTR_COOP_GROUP_MASK_REGIDS
	.align		4
.L_1979:
        /*00dc*/ 	.byte	0x04, 0x29
        /*00de*/ 	.short	(.L_1981 - .L_1980)


	//   ....[0]....
.L_1980:
        /*00e0*/ 	.word	0xffffffff


	//   ....[1]....
        /*00e4*/ 	.word	0xffffffff


	//   ....[2]....
        /*00e8*/ 	.word	0xffffffff


	//   ....[3]....
        /*00ec*/ 	.word	0xffffffff


	//   ....[4]....
        /*00f0*/ 	.word	0xffffffff


	//   ....[5]....
        /*00f4*/ 	.word	0xffffffff


	//   ....[6]....
        /*00f8*/ 	.word	0xffffffff


	//   ....[7]....
        /*00fc*/ 	.word	0xffffffff


	//   ....[8]....
        /*0100*/ 	.word	0xffffffff


	//   ....[9]....
        /*0104*/ 	.word	0xffffffff


	//----- nvinfo : EIATTR_COOP_GROUP_INSTR_OFFSETS
	.align		4
.L_1981:
        /*0108*/ 	.byte	0x04, 0x28
        /*010a*/ 	.short	(.L_1983 - .L_1982)


	//   ....[0]....
.L_1982:
        /*010c*/ 	.word	0x000008c0


	//   ....[1]....
        /*0110*/ 	.word	0x000008f0


	//   ....[2]....
        /*0114*/ 	.word	0x00000910


	//   ....[3]....
        /*0118*/ 	.word	0x00000930


	//   ....[4]....
        /*011c*/ 	.word	0x00000960


	//   ....[5]....
        /*0120*/ 	.word	0x00000e40


	//   ....[6]....
        /*0124*/ 	.word	0x00000e80


	//   ....[7]....
        /*0128*/ 	.word	0x00000ed0


	//   ....[8]....
        /*012c*/ 	.word	0x00000ef0


	//   ....[9]....
        /*0130*/ 	.word	0x00000f10


	//----- nvinfo : EIATTR_EXIT_INSTR_OFFSETS
	.align		4
.L_1983:
        /*0134*/ 	.byte	0x04, 0x1c
        /*0136*/ 	.short	(.L_1985 - .L_1984)


	//   ....[0]....
.L_1984:
        /*0138*/ 	.word	0x00003870


	//   ....[1]....
        /*013c*/ 	.word	0x00004220


	//   ....[2]....
        /*0140*/ 	.word	0x00004b20


	//   ....[3]....
        /*0144*/ 	.word	0x00005420


	//   ....[4]....
        /*0148*/ 	.word	0x00005d40


	//----- nvinfo : EIATTR_CRS_STACK_SIZE
	.align		4
.L_1985:
        /*014c*/ 	.byte	0x04, 0x1e
        /*014e*/ 	.short	(.L_1987 - .L_1986)
.L_1986:
        /*0150*/ 	.word	0x00000000
.L_1987:


//--------------------- .nv.info._ZN4vllm31rms_norm_per_block_quant_kernelIN3c104HalfEaLb1ELb1ELi128EEEvPT0_PfPKT_S8_PKffiiPS6_l --------------------------
	.section	.nv.info._ZN4vllm31rms_norm_per_block_quant_kernelIN3c104HalfEaLb1ELb1ELi128EEEvPT0_PfPKT_S8_PKffiiPS6_l,"",@"SHT_CUDA_INFO"
	.sectionflags	@""
	.align	4


	//----- nvinfo : EIATTR_CUDA_API_VERSION
	.align		4
        /*0000*/ 	.byte	0x04, 0x37
        /*0002*/ 	.short	(.L_1989 - .L_1988)
.L_1988:
        /*0004*/ 	.word	0x00000082


	//----- nvinfo : EIATTR_SW2861232_WAR
	.align		4
.L_1989:
        /*0008*/ 	.byte	0x01, 0x35
	.zero		2


	//----- nvinfo : EIATTR_PARAM_CBANK
	.align		4
        /*000c*/ 	.byte	0x04, 0x0a
        /*000e*/ 	.short	(.L_1991 - .L_1990)
	.align		4
.L_1990:
        /*0010*/ 	.word	index@(.nv.constant0._ZN4vllm31rms_norm_per_block_quant_kernelIN3c104HalfEaLb1ELb1ELi128EEEvPT0_PfPKT_S8_PKffiiPS6_l)
        /*0014*/ 	.short	0x0160
        /*0016*/ 	.short	0x0048


	//----- nvinfo : EIATTR_CBANK_PARAM_SIZE
	.align		4
.L_1991:
        /*0018*/ 	.byte	0x03, 0x19
        /*001a*/ 	.short	0x0048


	//----- nvinfo : EIATTR_KPARAM_INFO
	.align		4
        /*001c*/ 	.byte	0x04, 0x17
        /*001e*/ 	.short	(.L_1993 - .L_1992)
.L_1992:
        /*0020*/ 	.word	0x00000000
        /*0024*/ 	.short	0x0009
        /*0026*/ 	.short	0x0040
        /*0028*/ 	.byte	0x00, 0xf0, 0x21, 0x00


	//----- nvinfo : EIATTR_KPARAM_INFO
	.align		4
.L_1993:
        /*002c*/ 	.byte	0x04, 0x17
        /*002e*/ 	.short	(.L_1995 - .L_1994)
.L_1994:
        /*0030*/ 	.word	0x00000000
        /*0034*/ 	.short	0x0008
        /*0036*/ 	.short	0x0038
        /*0038*/ 	.byte	0x00, 0xf0, 0x21, 0x00


	//----- nvinfo : EIATTR_KPARAM_INFO
	.align		4
.L_1995:
        /*003c*/ 	.byte	0x04, 0x17
        /*003e*/ 	.short	(.L_1997 - .L_1996)
.L_1996:
        /*0040*/ 	.word	0x00000000
        /*0044*/ 	.short	0x0007
        /*0046*/ 	.short	0x0030
        /*0048*/ 	.byte	0x00, 0xf0, 0x11, 0x00


	//----- nvinfo : EIATTR_KPARAM_INFO
	.align		4
.L_1997:
        /*004c*/ 	.byte	0x04, 0x17
        /*004e*/ 	.short	(.L_1999 - .L_1998)
.L_1998:
        /*0050*/ 	.word	0x00000000
        /*0054*/ 	.short	0x0006
        /*0056*/ 	.short	0x002c
        /*0058*/ 	.byte	0x00, 0xf0, 0x11, 0x00


	//----- nvinfo : EIATTR_KPARAM_INFO
	.align		4
.L_1999:
        /*005c*/ 	.byte	0x04, 0x17
        /*005e*/ 	.short	(.L_2001 - .L_2000)
.L_2000:
        /*0060*/ 	.word	0x00000000
        /*0064*/ 	.short	0x0005
        /*0066*/ 	.short	0x0028
        /*0068*/ 	.byte	0x00, 0xf0, 0x11, 0x00


	//----- nvinfo : EIATTR_KPARAM_INFO
	.align		4
.L_2001:
        /*006c*/ 	.byte	0x04, 0x17
        /*006e*/ 	.short	(.L_2003 - .L_2002)
.L_2002:
        /*0070*/ 	.word	0x00000000
        /*0074*/ 	.short	0x0004
        /*0076*/ 	.short	0x0020
        /*0078*/ 	.byte	0x00, 0xf0, 0x21, 0x00


	//----- nvinfo : EIATTR_KPARAM_INFO
	.align		4
.L_2003:
        /*007c*/ 	.byte	0x04, 0x17
        /*007e*/ 	.short	(.L_2005 - .L_2004)
.L_2004:
        /*0080*/ 	.word	0x00000000
        /*0084*/ 	.short	0x0003
        /*0086*/ 	.short	0x0018
        /*0088*/ 	.byte	0x00, 0xf0, 0x21, 0x00


	//----- nvinfo : EIATTR_KPARAM_INFO
	.align		4
.L_2005:
        /*008c*/ 	.byte	0x04, 0x17
        /*008e*/ 	.short	(.L_2007 - .L_2006)
.L_2006:
        /*0090*/ 	.word	0x00000000
        /*0094*/ 	.short	0x0002
        /*0096*/ 	.short	0x0010
        /*0098*/ 	.byte	0x00, 0xf0, 0x21, 0x00


	//----- nvinfo : EIATTR_KPARAM_INFO
	.align		4
.L_2007:
        /*009c*/ 	.byte	0x04, 0x17
        /*009e*/ 	.short	(.L_2009 - .L_2008)
.L_2008:
        /*00a0*/ 	.word	0x00000000
        /*00a4*/ 	.short	0x0001
        /*00a6*/ 	.short	0x0008
        /*00a8*/ 	.byte	0x00, 0xf0, 0x21, 0x00


	//----- nvinfo : EIATTR_KPARAM_INFO
	.align		4
.L_2009:
        /*00ac*/ 	.byte	0x04, 0x17
        /*00ae*/ 	.short	(.L_2011 - .L_2010)
.L_2010:
        /*00b0*/ 	.word	0x00000000
        /*00b4*/ 	.short	0x0000
        /*00b6*/ 	.short	0x0000
        /*00b8*/ 	.byte	0x00, 0xf0, 0x21, 0x00


	//----- nvinfo : EIATTR_MAXREG_COUNT
	.align		4
.L_2011:
        /*00bc*/ 	.byte	0x03, 0x1b
        /*00be*/ 	.short	0x00ff


	//----- nvinfo : EIATTR_NUM_BARRIERS
	.align		4
        /*00c0*/ 	.byte	0x02, 0x4c
        /*00c2*/ 	.byte	0x01
	.zero		1


	//----- nvinfo : EIATTR_MERCURY_ISA_VERSION
	.align		4
        /*00c4*/ 	.byte	0x03, 0x5f
        /*00c6*/ 	.short	0x0000


	//----- nvinfo : EIATTR_UNUSED_LOAD_BYTE_OFFSET
	.align		4
        /*00c8*/ 	.byte	0x04, 0x44
        /*00ca*/ 	.short	(.L_2013 - .L_2012)


	//   ....[0]....
.L_2012:
        /*00cc*/ 	.word	0x000009c0
        /*00d0*/ 	.word	0x0000fff0


	//   ....[1]....
        /*00d4*/ 	.word	0x00000f70
        /*00d8*/ 	.word	0x0000fff0


	//----- nvinfo : EIATTR_COOP_GROUP_MASK_REGIDS
	.align		4
.L_2013:
        /*00dc*/ 	.byte	0x04, 0x29
        /*00de*/ 	.short	(.L_2015 - .L_2014)


	//   ....[0]....
.L_2014:
        /*00e0*/ 	.word	0xffffffff


	//   ....[1]....
        /*00e4*/ 	.word	0xffffffff


	//   ....[2]....
        /*00e8*/ 	.word	0xffffffff


	//   ....[3]....
        /*00ec*/ 	.word	0xffffffff


	//   ....[4]....
        /*00f0*/ 	.word	0xffffffff


	//   ....[5]....
        /*00f4*/ 	.word	0xffffffff


	//   ....[6]....
        /*00f8*/ 	.word	0xffffffff


	//   ....[7]....
        /*00fc*/ 	.word	0xffffffff


	//   ....[8]....
        /*0100*/ 	.word	0xffffffff


	//   ....[9]....
        /*0104*/ 	.word	0xffffffff


	//----- nvinfo : EIATTR_COOP_GROUP_INSTR_OFFSETS
	.align		4
.L_2015:
        /*0108*/ 	.byte	0x04, 0x28
        /*010a*/ 	.short	(.L_2017 - .L_2016)


	//   ....[0]....
.L_2016:
        /*010c*/ 	.word	0x000008c0


	//   ....[1]....
        /*0110*/ 	.word	0x000008f0


	//   ....[2]....
        /*0114*/ 	.word	0x00000910


	//   ....[3]....
        /*0118*/ 	.word	0x00000930


	//   ....[4]....
        /*011c*/ 	.word	0x00000960


	//   ....[5]....
        /*0120*/ 	.word	0x00000e40


	//   ....[6]....
        /*0124*/ 	.word	0x00000e80


	//   ....[7]....
        /*0128*/ 	.word	0x00000ed0


	//   ....[8]....
        /*012c*/ 	.word	0x00000ef0


	//   ....[9]....
        /*0130*/ 	.word	0x00000f10


	//----- nvinfo : EIATTR_EXIT_INSTR_OFFSETS
	.align		4
.L_2017:
        /*0134*/ 	.byte	0x04, 0x1c
        /*0136*/ 	.short	(.L_2019 - .L_2018)


	//   ....[0]....
.L_2018:
        /*0138*/ 	.word	0x00003a90


	//   ....[1]....
        /*013c*/ 	.word	0x00004260


	//   ....[2]....
        /*0140*/ 	.word	0x00004730


	//   ....[3]....
        /*0144*/ 	.word	0x00004bf0


	//   ....[4]....
        /*0148*/ 	.word	0x000050d0


	//----- nvinfo : EIATTR_CRS_STACK_SIZE
	.align		4
.L_2019:
        /*014c*/ 	.byte	0x04, 0x1e
        /*014e*/ 	.short	(.L_2021 - .L_2020)
.L_2020:
        /*0150*/ 	.word	0x00000000
.L_2021:


//--------------------- .nv.info._ZN4vllm31rms_norm_per_block_quant_kernelIN3c104HalfENS1_13Float8_e4m3fnELb1ELb1ELi128EEEvPT0_PfPKT_S9_PKffiiPS7_l --------------------------
	.section	.nv.info._ZN4vllm31rms_norm_per_block_quant_kernelIN3c104HalfENS1_13Float8_e4m3fnELb1ELb1ELi128EEEvPT0_PfPKT_S9_PKffiiPS7_l,"",@"SHT_CUDA_INFO"
	.sectionflags	@""
	.align	4


	//----- nvinfo : EIATTR_CUDA_API_VERSION
	.align		4
        /*0000*/ 	.byte	0x04, 0x37
        /*0002*/ 	.short	(.L_2023 - .L_2022)
.L_2022:
        /*0004*/ 	.word	0x00000082


	//----- nvinfo : EIATTR_SW2861232_WAR
	.align		4
.L_2023:
        /*0008*/ 	.byte	0x01, 0x35
	.zero		2


	//----- nvinfo : EIATTR_PARAM_CBANK
	.align		4
        /*000c*/ 	.byte	0x04, 0x0a
        /*000e*/ 	.short	(.L_2025 - .L_2024)
	.align		4
.L_2024:
        /*0010*/ 	.word	index@(.nv.constant0._ZN4vllm31rms_norm_per_block_quant_kernelIN3c104HalfENS1_13Float8_e4m3fnELb1ELb1ELi128EEEvPT0_PfPKT_S9_PKffiiPS7_l)
        /*0014*/ 	.short	0x0160
        /*0016*/ 	.short	0x0048


	//----- nvinfo : EIATTR_CBANK_PARAM_SIZE
	.align		4
.L_2025:
        /*0018*/ 	.byte	0x03, 0x19
        /*001a*/ 	.short	0x0048


	//----- nvinfo : EIATTR_KPARAM_INFO
	.align		4
        /*001c*/ 	.byte	0x04, 0x17
        /*001e*/ 	.short	(.L_2027 - .L_2026)
.L_2026:
        /*0020*/ 	.word	0x00000000
        /*0024*/ 	.short	0x0009
        /*0026*/ 	.short	0x0040
        /*0028*/ 	.byte	0x00, 0xf0, 0x21, 0x00


	//----- nvinfo : EIATTR_KPARAM_INFO
	.align		4
.L_2027:
        /*002c*/ 	.byte	0x04, 0x17
        /*002e*/ 	.short	(.L_2029 - .L_2028)
.L_2028:
        /*0030*/ 	.word	0x00000000
        /*0034*/ 	.short	0x0008
        /*0036*/ 	.short	0x0038
        /*0038*/ 	.byte	0x00, 0xf0, 0x21, 0x00


	//----- nvinfo : EIATTR_KPARAM_INFO
	.align		4
.L_2029:
        /*003c*/ 	.byte	0x04, 0x17
        /*003e*/ 	.short	(.L_2031 - .L_2030)
.L_2030:
        /*0040*/ 	.word	0x00000000
        /*0044*/ 	.short	0x0007
        /*0046*/ 	.short	0x0030
        /*0048*/ 	.byte	0x00, 0xf0, 0x11, 0x00


	//----- nvinfo : EIATTR_KPARAM_INFO
	.align		4
.L_2031:
        /*004c*/ 	.byte	0x04, 0x17
        /*004e*/ 	.short	(.L_2033 - .L_2032)
.L_2032:
        /*0050*/ 	.word	0x00000000
        /*0054*/ 	.short	0x0006
        /*0056*/ 	.short	0x002c
        /*0058*/ 	.byte	0x00, 0xf0, 0x11, 0x00


	//----- nvinfo : EIATTR_KPARAM_INFO
	.align		4
.L_2033:
        /*005c*/ 	.byte	0x04, 0x17
        /*005e*/ 	.short	(.L_2035 - .L_2034)
.L_2034:
        /*0060*/ 	.word	0x00000000
        /*0064*/ 	.short	0x0005
        /*0066*/ 	.short	0x0028
        /*0068*/ 	.byte	0x00, 0xf0, 0x11, 0x00


	//----- nvinfo : EIATTR_KPARAM_INFO
	.align		4
.L_2035:
        /*006c*/ 	.byte	0x04, 0x17
        /*006e*/ 	.short	(.L_2037 - .L_2036)
.L_2036:
        /*0070*/ 	.word	0x00000000
        /*0074*/ 	.short	0x0004
        /*0076*/ 	.short	0x0020
        /*0078*/ 	.byte	0x00, 0xf0, 0x21, 0x00


	//----- nvinfo : EIATTR_KPARAM_INFO
	.align		4
.L_2037:
        /*007c*/ 	.byte	0x04, 0x17
        /*007e*/ 	.short	(.L_2039 - .L_2038)
.L_2038:
        /*0080*/ 	.word	0x00000000
        /*0084*/ 	.short	0x0003
        /*0086*/ 	.short	0x0018
        /*0088*/ 	.byte	0x00, 0xf0, 0x21, 0x00


	//----- nvinfo : EIATTR_KPARAM_INFO
	.align		4
.L_2039:
        /*008c*/ 	.byte	0x04, 0x17
        /*008e*/ 	.short	(.L_2041 - .L_2040)
.L_2040:
        /*0090*/ 	.word	0x00000000
        /*0094*/ 	.short	0x0002
        /*0096*/ 	.short	0x0010
        /*0098*/ 	.byte	0x00, 0xf0, 0x21, 0x00


	//----- nvinfo : EIATTR_KPARAM_INFO
	.align		4
.L_2041:
        /*009c*/ 	.byte	0x04, 0x17
        /*009e*/ 	.short	(.L_2043 - .L_2042)
.L_2042:
        /*00a0*/ 	.word	0x00000000
        /*00a4*/ 	.short	0x0001
        /*00a6*/ 	.short	0x0008
        /*00a8*/ 	.byte	0x00, 0xf0, 0x21, 0x00


	//----- nvinfo : EIATTR_KPARAM_INFO
	.align		4
.L_2043:
        /*00ac*/ 	.byte	0x04, 0x17
        /*00ae*/ 	.short	(.L_2045 - .L_2044)
.L_2044:
        /*00b0*/ 	.word	0x00000000
        /*00b4*/ 	.short	0x0000
        /*00b6*/ 	.short	0x0000
        /*00b8*/ 	.byte	0x00, 0xf0, 0x21, 0x00


	//----- nvinfo : EIATTR_MAXREG_COUNT
	.align		4
.L_2045:
        /*00bc*/ 	.byte	0x03, 0x1b
        /*00be*/ 	.short	0x00ff


	//----- nvinfo : EIATTR_NUM_BARRIERS
	.align		4
        /*00c0*/ 	.byte	0x02, 0x4c
        /*00c2*/ 	.byte	0x01
	.zero		1


	//----- nvinfo : EIATTR_MERCURY_ISA_VERSION
	.align		4
        /*00c4*/ 	.byte	0x03, 0x5f
        /*00c6*/ 	.short	0x0000


	//----- nvinfo : EIATTR_UNUSED_LOAD_BYTE_OFFSET
	.align		4
        /*00c8*/ 	.byte	0x04, 0x44
        /*00ca*/ 	.short	(.L_2047 - .L_2046)


	//   ....[0]....
.L_2046:
        /*00cc*/ 	.word	0x000009c0
        /*00d0*/ 	.word	0x0000fff0


	//   ....[1]....
        /*00d4*/ 	.word	0x00000f70
        /*00d8*/ 	.word	0x0000fff0


	//----- nvinfo : EIATTR_COOP_GROUP_MASK_REGIDS
	.align		4
.L_2047:
        /*00dc*/ 	.byte	0x04, 0x29
        /*00de*/ 	.short	(.L_2049 - .L_2048)


	//   ....[0]....
.L_2048:
        /*00e0*/ 	.word	0xffffffff


	//   ....[1]....
        /*00e4*/ 	.word	0xffffffff


	//   ....[2]....
        /*00e8*/ 	.word	0xffffffff


	//   ....[3]....
        /*00ec*/ 	.word	0xffffffff


	//   ....[4]....
        /*00f0*/ 	.word	0xffffffff


	//   ....[5]....
        /*00f4*/ 	.word	0xffffffff


	//   ....[6]....
        /*00f8*/ 	.word	0xffffffff


	//   ....[7]....
        /*00fc*/ 	.word	0xffffffff


	//   ....[8]....
        /*0100*/ 	.word	0xffffffff


	//   ....[9]....
        /*0104*/ 	.word	0xffffffff


	//----- nvinfo : EIATTR_COOP_GROUP_INSTR_OFFSETS
	.align		4
.L_2049:
        /*0108*/ 	.byte	0x04, 0x28
        /*010a*/ 	.short	(.L_2051 - .L_2050)


	//   ....[0]....
.L_2050:
        /*010c*/ 	.word	0x000008c0


	//   ....[1]....
        /*0110*/ 	.word	0x000008f0


	//   ....[2]....
        /*0114*/ 	.word	0x00000910


	//   ....[3]....
        /*0118*/ 	.word	0x00000930


	//   ....[4]....
        /*011c*/ 	.word	0x00000960


	//   ....[5]....
        /*0120*/ 	.word	0x00000e40


	//   ....[6]....
        /*0124*/ 	.word	0x00000e80


	//   ....[7]....
        /*0128*/ 	.word	0x00000ed0


	//   ....[8]....
        /*012c*/ 	.word	0x00000ef0


	//   ....[9]....
        /*0130*/ 	.word	0x00000f10


	//----- nvinfo : EIATTR_EXIT_INSTR_OFFSETS
	.align		4
.L_2051:
        /*0134*/ 	.byte	0x04, 0x1c
        /*0136*/ 	.short	(.L_2053 - .L_2052)


	//   ....[0]....
.L_2052:
        /*0138*/ 	.word	0x00003a90


	//   ....[1]....
        /*013c*/ 	.word	0x00004660


	//   ....[2]....
        /*0140*/ 	.word	0x00004f80


	//   ....[3]....
        /*0144*/ 	.word	0x00005890


	//   ....[4]....
        /*0148*/ 	.word	0x000061c0


	//----- nvinfo : EIATTR_CRS_STACK_SIZE
	.align		4
.L_2053:
        /*014c*/ 	.byte	0x04, 0x1e
        /*014e*/ 	.short	(.L_2055 - .L_2054)
.L_2054:
        /*0150*/ 	.word	0x00000000
.L_2055:


//--------------------- .nv.info._ZN4vllm31rms_norm_per_block_quant_kernelIfaLb0ELb0ELi64EEEvPT0_PfPKT_S6_PKffiiPS4_l --------------------------
	.section	.nv.info._ZN4vllm31rms_norm_per_block_quant_kernelIfaLb0ELb0ELi64EEEvPT0_PfPKT_S6_PKffiiPS4_l,"",@"SHT_CUDA_INFO"
	.sectionflags	@""
	.align	4


	//----- nvinfo : EIATTR_CUDA_API_VERSION
	.align		4
        /*0000*/ 	.byte	0x04, 0x37
        /*0002*/ 	.short	(.L_2057 - .L_2056)
.L_2056:
        /*0004*/ 	.word	0x00000082


	//----- nvinfo : EIATTR_SW2861232_WAR
	.align		4
.L_2057:
        /*0008*/ 	.byte	0x01, 0x35
	.zero		2


	//----- nvinfo : EIATTR_PARAM_CBANK
	.align		4
        /*000c*/ 	.byte	0x04, 0x0a
        /*000e*/ 	.short	(.L_2059 - .L_2058)
	.align		4
.L_2058:
        /*0010*/ 	.word	index@(.nv.constant0._ZN4vllm31rms_norm_per_block_quant_kernelIfaLb0ELb0ELi64EEEvPT0_PfPKT_S6_PKffiiPS4_l)
        /*0014*/ 	.short	0x0160
        /*0016*/ 	.short	0x0048


	//----- nvinfo : EIATTR_CBANK_PARAM_SIZE
	.align		4
.L_2059:
        /*0018*/ 	.byte	0x03, 0x19
        /*001a*/ 	.short	0x0048


	//----- nvinfo : EIATTR_KPARAM_INFO
	.align		4
        /*001c*/ 	.byte	0x04, 0x17
        /*001e*/ 	.short	(.L_2061 - .L_2060)
.L_2060:
        /*0020*/ 	.word	0x00000000
        /*0024*/ 	.short	0x0009
        /*0026*/ 	.short	0x0040
        /*0028*/ 	.byte	0x00, 0xf0, 0x21, 0x00


	//----- nvinfo : EIATTR_KPARAM_INFO
	.align		4
.L_2061:
        /*002c*/ 	.byte	0x04, 0x17
        /*002e*/ 	.short	(.L_2063 - .L_2062)
.L_2062:
        /*0030*/ 	.word	0x00000000
        /*0034*/ 	.short	0x0008
        /*0036*/ 	.short	0x0038
        /*0038*/ 	.byte	0x00, 0xf0, 0x21, 0x00


	//----- nvinfo : EIATTR_KPARAM_INFO
	.align		4
.L_2063:
        /*003c*/ 	.byte	0x04, 0x17
        /*003e*/ 	.short	(.L_2065 - .L_2064)
.L_2064:
        /*0040*/ 	.word	0x00000000
        /*0044*/ 	.short	0x0007
        /*0046*/ 	.short	0x0030
        /*0048*/ 	.byte	0x00, 0xf0, 0x11, 0x00


	//----- nvinfo : EIATTR_KPARAM_INFO
	.align		4
.L_2065:
        /*004c*/ 	.byte	0x04, 0x17
        /*004e*/ 	.short	(.L_2067 - .L_2066)
.L_2066:
        /*0050*/ 	.word	0x00000000
        /*0054*/ 	.short	0x0006
        /*0056*/ 	.short	0x002c
        /*0058*/ 	.byte	0x00, 0xf0, 0x11, 0x00


	//----- nvinfo : EIATTR_KPARAM_INFO
	.align		4
.L_2067:
        /*005c*/ 	.byte	0x04, 0x17
        /*005e*/ 	.short	(.L_2069 - .L_2068)
.L_2068:
        /*0060*/ 	.word	0x00000000
        /*0064*/ 	.short	0x0005
        /*0066*/ 	.short	0x0028
        /*0068*/ 	.byte	0x00, 0xf0, 0x11, 0x00


	//----- nvinfo : EIATTR_KPARAM_INFO
	.align		4
.L_2069:
        /*006c*/ 	.byte	0x04, 0x17
        /*006e*/ 	.short	(.L_2071 - .L_2070)
.L_2070:
        /*0070*/ 	.word	0x00000000
        /*0074*/ 	.short	0x0004
        /*0076*/ 	.short	0x0020
        /*0078*/ 	.byte	0x00, 0xf0, 0x21, 0x00


	//----- nvinfo : EIATTR_KPARAM_INFO
	.align		4
.L_2071:
        /*007c*/ 	.byte	0x04, 0x17
        /*007e*/ 	.short	(.L_2073 - .L_2072)
.L_2072:
        /*0080*/ 	.word	0x00000000
        /*0084*/ 	.short	0x0003
        /*0086*/ 	.short	0x0018
        /*0088*/ 	.byte	0x00, 0xf0, 0x21, 0x00


	//----- nvinfo : EIATTR_KPARAM_INFO
	.align		4
.L_2073:
        /*008c*/ 	.byte	0x04, 0x17
        /*008e*/ 	.short	(.L_2075 - .L_2074)
.L_2074:
        /*0090*/ 	.word	0x00000000
        /*0094*/ 	.short	0x0002
        /*0096*/ 	.short	0x0010
        /*0098*/ 	.byte	0x00, 0xf0, 0x21, 0x00


	//----- nvinfo : EIATTR_KPARAM_INFO
	.align		4
.L_2075:
        /*009c*/ 	.byte	0x04, 0x17
        /*009e*/ 	.short	(.L_2077 - .L_2076)
.L_2076:
        /*00a0*/ 	.word	0x00000000
        /*00a4*/ 	.short	0x0001
        /*00a6*/ 	.short	0x0008
        /*00a8*/ 	.byte	0x00, 0xf0, 0x21, 0x00


	//----- nvinfo : EIATTR_KPARAM_INFO
	.align		4
.L_2077:
        /*00ac*/ 	.byte	0x04, 0x17
        /*00ae*/ 	.short	(.L_2079 - .L_2078)
.L_2078:
        /*00b0*/ 	.word	0x00000000
        /*00b4*/ 	.short	0x0000
        /*00b6*/ 	.short	0x0000
        /*00b8*/ 	.byte	0x00, 0xf0, 0x21, 0x00


	//----- nvinfo : EIATTR_MAXREG_COUNT
	.align		4
.L_2079:
        /*00bc*/ 	.byte	0x03, 0x1b
        /*00be*/ 	.short	0x00ff


	//----- nvinfo : EIATTR_NUM_BARRIERS
	.align		4
        /*00c0*/ 	.byte	0x02, 0x4c
        /*00c2*/ 	.byte	0x01
	.zero		1


	//----- nvinfo : EIATTR_MERCURY_ISA_VERSION
	.align		4
        /*00c4*/ 	.byte	0x03, 0x5f
        /*00c6*/ 	.short	0x0000


	//----- nvinfo : EIATTR_UNUSED_LOAD_BYTE_OFFSET
	.align		4
        /*00c8*/ 	.byte	0x04, 0x44
        /*00ca*/ 	.short	(.L_2081 - .L_2080)


	//   ....[0]....
.L_2080:
        /*00cc*/ 	.word	0x00000590
        /*00d0*/ 	.word	0x0000fff0


	//   ....[1]....
        /*00d4*/ 	.word	0x00000b40
        /*00d8*/ 	.word	0x0000fff0


	//----- nvinfo : EIATTR_COOP_GROUP_MASK_REGIDS
	.align		4
.L_2081:
        /*00dc*/ 	.byte	0x04, 0x29
        /*00de*/ 	.short	(.L_2083 - .L_2082)


	//   ....[0]....
.L_2082:
        /*00e0*/ 	.word	0xffffffff


	//   ....[1]....
        /*00e4*/ 	.word	0xffffffff


	//   ....[2]....
        /*00e8*/ 	.word	0xffffffff


	//   ....[3]....
        /*00ec*/ 	.word	0xffffffff


	//   ....[4]....
        /*00f0*/ 	.word	0xffffffff


	//   ....[5]....
        /*00f4*/ 	.word	0xffffffff


	//   ....[6]....
        /*00f8*/ 	.word	0xffffffff


	//   ....[7]....
        /*00fc*/ 	.word	0xffffffff


	//   ....[8]....
        /*0100*/ 	.word	0xffffffff


	//   ....[9]....
        /*0104*/ 	.word	0xffffffff


	//----- nvinfo : EIATTR_COOP_GROUP_INSTR_OFFSETS
	.align		4
.L_2083:
        /*0108*/ 	.byte	0x04, 0x28
        /*010a*/ 	.short	(.L_2085 - .L_2084)


	//   ....[0]....
.L_2084:
        /*010c*/ 	.word	0x00000490


	//   ....[1]....
        /*0110*/ 	.word	0x000004b0


	//   ....[2]....
        /*0114*/ 	.word	0x000004d0


	//   ....[3]....
        /*0118*/ 	.word	0x000004f0


	//   ....[4]....
        /*011c*/ 	.word	0x00000530


	//   ....[5]....
        /*0120*/ 	.word	0x00000a10


	//   ....[6]....
        /*0124*/ 	.word	0x00000a50


	//   ....[7]....
        /*0128*/ 	.word	0x00000aa0


	//   ....[8]....
        /*012c*/ 	.word	0x00000ac0


	//   ....[9]....
        /*0130*/ 	.word	0x00000ae0


	//----- nvinfo : EIATTR_EXIT_INSTR_OFFSETS
	.align		4
.L_2085:
        /*0134*/ 	.byte	0x04, 0x1c
        /*0136*/ 	.short	(.L_2087 - .L_2086)


	//   ....[0]....
.L_2086:
        /*0138*/ 	.word	0x00003070


	//   ....[1]....
        /*013c*/ 	.word	0x000033a0


	//   ....[2]....
        /*0140*/ 	.word	0x000035f0


	//   ....[3]....
        /*0144*/ 	.word	0x00003840


	//   ....[4]....
        /*0148*/ 	.word	0x00003aa0


	//----- nvinfo : EIATTR_CRS_STACK_SIZE
	.align		4
.L_2087:
        /*014c*/ 	.byte	0x04, 0x1e
        /*014e*/ 	.short	(.L_2089 - .L_2088)
.L_2088:
        /*0150*/ 	.word	0x00000000
.L_2089:


//--------------------- .nv.info._ZN4vllm31rms_norm_per_block_quant_kernelIfN3c1013Float8_e4m3fnELb0ELb0ELi64EEEvPT0_PfPKT_S8_PKffiiPS6_l --------------------------
	.section	.nv.info._ZN4vllm31rms_norm_per_block_quant_kernelIfN3c1013Float8_e4m3fnELb0ELb0ELi64EEEvPT0_PfPKT_S8_PKffiiPS6_l,"",@"SHT_CUDA_INFO"
	.sectionflags	@""
	.align	4


	//----- nvinfo : EIATTR_CUDA_API_VERSION
	.align		4
        /*0000*/ 	.byte	0x04, 0x37
        /*0002*/ 	.short	(.L_2091 - .L_2090)
.L_2090:
        /*0004*/ 	.word	0x00000082


	//----- nvinfo : EIATTR_SW2861232_WAR
	.align		4
.L_2091:
        /*0008*/ 	.byte	0x01, 0x35
	.zero		2


	//----- nvinfo : EIATTR_PARAM_CBANK
	.align		4
        /*000c*/ 	.byte	0x04, 0x0a
        /*000e*/ 	.short	(.L_2093 - .L_2092)
	.align		4
.L_2092:
        /*0010*/ 	.word	index@(.nv.constant0._ZN4vllm31rms_norm_per_block_quant_kernelIfN3c1013Float8_e4m3fnELb0ELb0ELi64EEEvPT0_PfPKT_S8_PKffiiPS6_l)
        /*0014*/ 	.short	0x0160
        /*0016*/ 	.short	0x0048


	//----- nvinfo : EIATTR_CBANK_PARAM_SIZE
	.align		4
.L_2093:
        /*0018*/ 	.byte	0x03, 0x19
        /*001a*/ 	.short	0x0048


	//----- nvinfo : EIATTR_KPARAM_INFO
	.align		4
        /*001c*/ 	.byte	0x04, 0x17
        /*001e*/ 	.short	(.L_2095 - .L_2094)
.L_2094:
        /*0020*/ 	.word	0x00000000
        /*0024*/ 	.short	0x0009
        /*0026*/ 	.short	0x0040
        /*0028*/ 	.byte	0x00, 0xf0, 0x21, 0x00


	//----- nvinfo : EIATTR_KPARAM_INFO
	.align		4
.L_2095:
        /*002c*/ 	.byte	0x04, 0x17
        /*002e*/ 	.short	(.L_2097 - .L_2096)
.L_2096:
        /*0030*/ 	.word	0x00000000
        /*0034*/ 	.short	0x0008
        /*0036*/ 	.short	0x0038
        /*0038*/ 	.byte	0x00, 0xf0, 0x21, 0x00


	//----- nvinfo : EIATTR_KPARAM_INFO
	.align		4
.L_2097:
        /*003c*/ 	.byte	0x04, 0x17
        /*003e*/ 	.short	(.L_2099 - .L_2098)
.L_2098:
        /*0040*/ 	.word	0x00000000
        /*0044*/ 	.short	0x0007
        /*0046*/ 	.short	0x0030
        /*0048*/ 	.byte	0x00, 0xf0, 0x11, 0x00


	//----- nvinfo : EIATTR_KPARAM_INFO
	.align		4
.L_2099:
        /*004c*/ 	.byte	0x04, 0x17
        /*004e*/ 	.short	(.L_2101 - .L_2100)
.L_2100:
        /*0050*/ 	.word	0x00000000
        /*0054*/ 	.short	0x0006
        /*0056*/ 	.short	0x002c
        /*0058*/ 	.byte	0x00, 0xf0, 0x11, 0x00


	//----- nvinfo : EIATTR_KPARAM_INFO
	.align		4
.L_2101:
        /*005c*/ 	.byte	0x04, 0x17
        /*005e*/ 	.short	(.L_2103 - .L_2102)
.L_2102:
        /*0060*/ 	.word	0x00000000
        /*0064*/ 	.short	0x0005
        /*0066*/ 	.short	0x0028
        /*0068*/ 	.byte	0x00, 0xf0, 0x11, 0x00


	//----- nvinfo : EIATTR_KPARAM_INFO
	.align		4
.L_2103:
        /*006c*/ 	.byte	0x04, 0x17
        /*006e*/ 	.short	(.L_2105 - .L_2104)
.L_2104:
        /*0070*/ 	.word	0x00000000
        /*0074*/ 	.short	0x0004
        /*0076*/ 	.short	0x0020
        /*0078*/ 	.byte	0x00, 0xf0, 0x21, 0x00


	//----- nvinfo : EIATTR_KPARAM_INFO
	.align		4
.L_2105:
        /*007c*/ 	.byte	0x04, 0x17
        /*007e*/ 	.short	(.L_2107 - .L_2106)
.L_2106:
        /*0080*/ 	.word	0x00000000
        /*0084*/ 	.short	0x0003
        /*0086*/ 	.short	0x0018
        /*0088*/ 	.byte	0x00, 0xf0, 0x21, 0x00


	//----- nvinfo : EIATTR_KPARAM_INFO
	.align		4
.L_2107:
        /*008c*/ 	.byte	0x04, 0x17
        /*008e*/ 	.short	(.L_2109 - .L_2108)
.L_2108:
        /*0090*/ 	.word	0x00000000
        /*0094*/ 	.short	0x0002
        /*0096*/ 	.short	0x0010
        /*0098*/ 	.byte	0x00, 0xf0, 0x21, 0x00


	//----- nvinfo : EIATTR_KPARAM_INFO
	.align		4
.L_2109:
        /*009c*/ 	.byte	0x04, 0x17
        /*009e*/ 	.short	(.L_2111 - .L_2110)
.L_2110:
        /*00a0*/ 	.word	0x00000000
        /*00a4*/ 	.short	0x0001
        /*00a6*/ 	.short	0x0008
        /*00a8*/ 	.byte	0x00, 0xf0, 0x21, 0x00


	//----- nvinfo : EIATTR_KPARAM_INFO
	.align		4
.L_2111:
        /*00ac*/ 	.byte	0x04, 0x17
        /*00ae*/ 	.short	(.L_2113 - .L_2112)
.L_2112:
        /*00b0*/ 	.word	0x00000000
        /*00b4*/ 	.short	0x0000
        /*00b6*/ 	.short	0x0000
        /*00b8*/ 	.byte	0x00, 0xf0, 0x21, 0x00


	//----- nvinfo : EIATTR_MAXREG_COUNT
	.align		4
.L_2113:
        /*00bc*/ 	.byte	0x03, 0x1b
        /*00be*/ 	.short	0x00ff


	//----- nvinfo : EIATTR_NUM_BARRIERS
	.align		4
        /*00c0*/ 	.byte	0x02, 0x4c
        /*00c2*/ 	.byte	0x01
	.zero		1


	//----- nvinfo : EIATTR_MERCURY_ISA_VERSION
	.align		4
        /*00c4*/ 	.byte	0x03, 0x5f
        /*00c6*/ 	.short	0x0000


	//----- nvinfo : EIATTR_UNUSED_LOAD_BYTE_OFFSET
	.align		4
        /*00c8*/ 	.byte	0x04, 0x44
        /*00ca*/ 	.short	(.L_2115 - .L_2114)


	//   ....[0]....
.L_2114:
        /*00cc*/ 	.word	0x00000590
        /*00d0*/ 	.word	0x0000fff0


	//   ....[1]....
        /*00d4*/ 	.word	0x00000b40
        /*00d8*/ 	.word	0x0000fff0


	//----- nvinfo : EIATTR_COOP_GROUP_MASK_REGIDS
	.align		4
.L_2115:
        /*00dc*/ 	.byte	0x04, 0x29
        /*00de*/ 	.short	(.L_2117 - .L_2116)


	//   ....[0]....
.L_2116:
        /*00e0*/ 	.word	0xffffffff


	//   ....[1]....
        /*00e4*/ 	.word	0xffffffff


	//   ....[2]....
        /*00e8*/ 	.word	0xffffffff


	//   ....[3]....
        /*00ec*/ 	.word	0xffffffff


	//   ....[4]....
        /*00f0*/ 	.word	0xffffffff


	//   ....[5]....
        /*00f4*/ 	.word	0xffffffff


	//   ....[6]....
        /*00f8*/ 	.word	0xffffffff


	//   ....[7]....
        /*00fc*/ 	.word	0xffffffff


	//   ....[8]....
        /*0100*/ 	.word	0xffffffff


	//   ....[9]....
        /*0104*/ 	.word	0xffffffff


	//----- nvinfo : EIATTR_COOP_GROUP_INSTR_OFFSETS
	.align		4
.L_2117:
        /*0108*/ 	.byte	0x04, 0x28
        /*010a*/ 	.short	(.L_2119 - .L_2118)


	//   ....[0]....
.L_2118:
        /*010c*/ 	.word	0x00000490


	//   ....[1]....
        /*0110*/ 	.word	0x000004b0


	//   ....[2]....
        /*0114*/ 	.word	0x000004d0


	//   ....[3]....
        /*0118*/ 	.word	0x000004f0


	//   ....[4]....
        /*011c*/ 	.word	0x00000530


	//   ....[5]....
        /*0120*/ 	.word	0x00000a10


	//   ....[6]....
        /*0124*/ 	.word	0x00000a50


	//   ....[7]....
        /*0128*/ 	.word	0x00000aa0


	//   ....[8]....
        /*012c*/ 	.word	0x00000ac0


	//   ....[9]....
        /*0130*/ 	.word	0x00000ae0


	//----- nvinfo : EIATTR_EXIT_INSTR_OFFSETS
	.align		4
.L_2119:
        /*0134*/ 	.byte	0x04, 0x1c
        /*0136*/ 	.short	(.L_2121 - .L_2120)


	//   ....[0]....
.L_2120:
        /*0138*/ 	.word	0x00003070


	//   ....[1]....
        /*013c*/ 	.word	0x000037d0


	//   ....[2]....
        /*0140*/ 	.word	0x00003e70


	//   ....[3]....
        /*0144*/ 	.word	0x00004510


	//   ....[4]....
        /*0148*/ 	.word	0x00004bd0


	//----- nvinfo : EIATTR_CRS_STACK_SIZE
	.align		4
.L_2121:
        /*014c*/ 	.byte	0x04, 0x1e
        /*014e*/ 	.short	(.L_2123 - .L_2122)
.L_2122:
        /*0150*/ 	.word	0x00000000
.L_2123:


//--------------------- .nv.info._ZN4vllm31rms_norm_per_block_quant_kernelIfaLb0ELb1ELi64EEEvPT0_PfPKT_S6_PKffiiPS4_l --------------------------
	.section	.nv.info._ZN4vllm31rms_norm_per_block_quant_kernelIfaLb0ELb1ELi64EEEvPT0_PfPKT_S6_PKffiiPS4_l,"",@"SHT_CUDA_INFO"
	.sectionflags	@""
	.align	4


	//----- nvinfo : EIATTR_CUDA_API_VERSION
	.align		4
        /*0000*/ 	.byte	0x04, 0x37
        /*0002*/ 	.short	(.L_2125 - .L_2124)
.L_2124:
        /*0004*/ 	.word	0x00000082


	//----- nvinfo : EIATTR_SW2861232_WAR
	.align		4
.L_2125:
        /*0008*/ 	.byte	0x01, 0x35
	.zero		2


	//----- nvinfo : EIATTR_PARAM_CBANK
	.align		4
        /*000c*/ 	.byte	0x04, 0x0a
        /*000e*/ 	.short	(.L_2127 - .L_2126)
	.align		4
.L_2126:
        /*0010*/ 	.word	index@(.nv.constant0._ZN4vllm31rms_norm_per_block_quant_kernelIfaLb0ELb1ELi64EEEvPT0_PfPKT_S6_PKffiiPS4_l)
        /*0014*/ 	.short	0x0160
        /*0016*/ 	.short	0x0048


	//----- nvinfo : EIATTR_CBANK_PARAM_SIZE
	.align		4
.L_2127:
        /*0018*/ 	.byte	0x03, 0x19
        /*001a*/ 	.short	0x0048


	//----- nvinfo : EIATTR_KPARAM_INFO
	.align		4
        /*001c*/ 	.byte	0x04, 0x17
        /*001e*/ 	.short	(.L_2129 - .L_2128)
.L_2128:
        /*0020*/ 	.word	0x00000000
        /*0024*/ 	.short	0x0009
        /*0026*/ 	.short	0x0040
        /*0028*/ 	.byte	0x00, 0xf0, 0x21, 0x00


	//----- nvinfo : EIATTR_KPARAM_INFO
	.align		4
.L_2129:
        /*002c*/ 	.byte	0x04, 0x17
        /*002e*/ 	.short	(.L_2131 - .L_2130)
.L_2130:
        /*0030*/ 	.word	0x00000000
        /*0034*/ 	.short	0x0008
        /*0036*/ 	.short	0x0038
        /*0038*/ 	.byte	0x00, 0xf0, 0x21, 0x00


	//----- nvinfo : EIATTR_KPARAM_INFO
	.align		4
.L_2131:
        /*003c*/ 	.byte	0x04, 0x17
        /*003e*/ 	.short	(.L_2133 - .L_2132)
.L_2132:
        /*0040*/ 	.word	0x00000000
        /*0044*/ 	.short	0x0007
        /*0046*/ 	.short	0x0030
        /*0048*/ 	.byte	0x00, 0xf0, 0x11, 0x00


	//----- nvinfo : EIATTR_KPARAM_INFO
	.align		4
.L_2133:
        /*004c*/ 	.byte	0x04, 0x17
        /*004e*/ 	.short	(.L_2135 - .L_2134)
.L_2134:
        /*0050*/ 	.word	0x00000000
        /*0054*/ 	.short	0x0006
        /*0056*/ 	.short	0x002c
        /*0058*/ 	.byte	0x00, 0xf0, 0x11, 0x00


	//----- nvinfo : EIATTR_KPARAM_INFO
	.align		4
.L_2135:
        /*005c*/ 	.byte	0x04, 0x17
        /*005e*/ 	.short	(.L_2137 - .L_2136)
.L_2136:
        /*0060*/ 	.word	0x00000000
        /*0064*/ 	.short	0x0005
        /*0066*/ 	.short	0x0028
        /*0068*/ 	.byte	0x00, 0xf0, 0x11, 0x00


	//----- nvinfo : EIATTR_KPARAM_INFO
	.align		4
.L_2137:
        /*006c*/ 	.byte	0x04, 0x17
        /*006e*/ 	.short	(.L_2139 - .L_2138)
.L_2138:
        /*0070*/ 	.word	0x00000000
        /*0074*/ 	.short	0x0004
        /*0076*/ 	.short	0x0020
        /*0078*/ 	.byte	0x00, 0xf0, 0x21, 0x00


	//----- nvinfo : EIATTR_KPARAM_INFO
	.align		4
.L_2139:
        /*007c*/ 	.byte	0x04, 0x17
        /*007e*/ 	.short	(.L_2141 - .L_2140)
.L_2140:
        /*0080*/ 	.word	0x00000000
        /*0084*/ 	.short	0x0003
        /*0086*/ 	.short	0x0018
        /*0088*/ 	.byte	0x00, 0xf0, 0x21, 0x00


	//----- nvinfo : EIATTR_KPARAM_INFO
	.align		4
.L_2141:
        /*008c*/ 	.byte	0x04, 0x17
        /*008e*/ 	.short	(.L_2143 - .L_2142)
.L_2142:
        /*0090*/ 	.word	0x00000000
        /*0094*/ 	.short	0x0002
        /*0096*/ 	.short	0x0010
        /*0098*/ 	.byte	0x00, 0xf0, 0x21, 0x00


	//----- nvinfo : EIATTR_KPARAM_INFO
	.align		4
.L_2143:
        /*009c*/ 	.byte	0x04, 0x17
        /*009e*/ 	.short	(.L_2145 - .L_2144)
.L_2144:
        /*00a0*/ 	.word	0x00000000
        /*00a4*/ 	.short	0x0001
        /*00a6*/ 	.short	0x0008
        /*00a8*/ 	.byte	0x00, 0xf0, 0x21, 0x00


	//----- nvinfo : EIATTR_KPARAM_INFO
	.align		4
.L_2145:
        /*00ac*/ 	.byte	0x04, 0x17
        /*00ae*/ 	.short	(.L_2147 - .L_2146)
.L_2146:
        /*00b0*/ 	.word	0x00000000
        /*00b4*/ 	.short	0x0000
        /*00b6*/ 	.short	0x0000
        /*00b8*/ 	.byte	0x00, 0xf0, 0x21, 0x00


	//----- nvinfo : EIATTR_MAXREG_COUNT
	.align		4
.L_2147:
        /*00bc*/ 	.byte	0x03, 0x1b
        /*00be*/ 	.short	0x00ff


	//----- nvinfo : EIATTR_NUM_BARRIERS
	.align		4
        /*00c0*/ 	.byte	0x02, 0x4c
        /*00c2*/ 	.byte	0x01
	.zero		1


	//----- nvinfo : EIATTR_MERCURY_ISA_VERSION
	.align		4
        /*00c4*/ 	.byte	0x03, 0x5f
        /*00c6*/ 	.short	0x0000


	//----- nvinfo : EIATTR_UNUSED_LOAD_BYTE_OFFSET
	.align		4
        /*00c8*/ 	.byte	0x04, 0x44
        /*00ca*/ 	.short	(.L_2149 - .L_2148)


	//   ....[0]....
.L_2148:
        /*00cc*/ 	.word	0x00000590
        /*00d0*/ 	.word	0x0000fff0


	//   ....[1]....
        /*00d4*/ 	.word	0x00000b40
        /*00d8*/ 	.word	0x0000fff0


	//----- nvinfo : EIATTR_COOP_GROUP_MASK_REGIDS
	.align		4
.L_2149:
        /*00dc*/ 	.byte	0x04, 0x29
        /*00de*/ 	.short	(.L_2151 - .L_2150)


	//   ....[0]....
.L_2150:
        /*00e0*/ 	.word	0xffffffff


	//   ....[1]....
        /*00e4*/ 	.word	0xffffffff


	//   ....[2]....
        /*00e8*/ 	.word	0xffffffff


	//   ....[3]....
        /*00ec*/ 	.word	0xffffffff


	//   ....[4]....
        /*00f0*/ 	.word	0xffffffff


	//   ....[5]....
        /*00f4*/ 	.word	0xffffffff


	//   ....[6]....
        /*00f8*/ 	.word	0xffffffff


	//   ....[7]....
        /*00fc*/ 	.word	0xffffffff


	//   ....[8]....
        /*0100*/ 	.word	0xffffffff


	//   ....[9]....
        /*0104*/ 	.word	0xffffffff


	//----- nvinfo : EIATTR_COOP_GROUP_INSTR_OFFSETS
	.align		4
.L_2151:
        /*0108*/ 	.byte	0x04, 0x28
        /*010a*/ 	.short	(.L_2153 - .L_2152)


	//   ....[0]....
.L_2152:
        /*010c*/ 	.word	0x00000490


	//   ....[1]....
        /*0110*/ 	.word	0x000004b0


	//   ....[2]....
        /*0114*/ 	.word	0x000004d0


	//   ....[3]....
        /*0118*/ 	.word	0x000004f0


	//   ....[4]....
        /*011c*/ 	.word	0x00000530


	//   ....[5]....
        /*0120*/ 	.word	0x00000a10


	//   ....[6]....
        /*0124*/ 	.word	0x00000a50


	//   ....[7]....
        /*0128*/ 	.word	0x00000aa0


	//   ....[8]....
        /*012c*/ 	.word	0x00000ac0


	//   ....[9]....
        /*0130*/ 	.word	0x00000ae0


	//----- nvinfo : EIATTR_EXIT_INSTR_OFFSETS
	.align		4
.L_2153:
        /*0134*/ 	.byte	0x04, 0x1c
        /*0136*/ 	.short	(.L_2155 - .L_2154)


	//   ....[0]....
.L_2154:
        /*0138*/ 	.word	0x000032a0


	//   ....[1]....
        /*013c*/ 	.word	0x00003800


	//   ....[2]....
        /*0140*/ 	.word	0x00003a70


	//   ....[3]....
        /*0144*/ 	.word	0x00003cd0


	//   ....[4]....
        /*0148*/ 	.word	0x00003f40


	//----- nvinfo : EIATTR_CRS_STACK_SIZE
	.align		4
.L_2155:
        /*014c*/ 	.byte	0x04, 0x1e
        /*014e*/ 	.short	(.L_2157 - .L_2156)
.L_2156:
        /*0150*/ 	.word	0x00000000
.L_2157:


//--------------------- .nv.info._ZN4vllm31rms_norm_per_block_quant_kernelIfN3c1013Float8_e4m3fnELb0ELb1ELi64EEEvPT0_PfPKT_S8_PKffiiPS6_l --------------------------
	.section	.nv.info._ZN4vllm31rms_norm_per_block_quant_kernelIfN3c1013Float8_e4m3fnELb0ELb1ELi64EEEvPT0_PfPKT_S8_PKffiiPS6_l,"",@"SHT_CUDA_INFO"
	.sectionflags	@""
	.align	4


	//----- nvinfo : EIATTR_CUDA_API_VERSION
	.align		4
        /*0000*/ 	.byte	0x04, 0x37
        /*0002*/ 	.short	(.L_2159 - .L_2158)
.L_2158:
        /*0004*/ 	.word	0x00000082


	//----- nvinfo : EIATTR_SW2861232_WAR
	.align		4
.L_2159:
        /*0008*/ 	.byte	0x01, 0x35
	.zero		2


	//----- nvinfo : EIATTR_PARAM_CBANK
	.align		4
        /*000c*/ 	.byte	0x04, 0x0a
        /*000e*/ 	.short	(.L_2161 - .L_2160)
	.align		4
.L_2160:
        /*0010*/ 	.word	index@(.nv.constant0._ZN4vllm31rms_norm_per_block_quant_kernelIfN3c1013Float8_e4m3fnELb0ELb1ELi64EEEvPT0_PfPKT_S8_PKffiiPS6_l)
        /*0014*/ 	.short	0x0160
        /*0016*/ 	.short	0x0048


	//----- nvinfo : EIATTR_CBANK_PARAM_SIZE
	.align		4
.L_2161:
        /*0018*/ 	.byte	0x03, 0x19
        /*001a*/ 	.short	0x0048


	//----- nvinfo : EIATTR_KPARAM_INFO
	.align		4
        /*001c*/ 	.byte	0x04, 0x17
        /*001e*/ 	.short	(.L_2163 - .L_2162)
.L_2162:
        /*0020*/ 	.word	0x00000000
        /*0024*/ 	.short	0x0009
        /*0026*/ 	.short	0x0040
        /*0028*/ 	.byte	0x00, 0xf0, 0x21, 0x00


	//----- nvinfo : EIATTR_KPARAM_INFO
	.align		4
.L_2163:
        /*002c*/ 	.byte	0x04, 0x17
        /*002e*/ 	.short	(.L_2165 - .L_2164)
.L_2164:
        /*0030*/ 	.word	0x00000000
        /*0034*/ 	.short	0x0008
        /*0036*/ 	.short	0x0038
        /*0038*/ 	.byte	0x00, 0xf0, 0x21, 0x00


	//----- nvinfo : EIATTR_KPARAM_INFO
	.align		4
.L_2165:
        /*003c*/ 	.byte	0x04, 0x17
        /*003e*/ 	.short	(.L_2167 - .L_2166)
.L_2166:
        /*0040*/ 	.word	0x00000000
        /*0044*/ 	.short	0x0007
        /*0046*/ 	.short	0x0030
        /*0048*/ 	.byte	0x00, 0xf0, 0x11, 0x00


	//----- nvinfo : EIATTR_KPARAM_INFO
	.align		4
.L_2167:
        /*004c*/ 	.byte	0x04, 0x17
        /*004e*/ 	.short	(.L_2169 - .L_2168)
.L_2168:
        /*0050*/ 	.word	0x00000000
        /*0054*/ 	.short	0x0006
        /*0056*/ 	.short	0x002c
        /*0058*/ 	.byte	0x00, 0xf0, 0x11, 0x00


	//----- nvinfo : EIATTR_KPARAM_INFO
	.align		4
.L_2169:
        /*005c*/ 	.byte	0x04, 0x17
        /*005e*/ 	.short	(.L_2171 - .L_2170)
.L_2170:
        /*0060*/ 	.word	0x00000000
        /*0064*/ 	.short	0x0005
        /*0066*/ 	.short	0x0028
        /*0068*/ 	.byte	0x00, 0xf0, 0x11, 0x00


	//----- nvinfo : EIATTR_KPARAM_INFO
	.align		4
.L_2171:
        /*006c*/ 	.byte	0x04, 0x17
        /*006e*/ 	.short	(.L_2173 - .L_2172)
.L_2172:
        /*0070*/ 	.word	0x00000000
        /*0074*/ 	.short	0x0004
        /*0076*/ 	.short	0x0020
        /*0078*/ 	.byte	0x00, 0xf0, 0x21, 0x00


	//----- nvinfo : EIATTR_KPARAM_INFO
	.align		4
.L_2173:
        /*007c*/ 	.byte	0x04, 0x17
        /*007e*/ 	.short	(.L_2175 - .L_2174)
.L_2174:
        /*0080*/ 	.word	0x00000000
        /*0084*/ 	.short	0x0003
        /*0086*/ 	.short	0x0018
        /*0088*/ 	.byte	0x00, 0xf0, 0x21, 0x00


	//----- nvinfo : EIATTR_KPARAM_INFO
	.align		4
.L_2175:
        /*008c*/ 	.byte	0x04, 0x17
        /*008e*/ 	.short	(.L_2177 - .L_2176)
.L_2176:
        /*0090*/ 	.word	0x00000000
        /*0094*/ 	.short	0x0002
        /*0096*/ 	.short	0x0010
        /*0098*/ 	.byte	0x00, 0xf0, 0x21, 0x00


	//----- nvinfo : EIATTR_KPARAM_INFO
	.align		4
.L_2177:
        /*009c*/ 	.byte	0x04, 0x17
        /*009e*/ 	.short	(.L_2179 - .L_2178)
.L_2178:
        /*00a0*/ 	.word	0x00000000
        /*00a4*/ 	.short	0x0001
        /*00a6*/ 	.short	0x0008
        /*00a8*/ 	.byte	0x00, 0xf0, 0x21, 0x00


	//----- nvinfo : EIATTR_KPARAM_INFO
	.align		4
.L_2179:
        /*00ac*/ 	.byte	0x04, 0x17
        /*00ae*/ 	.short	(.L_2181 - .L_2180)
.L_2180:
        /*00b0*/ 	.word	0x00000000
        /*00b4*/ 	.short	0x0000
        /*00b6*/ 	.short	0x0000
        /*00b8*/ 	.byte	0x00, 0xf0, 0x21, 0x00


	//----- nvinfo : EIATTR_MAXREG_COUNT
	.align		4
.L_2181:
        /*00bc*/ 	.byte	0x03, 0x1b
        /*00be*/ 	.short	0x00ff


	//----- nvinfo : EIATTR_NUM_BARRIERS
	.align		4
        /*00c0*/ 	.byte	0x02, 0x4c
        /*00c2*/ 	.byte	0x01
	.zero		1


	//----- nvinfo : EIATTR_MERCURY_ISA_VERSION
	.align		4
        /*00c4*/ 	.byte	0x03, 0x5f
        /*00c6*/ 	.short	0x0000


	//----- nvinfo : EIATTR_UNUSED_LOAD_BYTE_OFFSET
	.align		4
        /*00c8*/ 	.byte	0x04, 0x44
        /*00ca*/ 	.short	(.L_2183 - .L_2182)


	//   ....[0]....
.L_2182:
        /*00cc*/ 	.word	0x00000590
        /*00d0*/ 	.word	0x0000fff0


	//   ....[1]....
        /*00d4*/ 	.word	0x00000b40
        /*00d8*/ 	.word	0x0000fff0


	//----- nvinfo : EIATTR_COOP_GROUP_MASK_REGIDS
	.align		4
.L_2183:
        /*00dc*/ 	.byte	0x04, 0x29
        /*00de*/ 	.short	(.L_2185 - .L_2184)


	//   ....[0]....
.L_2184:
        /*00e0*/ 	.word	0xffffffff


	//   ....[1]....
        /*00e4*/ 	.word	0xffffffff


	//   ....[2]....
        /*00e8*/ 	.word	0xffffffff


	//   ....[3]....
        /*00ec*/ 	.word	0xffffffff


	//   ....[4]....
        /*00f0*/ 	.word	0xffffffff


	//   ....[5]....
        /*00f4*/ 	.word	0xffffffff


	//   ....[6]....
        /*00f8*/ 	.word	0xffffffff


	//   ....[7]....
        /*00fc*/ 	.word	0xffffffff


	//   ....[8]....
        /*0100*/ 	.word	0xffffffff


	//   ....[9]....
        /*0104*/ 	.word	0xffffffff


	//----- nvinfo : EIATTR_COOP_GROUP_INSTR_OFFSETS
	.align		4
.L_2185:
        /*0108*/ 	.byte	0x04, 0x28
        /*010a*/ 	.short	(.L_2187 - .L_2186)


	//   ....[0]....
.L_2186:
        /*010c*/ 	.word	0x00000490


	//   ....[1]....
        /*0110*/ 	.word	0x000004b0


	//   ....[2]....
        /*0114*/ 	.word	0x000004d0


	//   ....[3]....
        /*0118*/ 	.word	0x000004f0


	//   ....[4]....
        /*011c*/ 	.word	0x00000530


	//   ....[5]....
        /*0120*/ 	.word	0x00000a10


	//   ....[6]....
        /*0124*/ 	.word	0x00000a50


	//   ....[7]....
        /*0128*/ 	.word	0x00000aa0


	//   ....[8]....
        /*012c*/ 	.word	0x00000ac0


	//   ....[9]....
        /*0130*/ 	.word	0x00000ae0


	//----- nvinfo : EIATTR_EXIT_INSTR_OFFSETS
	.align		4
.L_2187:
        /*0134*/ 	.byte	0x04, 0x1c
        /*0136*/ 	.short	(.L_2189 - .L_2188)


	//   ....[0]....
.L_2188:
        /*0138*/ 	.word	0x00003270


	//   ....[1]....
        /*013c*/ 	.word	0x00003c00


	//   ....[2]....
        /*0140*/ 	.word	0x000042b0


	//   ....[3]....
        /*0144*/ 	.word	0x00004960


	//   ....[4]....
        /*0148*/ 	.word	0x00005030


	//----- nvinfo : EIATTR_CRS_STACK_SIZE
	.align		4
.L_2189:
        /*014c*/ 	.byte	0x04, 0x1e
        /*014e*/ 	.short	(.L_2191 - .L_2190)
.L_2190:
        /*0150*/ 	.word	0x00000000
.L_2191:


//--------------------- .nv.info._ZN4vllm31rms_norm_per_block_quant_kernelIfaLb1ELb0ELi64EEEvPT0_PfPKT_S6_PKffiiPS4_l --------------------------
	.section	.nv.info._ZN4vllm31rms_norm_per_block_quant_kernelIfaLb1ELb0ELi64EEEvPT0_PfPKT_S6_PKffiiPS4_l,"",@"SHT_CUDA_INFO"
	.sectionflags	@""
	.align	4


	//----- nvinfo : EIATTR_CUDA_API_VERSION
	.align		4
        /*0000*/ 	.byte	0x04, 0x37
        /*0002*/ 	.short	(.L_2193 - .L_2192)
.L_2192:
        /*0004*/ 	.word	0x00000082


	//----- nvinfo : EIATTR_SW2861232_WAR
	.align		4
.L_2193:
        /*0008*/ 	.byte	0x01, 0x35
	.zero		2


	//----- nvinfo : EIATTR_PARAM_CBANK
	.align		4
        /*000c*/ 	.byte	0x04, 0x0a
        /*000e*/ 	.short	(.L_2195 - .L_2194)
	.align		4
.L_2194:
        /*0010*/ 	.word	index@(.nv.constant0._ZN4vllm31rms_norm_per_block_quant_kernelIfaLb1ELb0ELi64EEEvPT0_PfPKT_S6_PKffiiPS4_l)
        /*0014*/ 	.short	0x0160
        /*0016*/ 	.short	0x0048


	//----- nvinfo : EIATTR_CBANK_PARAM_SIZE
	.align		4
.L_2195:
        /*0018*/ 	.byte	0x03, 0x19
        /*001a*/ 	.short	0x0048


	//----- nvinfo : EIATTR_KPARAM_INFO
	.align		4
        /*001c*/ 	.byte	0x04, 0x17
        /*001e*/ 	.short	(.L_2197 - .L_2196)
.L_2196:
        /*0020*/ 	.word	0x00000000
        /*0024*/ 	.short	0x0009
        /*0026*/ 	.short	0x0040
        /*0028*/ 	.byte	0x00, 0xf0, 0x21, 0x00


	//----- nvinfo : EIATTR_KPARAM_INFO
	.align		4
.L_2197:
        /*002c*/ 	.byte	0x04, 0x17
        /*002e*/ 	.short	(.L_2199 - .L_2198)
.L_2198:
        /*0030*/ 	.word	0x00000000
        /*0034*/ 	.short	0x0008
        /*0036*/ 	.short	0x0038
        /*0038*/ 	.byte	0x00, 0xf0, 0x21, 0x00


	//----- nvinfo : EIATTR_KPARAM_INFO
	.align		4
.L_2199:
        /*003c*/ 	.byte	0x04, 0x17
        /*003e*/ 	.short	(.L_2201 - .L_2200)
.L_2200:
        /*0040*/ 	.word	0x00000000
        /*0044*/ 	.short	0x0007
        /*0046*/ 	.short	0x0030
        /*0048*/ 	.byte	0x00, 0xf0, 0x11, 0x00


	//----- nvinfo : EIATTR_KPARAM_INFO
	.align		4
.L_2201:
        /*004c*/ 	.byte	0x04, 0x17
        /*004e*/ 	.short	(.L_2203 - .L_2202)
.L_2202:
        /*0050*/ 	.word	0x00000000
        /*0054*/ 	.short	0x0006
        /*0056*/ 	.short	0x002c
        /*0058*/ 	.byte	0x00, 0xf0, 0x11, 0x00


	//----- nvinfo : EIATTR_KPARAM_INFO
	.align		4
.L_2203:
        /*005c*/ 	.byte	0x04, 0x17
        /*005e*/ 	.short	(.L_2205 - .L_2204)
.L_2204:
        /*0060*/ 	.word	0x00000000
        /*0064*/ 	.short	0x0005
        /*0066*/ 	.short	0x0028
        /*0068*/ 	.byte	0x00, 0xf0, 0x11, 0x00


	//----- nvinfo : EIATTR_KPARAM_INFO
	.align		4
.L_2205:
        /*006c*/ 	.byte	0x04, 0x17
        /*006e*/ 	.short	(.L_2207 - .L_2206)
.L_2206:
        /*0070*/ 	.word	0x00000000
        /*0074*/ 	.short	0x0004
        /*0076*/ 	.short	0x0020
        /*0078*/ 	.byte	0x00, 0xf0, 0x21, 0x00


	//----- nvinfo : EIATTR_KPARAM_INFO
	.align		4
.L_2207:
        /*007c*/ 	.byte	0x04, 0x17
        /*007e*/ 	.short	(.L_2209 - .L_2208)
.L_2208:
        /*0080*/ 	.word	0x00000000
        /*0084*/ 	.short	0x0003
        /*0086*/ 	.short	0x0018
        /*0088*/ 	.byte	0x00, 0xf0, 0x21, 0x00


	//----- nvinfo : EIATTR_KPARAM_INFO
	.align		4
.L_2209:
        /*008c*/ 	.byte	0x04, 0x17
        /*008e*/ 	.short	(.L_2211 - .L_2210)
.L_2210:
        /*0090*/ 	.word	0x00000000
        /*0094*/ 	.short	0x0002
        /*0096*/ 	.short	0x0010
        /*0098*/ 	.byte	0x00, 0xf0, 0x21, 0x00


	//----- nvinfo : EIATTR_KPARAM_INFO
	.align		4
.L_2211:
        /*009c*/ 	.byte	0x04, 0x17
        /*009e*/ 	.short	(.L_2213 - .L_2212)
.L_2212:
        /*00a0*/ 	.word	0x00000000
        /*00a4*/ 	.short	0x0001
        /*00a6*/ 	.short	0x0008
        /*00a8*/ 	.byte	0x00, 0xf0, 0x21, 0x00


	//----- nvinfo : EIATTR_KPARAM_INFO
	.align		4
.L_2213:
        /*00ac*/ 	.byte	0x04, 0x17
        /*00ae*/ 	.short	(.L_2215 - .L_2214)
.L_2214:
        /*00b0*/ 	.word	0x00000000
        /*00b4*/ 	.short	0x0000
        /*00b6*/ 	.short	0x0000
        /*00b8*/ 	.byte	0x00, 0xf0, 0x21, 0x00


	//----- nvinfo : EIATTR_MAXREG_COUNT
	.align		4
.L_2215:
        /*00bc*/ 	.byte	0x03, 0x1b
        /*00be*/ 	.short	0x00ff


	//----- nvinfo : EIATTR_NUM_BARRIERS
	.align		4
        /*00c0*/ 	.byte	0x02, 0x4c
        /*00c2*/ 	.byte	0x01
	.zero		1


	//----- nvinfo : EIATTR_MERCURY_ISA_VERSION
	.align		4
        /*00c4*/ 	.byte	0x03, 0x5f
        /*00c6*/ 	.short	0x0000


	//----- nvinfo : EIATTR_UNUSED_LOAD_BYTE_OFFSET
	.align		4
        /*00c8*/ 	.byte	0x04, 0x44
        /*00ca*/ 	.short	(.L_2217 - .L_2216)


	//   ....[0]....
.L_2216:
        /*00cc*/ 	.word	0x000007e0
        /*00d0*/ 	.word	0x0000fff0


	//   ....[1]....
        /*00d4*/ 	.word	0x00000d90
        /*00d8*/ 	.word	0x0000fff0


	//----- nvinfo : EIATTR_COOP_GROUP_MASK_REGIDS
	.align		4
.L_2217:
        /*00dc*/ 	.byte	0x04, 0x29
        /*00de*/ 	.short	(.L_2219 - .L_2218)


	//   ....[0]....
.L_2218:
        /*00e0*/ 	.word	0xffffffff


	//   ....[1]....
        /*00e4*/ 	.word	0xffffffff


	//   ....[2]....
        /*00e8*/ 	.word	0xffffffff


	//   ....[3]....
        /*00ec*/ 	.word	0xffffffff


	//   ....[4]....
        /*00f0*/ 	.word	0xffffffff


	//   ....[5]....
        /*00f4*/ 	.word	0xffffffff


	//   ....[6]....
        /*00f8*/ 	.word	0xffffffff


	//   ....[7]....
        /*00fc*/ 	.word	0xffffffff


	//   ....[8]....
        /*0100*/ 	.word	0xffffffff


	//   ....[9]....
        /*0104*/ 	.word	0xffffffff


	//----- nvinfo : EIATTR_COOP_GROUP_INSTR_OFFSETS
	.align		4
.L_2219:
        /*0108*/ 	.byte	0x04, 0x28
        /*010a*/ 	.short	(.L_2221 - .L_2220)


	//   ....[0]....
.L_2220:
        /*010c*/ 	.word	0x000006e0


	//   ....[1]....
        /*0110*/ 	.word	0x00000710


	//   ....[2]....
        /*0114*/ 	.word	0x00000730


	//   ....[3]....
        /*0118*/ 	.word	0x00000750


	//   ....[4]....
        /*011c*/ 	.word	0x00000780


	//   ....[5]....
        /*0120*/ 	.word	0x00000c60


	//   ....[6]....
        /*0124*/ 	.word	0x00000ca0


	//   ....[7]....
        /*0128*/ 	.word	0x00000cf0


	//   ....[8]....
        /*012c*/ 	.word	0x00000d10


	//   ....[9]....
        /*0130*/ 	.word	0x00000d30


	//----- nvinfo : EIATTR_EXIT_INSTR_OFFSETS
	.align		4
.L_2221:
        /*0134*/ 	.byte	0x04, 0x1c
        /*0136*/ 	.short	(.L_2223 - .L_2222)


	//   ....[0]....
.L_2222:
        /*0138*/ 	.word	0x00003570


	//   ....[1]....
        /*013c*/ 	.word	0x00003920


	//   ....[2]....
        /*0140*/ 	.word	0x00003bf0


	//   ....[3]....
        /*0144*/ 	.word	0x00003ec0


	//   ....[4]....
        /*0148*/ 	.word	0x000041a0


	//----- nvinfo : EIATTR_CRS_STACK_SIZE
	.align		4
.L_2223:
        /*014c*/ 	.byte	0x04, 0x1e
        /*014e*/ 	.short	(.L_2225 - .L_2224)
.L_2224:
        /*0150*/ 	.word	0x00000000
.L_2225:


//--------------------- .nv.info._ZN4vllm31rms_norm_per_block_quant_kernelIfN3c1013Float8_e4m3fnELb1ELb0ELi64EEEvPT0_PfPKT_S8_PKffiiPS6_l --------------------------
	.section	.nv.info._ZN4vllm31rms_norm_per_block_quant_kernelIfN3c1013Float8_e4m3fnELb1ELb0ELi64EEEvPT0_PfPKT_S8_PKffiiPS6_l,"",@"SHT_CUDA_INFO"
	.sectionflags	@""
	.align	4


	//----- nvinfo : EIATTR_CUDA_API_VERSION
	.align		4
        /*0000*/ 	.byte	0x04, 0x37
        /*0002*/ 	.short	(.L_2227 - .L_2226)
.L_2226:
        /*0004*/ 	.word	0x00000082


	//----- nvinfo : EIATTR_SW2861232_WAR
	.align		4
.L_2227:
        /*0008*/ 	.byte	0x01, 0x35
	.zero		2


	//----- nvinfo : EIATTR_PARAM_CBANK
	.align		4
        /*000c*/ 	.byte	0x04, 0x0a
        /*000e*/ 	.short	(.L_2229 - .L_2228)
	.align		4
.L_2228:
        /*0010*/ 	.word	index@(.nv.constant0._ZN4vllm31rms_norm_per_block_quant_kernelIfN3c1013Float8_e4m3fnELb1ELb0ELi64EEEvPT0_PfPKT_S8_PKffiiPS6_l)
        /*0014*/ 	.short	0x0160
        /*0016*/ 	.short	0x0048


	//----- nvinfo : EIATTR_CBANK_PARAM_SIZE
	.align		4
.L_2229:
        /*0018*/ 	.byte	0x03, 0x19
        /*001a*/ 	.short	0x0048


	//----- nvinfo : EIATTR_KPARAM_INFO
	.align		4
        /*001c*/ 	.byte	0x04, 0x17
        /*001e*/ 	.short	(.L_2231 - .L_2230)
.L_2230:
        /*0020*/ 	.word	0x00000000
        /*0024*/ 	.short	0x0009
        /*0026*/ 	.short	0x0040
        /*0028*/ 	.byte	0x00, 0xf0, 0x21, 0x00


	//----- nvinfo : EIATTR_KPARAM_INFO
	.align		4
.L_2231:
        /*002c*/ 	.byte	0x04, 0x17
        /*002e*/ 	.short	(.L_2233 - .L_2232)
.L_2232:
        /*0030*/ 	.word	0x00000000
        /*0034*/ 	.short	0x0008
        /*0036*/ 	.short	0x0038
        /*0038*/ 	.byte	0x00, 0xf0, 0x21, 0x00


	//----- nvinfo : EIATTR_KPARAM_INFO
	.align		4
.L_2233:
        /*003c*/ 	.byte	0x04, 0x17
        /*003e*/ 	.short	(.L_2235 - .L_2234)
.L_2234:
        /*0040*/ 	.word	0x00000000
        /*0044*/ 	.short	0x0007
        /*0046*/ 	.short	0x0030
        /*0048*/ 	.byte	0x00, 0xf0, 0x11, 0x00


	//----- nvinfo : EIATTR_KPARAM_INFO
	.align		4
.L_2235:
        /*004c*/ 	.byte	0x04, 0x17
        /*004e*/ 	.short	(.L_2237 - .L_2236)
.L_2236:
        /*0050*/ 	.word	0x00000000
        /*0054*/ 	.short	0x0006
        /*0056*/ 	.short	0x002c
        /*0058*/ 	.byte	0x00, 0xf0, 0x11, 0x00


	//----- nvinfo : EIATTR_KPARAM_INFO
	.align		4
.L_2237:
        /*005c*/ 	.byte	0x04, 0x17
        /*005e*/ 	.short	(.L_2239 - .L_2238)
.L_2238:
        /*0060*/ 	.word	0x00000000
        /*0064*/ 	.short	0x0005
        /*0066*/ 	.short	0x0028
        /*0068*/ 	.byte	0x00, 0xf0, 0x11, 0x00


	//----- nvinfo : EIATTR_KPARAM_INFO
	.align		4
.L_2239:
        /*006c*/ 	.byte	0x04, 0x17
        /*006e*/ 	.short	(.L_2241 - .L_2240)
.L_2240:
        /*0070*/ 	.word	0x00000000
        /*0074*/ 	.short	0x0004
        /*0076*/ 	.short	0x0020
        /*0078*/ 	.byte	0x00, 0xf0, 0x21, 0x00


	//----- nvinfo : EIATTR_KPARAM_INFO
	.align		4
.L_2241:
        /*007c*/ 	.byte	0x04, 0x17
        /*007e*/ 	.short	(.L_2243 - .L_2242)
.L_2242:
        /*0080*/ 	.word	0x00000000
        /*0084*/ 	.short	0x0003
        /*0086*/ 	.short	0x0018
        /*0088*/ 	.byte	0x00, 0xf0, 0x21, 0x00


	//----- nvinfo : EIATTR_KPARAM_INFO
	.align		4
.L_2243:
        /*008c*/ 	.byte	0x04, 0x17
        /*008e*/ 	.short	(.L_2245 - .L_2244)
.L_2244:
        /*0090*/ 	.word	0x00000000
        /*0094*/ 	.short	0x0002
        /*0096*/ 	.short	0x0010
        /*0098*/ 	.byte	0x00, 0xf0, 0x21, 0x00


	//----- nvinfo : EIATTR_KPARAM_INFO
	.align		4
.L_2245:
        /*009c*/ 	.byte	0x04, 0x17
        /*009e*/ 	.short	(.L_2247 - .L_2246)
.L_2246:
        /*00a0*/ 	.word	0x00000000
        /*00a4*/ 	.short	0x0001
        /*00a6*/ 	.short	0x0008
        /*00a8*/ 	.byte	0x00, 0xf0, 0x21, 0x00


	//----- nvinfo : EIATTR_KPARAM_INFO
	.align		4
.L_2247:
        /*00ac*/ 	.byte	0x04, 0x17
        /*00ae*/ 	.short	(.L_2249 - .L_2248)
.L_2248:
        /*00b0*/ 	.word	0x00000000
        /*00b4*/ 	.short	0x0000
        /*00b6*/ 	.short	0x0000
        /*00b8*/ 	.byte	0x00, 0xf0, 0x21, 0x00


	//----- nvinfo : EIATTR_MAXREG_COUNT
	.align		4
.L_2249:
        /*00bc*/ 	.byte	0x03, 0x1b
        /*00be*/ 	.short	0x00ff


	//----- nvinfo : EIATTR_NUM_BARRIERS
	.align		4
        /*00c0*/ 	.byte	0x02, 0x4c
        /*00c2*/ 	.byte	0x01
	.zero		1


	//----- nvinfo : EIATTR_MERCURY_ISA_VERSION
	.align		4
        /*00c4*/ 	.byte	0x03, 0x5f
        /*00c6*/ 	.short	0x0000


	//----- nvinfo : EIATTR_UNUSED_LOAD_BYTE_OFFSET
	.align		4
        /*00c8*/ 	.byte	0x04, 0x44
        /*00ca*/ 	.short	(.L_2251 - .L_2250)


	//   ....[0]....
.L_2250:
        /*00cc*/ 	.word	0x000007c0
        /*00d0*/ 	.word	0x0000fff0


	//   ....[1]....
        /*00d4*/ 	.word	0x00000d70
        /*00d8*/ 	.word	0x0000fff0


	//----- nvinfo : EIATTR_COOP_GROUP_MASK_REGIDS
	.align		4
.L_2251:
        /*00dc*/ 	.byte	0x04, 0x29
        /*00de*/ 	.short	(.L_2253 - .L_2252)


	//   ....[0]....
.L_2252:
        /*00e0*/ 	.word	0xffffffff


	//   ....[1]....
        /*00e4*/ 	.word	0xffffffff


	//   ....[2]....
        /*00e8*/ 	.word	0xffffffff


	//   ....[3]....
        /*00ec*/ 	.word	0xffffffff


	//   ....[4]....
        /*00f0*/ 	.word	0xffffffff


	//   ....[5]....
        /*00f4*/ 	.word	0xffffffff


	//   ....[6]....
        /*00f8*/ 	.word	0xffffffff


	//   ....[7]....
        /*00fc*/ 	.word	0xffffffff


	//   ....[8]....
        /*0100*/ 	.word	0xffffffff


	//   ....[9]....
        /*0104*/ 	.word	0xffffffff


	//----- nvinfo : EIATTR_COOP_GROUP_INSTR_OFFSETS
	.align		4
.L_2253:
        /*0108*/ 	.byte	0x04, 0x28
        /*010a*/ 	.short	(.L_2255 - .L_2254)


	//   ....[0]....
.L_2254:
        /*010c*/ 	.word	0x000006c0


	//   ....[1]....
        /*0110*/ 	.word	0x000006f0


	//   ....[2]....
        /*0114*/ 	.word	0x00000710


	//   ....[3]....
        /*0118*/ 	.word	0x00000730


	//   ....[4]....
        /*011c*/ 	.word	0x00000760


	//   ....[5]....
        /*0120*/ 	.word	0x00000c40


	//   ....[6]....
        /*0124*/ 	.word	0x00000c80


	//   ....[7]....
        /*0128*/ 	.word	0x00000cd0


	//   ....[8]....
        /*012c*/ 	.word	0x00000cf0


	//   ....[9]....
        /*0130*/ 	.word	0x00000d10


	//----- nvinfo : EIATTR_EXIT_INSTR_OFFSETS
	.align		4
.L_2255:
        /*0134*/ 	.byte	0x04, 0x1c
        /*0136*/ 	.short	(.L_2257 - .L_2256)


	//   ....[0]....
.L_2256:
        /*0138*/ 	.word	0x000034f0


	//   ....[1]....
        /*013c*/ 	.word	0x00003ca0


	//   ....[2]....
        /*0140*/ 	.word	0x000043c0


	//   ....[3]....
        /*0144*/ 	.word	0x00004ae0


	//   ....[4]....
        /*0148*/ 	.word	0x00005220


	//----- nvinfo : EIATTR_CRS_STACK_SIZE
	.align		4
.L_2257:
        /*014c*/ 	.byte	0x04, 0x1e
        /*014e*/ 	.short	(.L_2259 - .L_2258)
.L_2258:
        /*0150*/ 	.word	0x00000000
.L_2259:


//--------------------- .nv.info._ZN4vllm31rms_norm_per_block_quant_kernelIfaLb1ELb1ELi64EEEvPT0_PfPKT_S6_PKffiiPS4_l --------------------------
	.section	.nv.info._ZN4vllm31rms_norm_per_block_quant_kernelIfaLb1ELb1ELi64EEEvPT0_PfPKT_S6_PKffiiPS4_l,"",@"SHT_CUDA_INFO"
	.sectionflags	@""
	.align	4


	//----- nvinfo : EIATTR_CUDA_API_VERSION
	.align		4
        /*0000*/ 	.byte	0x04, 0x37
        /*0002*/ 	.short	(.L_2261 - .L_2260)
.L_2260:
        /*0004*/ 	.word	0x00000082


	//----- nvinfo : EIATTR_SW2861232_WAR
	.align		4
.L_2261:
        /*0008*/ 	.byte	0x01, 0x35
	.zero		2


	//----- nvinfo : EIATTR_PARAM_CBANK
	.align		4
        /*000c*/ 	.byte	0x04, 0x0a
        /*000e*/ 	.short	(.L_2263 - .L_2262)
	.align		4
.L_2262:
        /*0010*/ 	.word	index@(.nv.constant0._ZN4vllm31rms_norm_per_block_quant_kernelIfaLb1ELb1ELi64EEEvPT0_PfPKT_S6_PKffiiPS4_l)
        /*0014*/ 	.short	0x0160
        /*0016*/ 	.short	0x0048


	//----- nvinfo : EIATTR_CBANK_PARAM_SIZE
	.align		4
.L_2263:
        /*0018*/ 	.byte	0x03, 0x19
        /*001a*/ 	.short	0x0048


	//----- nvinfo : EIATTR_KPARAM_INFO
	.align		4
        /*001c*/ 	.byte	0x04, 0x17
        /*001e*/ 	.short	(.L_2265 - .L_2264)
.L_2264:
        /*0020*/ 	.word	0x00000000
        /*0024*/ 	.short	0x0009
        /*0026*/ 	.short	0x0040
        /*0028*/ 	.byte	0x00, 0xf0, 0x21, 0x00


	//----- nvinfo : EIATTR_KPARAM_INFO
	.align		4
.L_2265:
        /*002c*/ 	.byte	0x04, 0x17
        /*002e*/ 	.short	(.L_2267 - .L_2266)
.L_2266:
        /*0030*/ 	.word	0x00000000
        /*0034*/ 	.short	0x0008
        /*0036*/ 	.short	0x0038
        /*0038*/ 	.byte	0x00, 0xf0, 0x21, 0x00


	//----- nvinfo : EIATTR_KPARAM_INFO
	.align		4
.L_2267:
        /*003c*/ 	.byte	0x04, 0x17
        /*003e*/ 	.short	(.L_2269 - .L_2268)
.L_2268:
        /*0040*/ 	.word	0x00000000
        /*0044*/ 	.short	0x0007
        /*0046*/ 	.short	0x0030
        /*0048*/ 	.byte	0x00, 0xf0, 0x11, 0x00


	//----- nvinfo : EIATTR_KPARAM_INFO
	.align		4
.L_2269:
        /*004c*/ 	.byte	0x04, 0x17
        /*004e*/ 	.short	(.L_2271 - .L_2270)
.L_2270:
        /*0050*/ 	.word	0x00000000
        /*0054*/ 	.short	0x0006
        /*0056*/ 	.short	0x002c
        /*0058*/ 	.byte	0x00, 0xf0, 0x11, 0x00


	//----- nvinfo : EIATTR_KPARAM_INFO
	.align		4
.L_2271:
        /*005c*/ 	.byte	0x04, 0x17
        /*005e*/ 	.short	(.L_2273 - .L_2272)
.L_2272:
        /*0060*/ 	.word	0x00000000
        /*0064*/ 	.short	0x0005
        /*0066*/ 	.short	0x0028
        /*0068*/ 	.byte	0x00, 0xf0, 0x11, 0x00


	//----- nvinfo : EIATTR_KPARAM_INFO
	.align		4
.L_2273:
        /*006c*/ 	.byte	0x04, 0x17
        /*006e*/ 	.short	(.L_2275 - .L_2274)
.L_2274:
        /*0070*/ 	.word	0x00000000
        /*0074*/ 	.short	0x0004
        /*0076*/ 	.short	0x0020
        /*0078*/ 	.byte	0x00, 0xf0, 0x21, 0x00


	//----- nvinfo : EIATTR_KPARAM_INFO
	.align		4
.L_2275:
        /*007c*/ 	.byte	0x04, 0x17
        /*007e*/ 	.short	(.L_2277 - .L_2276)
.L_2276:
        /*0080*/ 	.word	0x00000000
        /*0084*/ 	.short	0x0003
        /*0086*/ 	.short	0x0018
        /*0088*/ 	.byte	0x00, 0xf0, 0x21, 0x00


	//----- nvinfo : EIATTR_KPARAM_INFO
	.align		4
.L_2277:
        /*008c*/ 	.byte	0x04, 0x17
        /*008e*/ 	.short	(.L_2279 - .L_2278)
.L_2278:
        /*0090*/ 	.word	0x00000000
        /*0094*/ 	.short	0x0002
        /*0096*/ 	.short	0x0010
        /*0098*/ 	.byte	0x00, 0xf0, 0x21, 0x00


	//----- nvinfo : EIATTR_KPARAM_INFO
	.align		4
.L_2279:
        /*009c*/ 	.byte	0x04, 0x17
        /*009e*/ 	.short	(.L_2281 - .L_2280)
.L_2280:
        /*00a0*/ 	.word	0x00000000
        /*00a4*/ 	.short	0x0001
        /*00a6*/ 	.short	0x0008
        /*00a8*/ 	.byte	0x00, 0xf0, 0x21, 0x00


	//----- nvinfo : EIATTR_KPARAM_INFO
	.align		4
.L_2281:
        /*00ac*/ 	.byte	0x04, 0x17
        /*00ae*/ 	.short	(.L_2283 - .L_2282)
.L_2282:
        /*00b0*/ 	.word	0x00000000
        /*00b4*/ 	.short	0x0000
        /*00b6*/ 	.short	0x0000
        /*00b8*/ 	.byte	0x00, 0xf0, 0x21, 0x00


	//----- nvinfo : EIATTR_MAXREG_COUNT
	.align		4
.L_2283:
        /*00bc*/ 	.byte	0x03, 0x1b
        /*00be*/ 	.short	0x00ff


	//----- nvinfo : EIATTR_NUM_BARRIERS
	.align		4
        /*00c0*/ 	.byte	0x02, 0x4c
        /*00c2*/ 	.byte	0x01
	.zero		1


	//----- nvinfo : EIATTR_MERCURY_ISA_VERSION
	.align		4
        /*00c4*/ 	.byte	0x03, 0x5f
        /*00c6*/ 	.short	0x0000


	//----- nvinfo : EIATTR_UNUSED_LOAD_BYTE_OFFSET
	.align		4
        /*00c8*/ 	.byte	0x04, 0x44
        /*00ca*/ 	.short	(.L_2285 - .L_2284)


	//   ....[0]....
.L_2284:
        /*00cc*/ 	.word	0x00000740
        /*00d0*/ 	.word	0x0000fff0


	//   ....[1]....
        /*00d4*/ 	.word	0x00000cf0
        /*00d8*/ 	.word	0x0000fff0


	//----- nvinfo : EIATTR_COOP_GROUP_MASK_REGIDS
	.align		4
.L_2285:
        /*00dc*/ 	.byte	0x04, 0x29
        /*00de*/ 	.short	(.L_2287 - .L_2286)


	//   ....[0]....
.L_2286:
        /*00e0*/ 	.word	0xffffffff


	//   ....[1]....
        /*00e4*/ 	.word	0xffffffff


	//   ....[2]....
        /*00e8*/ 	.word	0xffffffff


	//   ....[3]....
        /*00ec*/ 	.word	0xffffffff


	//   ....[4]....
        /*00f0*/ 	.word	0xffffffff


	//   ....[5]....
        /*00f4*/ 	.word	0xffffffff


	//   ....[6]....
        /*00f8*/ 	.word	0xffffffff


	//   ....[7]....
        /*00fc*/ 	.word	0xffffffff


	//   ....[8]....
        /*0100*/ 	.word	0xffffffff


	//   ....[9]....
        /*0104*/ 	.word	0xffffffff


	//----- nvinfo : EIATTR_COOP_GROUP_INSTR_OFFSETS
	.align		4
.L_2287:
        /*0108*/ 	.byte	0x04, 0x28
        /*010a*/ 	.short	(.L_2289 - .L_2288)


	//   ....[0]....
.L_2288:
        /*010c*/ 	.word	0x00000640


	//   ....[1]....
        /*0110*/ 	.word	0x00000670


	//   ....[2]....
        /*0114*/ 	.word	0x00000690


	//   ....[3]....
        /*0118*/ 	.word	0x000006b0


	//   ....[4]....
        /*011c*/ 	.word	0x000006e0


	//   ....[5]....
        /*0120*/ 	.word	0x00000bc0


	//   ....[6]....
        /*0124*/ 	.word	0x00000c00


	//   ....[7]....
        /*0128*/ 	.word	0x00000c50


	//   ....[8]....
        /*012c*/ 	.word	0x00000c70


	//   ....[9]....
        /*0130*/ 	.word	0x00000c90


	//----- nvinfo : EIATTR_EXIT_INSTR_OFFSETS
	.align		4
.L_2289:
        /*0134*/ 	.byte	0x04, 0x1c
        /*0136*/ 	.short	(.L_2291 - .L_2290)


	//   ....[0]....
.L_2290:
        /*0138*/ 	.word	0x00003630


	//   ....[1]....
        /*013c*/ 	.word	0x00003c30


	//   ....[2]....
        /*0140*/ 	.word	0x00003f00


	//   ....[3]....
        /*0144*/ 	.word	0x000041c0


	//   ....[4]....
        /*0148*/ 	.word	0x00004490


	//----- nvinfo : EIATTR_CRS_STACK_SIZE
	.align		4
.L_2291:
        /*014c*/ 	.byte	0x04, 0x1e
        /*014e*/ 	.short	(.L_2293 - .L_2292)
.L_2292:
        /*0150*/ 	.word	0x00000000
.L_2293:


//--------------------- .nv.info._ZN4vllm31rms_norm_per_block_quant_kernelIfN3c1013Float8_e4m3fnELb1ELb1ELi64EEEvPT0_PfPKT_S8_PKffiiPS6_l --------------------------
	.section	.nv.info._ZN4vllm31rms_norm_per_block_quant_kernelIfN3c1013Float8_e4m3fnELb1ELb1ELi64EEEvPT0_PfPKT_S8_PKffiiPS6_l,"",@"SHT_CUDA_INFO"
	.sectionflags	@""
	.align	4


	//----- nvinfo : EIATTR_CUDA_API_VERSION
	.align		4
        /*0000*/ 	.byte	0x04, 0x37
        /*0002*/ 	.short	(.L_2295 - .L_2294)
.L_2294:
        /*0004*/ 	.word	0x00000082


	//----- nvinfo : EIATTR_SW2861232_WAR
	.align		4
.L_2295:
        /*0008*/ 	.byte	0x01, 0x35
	.zero		2


	//----- nvinfo : EIATTR_PARAM_CBANK
	.align		4
        /*000c*/ 	.byte	0x04, 0x0a
        /*000e*/ 	.short	(.L_2297 - .L_2296)
	.align		4
.L_2296:
        /*0010*/ 	.word	index@(.nv.constant0._ZN4vllm31rms_norm_per_block_quant_kernelIfN3c1013Float8_e4m3fnELb1ELb1ELi64EEEvPT0_PfPKT_S8_PKffiiPS6_l)
        /*0014*/ 	.short	0x0160
        /*0016*/ 	.short	0x0048


	//----- nvinfo : EIATTR_CBANK_PARAM_SIZE
	.align		4
.L_2297:
        /*0018*/ 	.byte	0x03, 0x19
        /*001a*/ 	.short	0x0048


	//----- nvinfo : EIATTR_KPARAM_INFO
	.align		4
        /*001c*/ 	.byte	0x04, 0x17
        /*001e*/ 	.short	(.L_2299 - .L_2298)
.L_2298:
        /*0020*/ 	.word	0x00000000
        /*0024*/ 	.short	0x0009
        /*0026*/ 	.short	0x0040
        /*0028*/ 	.byte	0x00, 0xf0, 0x21, 0x00


	//----- nvinfo : EIATTR_KPARAM_INFO
	.align		4
.L_2299:
        /*002c*/ 	.byte	0x04, 0x17
        /*002e*/ 	.short	(.L_2301 - .L_2300)
.L_2300:
        /*0030*/ 	.word	0x00000000
        /*0034*/ 	.short	0x0008
        /*0036*/ 	.short	0x0038
        /*0038*/ 	.byte	0x00, 0xf0, 0x21, 0x00


	//----- nvinfo : EIATTR_KPARAM_INFO
	.align		4
.L_2301:
        /*003c*/ 	.byte	0x04, 0x17
        /*003e*/ 	.short	(.L_2303 - .L_2302)
.L_2302:
        /*0040*/ 	.word	0x00000000
        /*0044*/ 	.short	0x0007
        /*0046*/ 	.short	0x0030
        /*0048*/ 	.byte	0x00, 0xf0, 0x11, 0x00


	//----- nvinfo : EIATTR_KPARAM_INFO
	.align		4
.L_2303:
        /*004c*/ 	.byte	0x04, 0x17
        /*004e*/ 	.short	(.L_2305 - .L_2304)
.L_2304:
        /*0050*/ 	.word	0x00000000
        /*0054*/ 	.short	0x0006
        /*0056*/ 	.short	0x002c
        /*0058*/ 	.byte	0x00, 0xf0, 0x11, 0x00


	//----- nvinfo : EIATTR_KPARAM_INFO
	.align		4
.L_2305:
        /*005c*/ 	.byte	0x04, 0x17
        /*005e*/ 	.short	(.L_2307 - .L_2306)
.L_2306:
        /*0060*/ 	.word	0x00000000
        /*0064*/ 	.short	0x0005
        /*0066*/ 	.short	0x0028
        /*0068*/ 	.byte	0x00, 0xf0, 0x11, 0x00


	//----- nvinfo : EIATTR_KPARAM_INFO
	.align		4
.L_2307:
        /*006c*/ 	.byte	0x04, 0x17
        /*006e*/ 	.short	(.L_2309 - .L_2308)
.L_2308:
        /*0070*/ 	.word	0x00000000
        /*0074*/ 	.short	0x0004
        /*0076*/ 	.short	0x0020
        /*0078*/ 	.byte	0x00, 0xf0, 0x21, 0x00


	//----- nvinfo : EIATTR_KPARAM_INFO
	.align		4
.L_2309:
        /*007c*/ 	.byte	0x04, 0x17
        /*007e*/ 	.short	(.L_2311 - .L_2310)
.L_2310:
        /*0080*/ 	.word	0x00000000
        /*0084*/ 	.short	0x0003
        /*0086*/ 	.short	0x0018
        /*0088*/ 	.byte	0x00, 0xf0, 0x21, 0x00


	//----- nvinfo : EIATTR_KPARAM_INFO
	.align		4
.L_2311:
        /*008c*/ 	.byte	0x04, 0x17
        /*008e*/ 	.short	(.L_2313 - .L_2312)
.L_2312:
        /*0090*/ 	.word	0x00000000
        /*0094*/ 	.short	0x0002
        /*0096*/ 	.short	0x0010
        /*0098*/ 	.byte	0x00, 0xf0, 0x21, 0x00


	//----- nvinfo : EIATTR_KPARAM_INFO
	.align		4
.L_2313:
        /*009c*/ 	.byte	0x04, 0x17
        /*009e*/ 	.short	(.L_2315 - .L_2314)
.L_2314:
        /*00a0*/ 	.word	0x00000000
        /*00a4*/ 	.short	0x0001
        /*00a6*/ 	.short	0x0008
        /*00a8*/ 	.byte	0x00, 0xf0, 0x21, 0x00


	//----- nvinfo : EIATTR_KPARAM_INFO
	.align		4
.L_2315:
        /*00ac*/ 	.byte	0x04, 0x17
        /*00ae*/ 	.short	(.L_2317 - .L_2316)
.L_2316:
        /*00b0*/ 	.word	0x00000000
        /*00b4*/ 	.short	0x0000
        /*00b6*/ 	.short	0x0000
        /*00b8*/ 	.byte	0x00, 0xf0, 0x21, 0x00


	//----- nvinfo : EIATTR_MAXREG_COUNT
	.align		4
.L_2317:
        /*00bc*/ 	.byte	0x03, 0x1b
        /*00be*/ 	.short	0x00ff


	//----- nvinfo : EIATTR_NUM_BARRIERS
	.align		4
        /*00c0*/ 	.byte	0x02, 0x4c
        /*00c2*/ 	.byte	0x01
	.zero		1


	//----- nvinfo : EIATTR_MERCURY_ISA_VERSION
	.align		4
        /*00c4*/ 	.byte	0x03, 0x5f
        /*00c6*/ 	.short	0x0000


	//----- nvinfo : EIATTR_UNUSED_LOAD_BYTE_OFFSET
	.align		4
        /*00c8*/ 	.byte	0x04, 0x44
        /*00ca*/ 	.short	(.L_2319 - .L_2318)


	//   ....[0]....
.L_2318:
        /*00cc*/ 	.word	0x000007c0
        /*00d0*/ 	.word	0x0000fff0


	//   ....[1]....
        /*00d4*/ 	.word	0x00000d70
        /*00d8*/ 	.word	0x0000fff0


	//----- nvinfo : EIATTR_COOP_GROUP_MASK_REGIDS
	.align		4
.L_2319:
        /*00dc*/ 	.byte	0x04, 0x29
        /*00de*/ 	.short	(.L_2321 - .L_2320)


	//   ....[0]....
.L_2320:
        /*00e0*/ 	.word	0xffffffff


	//   ....[1]....
        /*00e4*/ 	.word	0xffffffff


	//   ....[2]....
        /*00e8*/ 	.word	0xffffffff


	//   ....[3]....
        /*00ec*/ 	.word	0xffffffff


	//   ....[4]....
        /*00f0*/ 	.word	0xffffffff


	//   ....[5]....
        /*00f4*/ 	.word	0xffffffff


	//   ....[6]....
        /*00f8*/ 	.word	0xffffffff


	//   ....[7]....
        /*00fc*/ 	.word	0xffffffff


	//   ....[8]....
        /*0100*/ 	.word	0xffffffff


	//   ....[9]....
        /*0104*/ 	.word	0xffffffff


	//----- nvinfo : EIATTR_COOP_GROUP_INSTR_OFFSETS
	.align		4
.L_2321:
        /*0108*/ 	.byte	0x04, 0x28
        /*010a*/ 	.short	(.L_2323 - .L_2322)


	//   ....[0]....
.L_2322:
        /*010c*/ 	.word	0x000006c0


	//   ....[1]....
        /*0110*/ 	.word	0x000006f0


	//   ....[2]....
        /*0114*/ 	.word	0x00000710


	//   ....[3]....
        /*0118*/ 	.word	0x00000730


	//   ....[4]....
        /*011c*/ 	.word	0x00000760


	//   ....[5]....
        /*0120*/ 	.word	0x00000c40


	//   ....[6]....
        /*0124*/ 	.word	0x00000c80


	//   ....[7]....
        /*0128*/ 	.word	0x00000cd0


	//   ....[8]....
        /*012c*/ 	.word	0x00000cf0


	//   ....[9]....
        /*0130*/ 	.word	0x00000d10


	//----- nvinfo : EIATTR_EXIT_INSTR_OFFSETS
	.align		4
.L_2323:
        /*0134*/ 	.byte	0x04, 0x1c
        /*0136*/ 	.short	(.L_2325 - .L_2324)


	//   ....[0]....
.L_2324:
        /*0138*/ 	.word	0x000036f0


	//   ....[1]....
        /*013c*/ 	.word	0x000040d0


	//   ....[2]....
        /*0140*/ 	.word	0x00004800


	//   ....[3]....
        /*0144*/ 	.word	0x00004f30


	//   ....[4]....
        /*0148*/ 	.word	0x00005680


	//----- nvinfo : EIATTR_CRS_STACK_SIZE
	.align		4
.L_2325:
        /*014c*/ 	.byte	0x04, 0x1e
        /*014e*/ 	.short	(.L_2327 - .L_2326)
.L_2326:
        /*0150*/ 	.word	0x00000000
.L_2327:


//--------------------- .nv.info._ZN4vllm31rms_norm_per_block_quant_kernelIfaLb0ELb0ELi128EEEvPT0_PfPKT_S6_PKffiiPS4_l --------------------------
	.section	.nv.info._ZN4vllm31rms_norm_per_block_quant_kernelIfaLb0ELb0ELi128EEEvPT0_PfPKT_S6_PKffiiPS4_l,"",@"SHT_CUDA_INFO"
	.sectionflags	@""
	.align	4


	//----- nvinfo : EIATTR_CUDA_API_VERSION
	.align		4
        /*0000*/ 	.byte	0x04, 0x37
        /*0002*/ 	.short	(.L_2329 - .L_2328)
.L_2328:
        /*0004*/ 	.word	0x00000082


	//----- nvinfo : EIATTR_SW2861232_WAR
	.align		4
.L_2329:
        /*0008*/ 	.byte	0x01, 0x35
	.zero		2


	//----- nvinfo : EIATTR_PARAM_CBANK
	.align		4
        /*000c*/ 	.byte	0x04, 0x0a
        /*000e*/ 	.short	(.L_2331 - .L_2330)
	.align		4
.L_2330:
        /*0010*/ 	.word	index@(.nv.constant0._ZN4vllm31rms_norm_per_block_quant_kernelIfaLb0ELb0ELi128EEEvPT0_PfPKT_S6_PKffiiPS4_l)
        /*0014*/ 	.short	0x0160
        /*0016*/ 	.short	0x0048


	//----- nvinfo : EIATTR_CBANK_PARAM_SIZE
	.align		4
.L_2331:
        /*0018*/ 	.byte	0x03, 0x19
        /*001a*/ 	.short	0x0048


	//----- nvinfo : EIATTR_KPARAM_INFO
	.align		4
        /*001c*/ 	.byte	0x04, 0x17
        /*001e*/ 	.short	(.L_2333 - .L_2332)
.L_2332:
        /*0020*/ 	.word	0x00000000
        /*0024*/ 	.short	0x0009
        /*0026*/ 	.short	0x0040
        /*0028*/ 	.byte	0x00, 0xf0, 0x21, 0x00


	//----- nvinfo : EIATTR_KPARAM_INFO
	.align		4
.L_2333:
        /*002c*/ 	.byte	0x04, 0x17
        /*002e*/ 	.short	(.L_2335 - .L_2334)
.L_2334:
        /*0030*/ 	.word	0x00000000
        /*0034*/ 	.short	0x0008
        /*0036*/ 	.short	0x0038
        /*0038*/ 	.byte	0x00, 0xf0, 0x21, 0x00


	//----- nvinfo : EIATTR_KPARAM_INFO
	.align		4
.L_2335:
        /*003c*/ 	.byte	0x04, 0x17
        /*003e*/ 	.short	(.L_2337 - .L_2336)
.L_2336:
        /*0040*/ 	.word	0x00000000
        /*0044*/ 	.short	0x0007
        /*0046*/ 	.short	0x0030
        /*0048*/ 	.byte	0x00, 0xf0, 0x11, 0x00


	//----- nvinfo : EIATTR_KPARAM_INFO
	.align		4
.L_2337:
        /*004c*/ 	.byte	0x04, 0x17
        /*004e*/ 	.short	(.L_2339 - .L_2338)
.L_2338:
        /*0050*/ 	.word	0x00000000
        /*0054*/ 	.short	0x0006
        /*0056*/ 	.short	0x002c
        /*0058*/ 	.byte	0x00, 0xf0, 0x11, 0x00


	//----- nvinfo : EIATTR_KPARAM_INFO
	.align		4
.L_2339:
        /*005c*/ 	.byte	0x04, 0x17
        /*005e*/ 	.short	(.L_2341 - .L_2340)
.L_2340:
        /*0060*/ 	.word	0x00000000
        /*0064*/ 	.short	0x0005
        /*0066*/ 	.short	0x0028
        /*0068*/ 	.byte	0x00, 0xf0, 0x11, 0x00


	//----- nvinfo : EIATTR_KPARAM_INFO
	.align		4
.L_2341:
        /*006c*/ 	.byte	0x04, 0x17
        /*006e*/ 	.short	(.L_2343 - .L_2342)
.L_2342:
        /*0070*/ 	.word	0x00000000
        /*0074*/ 	.short	0x0004
        /*0076*/ 	.short	0x0020
        /*0078*/ 	.byte	0x00, 0xf0, 0x21, 0x00


	//----- nvinfo : EIATTR_KPARAM_INFO
	.align		4
.L_2343:
        /*007c*/ 	.byte	0x04, 0x17
        /*007e*/ 	.short	(.L_2345 - .L_2344)
.L_2344:
        /*0080*/ 	.word	0x00000000
        /*0084*/ 	.short	0x0003
        /*0086*/ 	.short	0x0018
        /*0088*/ 	.byte	0x00, 0xf0, 0x21, 0x00


	//----- nvinfo : EIATTR_KPARAM_INFO
	.align		4
.L_2345:
        /*008c*/ 	.byte	0x04, 0x17
        /*008e*/ 	.short	(.L_2347 - .L_2346)
.L_2346:
        /*0090*/ 	.word	0x00000000
        /*0094*/ 	.short	0x0002
        /*0096*/ 	.short	0x0010
        /*0098*/ 	.byte	0x00, 0xf0, 0x21, 0x00


	//----- nvinfo : EIATTR_KPARAM_INFO
	.align		4
.L_2347:
        /*009c*/ 	.byte	0x04, 0x17
        /*009e*/ 	.short	(.L_2349 - .L_2348)
.L_2348:
        /*00a0*/ 	.word	0x00000000
        /*00a4*/ 	.short	0x0001
        /*00a6*/ 	.short	0x0008
        /*00a8*/ 	.byte	0x00, 0xf0, 0x21, 0x00


	//----- nvinfo : EIATTR_KPARAM_INFO
	.align		4
.L_2349:
        /*00ac*/ 	.byte	0x04, 0x17
        /*00ae*/ 	.short	(.L_2351 - .L_2350)
.L_2350:
        /*00b0*/ 	.word	0x00000000
        /*00b4*/ 	.short	0x0000
        /*00b6*/ 	.short	0x0000
        /*00b8*/ 	.byte	0x00, 0xf0, 0x21, 0x00


	//----- nvinfo : EIATTR_MAXREG_COUNT
	.align		4
.L_2351:
        /*00bc*/ 	.byte	0x03, 0x1b
        /*00be*/ 	.short	0x00ff


	//----- nvinfo : EIATTR_NUM_BARRIERS
	.align		4
        /*00c0*/ 	.byte	0x02, 0x4c
        /*00c2*/ 	.byte	0x01
	.zero		1


	//----- nvinfo : EIATTR_MERCURY_ISA_VERSION
	.align		4
        /*00c4*/ 	.byte	0x03, 0x5f
        /*00c6*/ 	.short	0x0000


	//----- nvinfo : EIATTR_UNUSED_LOAD_BYTE_OFFSET
	.align		4
        /*00c8*/ 	.byte	0x04, 0x44
        /*00ca*/ 	.short	(.L_2353 - .L_2352)


	//   ....[0]....
.L_2352:
        /*00cc*/ 	.word	0x00000590
        /*00d0*/ 	.word	0x0000fff0


	//   ....[1]....
        /*00d4*/ 	.word	0x00000b40
        /*00d8*/ 	.word	0x0000fff0


	//----- nvinfo : EIATTR_COOP_GROUP_MASK_REGIDS
	.align		4
.L_2353:
        /*00dc*/ 	.byte	0x04, 0x29
        /*00de*/ 	.short	(.L_2355 - .L_2354)


	//   ....[0]....
.L_2354:
        /*00e0*/ 	.word	0xffffffff


	//   ....[1]....
        /*00e4*/ 	.word	0xffffffff


	//   ....[2]....
        /*00e8*/ 	.word	0xffffffff


	//   ....[3]....
        /*00ec*/ 	.word	0xffffffff


	//   ....[4]....
        /*00f0*/ 	.word	0xffffffff


	//   ....[5]....
        /*00f4*/ 	.word	0xffffffff


	//   ....[6]....
        /*00f8*/ 	.word	0xffffffff


	//   ....[7]....
        /*00fc*/ 	.word	0xffffffff


	//   ....[8]....
        /*0100*/ 	.word	0xffffffff


	//   ....[9]....
        /*0104*/ 	.word	0xffffffff


	//----- nvinfo : EIATTR_COOP_GROUP_INSTR_OFFSETS
	.align		4
.L_2355:
        /*0108*/ 	.byte	0x04, 0x28
        /*010a*/ 	.short	(.L_2357 - .L_2356)


	//   ....[0]....
.L_2356:
        /*010c*/ 	.word	0x00000490


	//   ....[1]....
        /*0110*/ 	.word	0x000004b0


	//   ....[2]....
        /*0114*/ 	.word	0x000004d0


	//   ....[3]....
        /*0118*/ 	.word	0x000004f0


	//   ....[4]....
        /*011c*/ 	.word	0x00000530


	//   ....[5]....
        /*0120*/ 	.word	0x00000a10


	//   ....[6]....
        /*0124*/ 	.word	0x00000a50


	//   ....[7]....
        /*0128*/ 	.word	0x00000aa0


	//   ....[8]....
        /*012c*/ 	.word	0x00000ac0


	//   ....[9]....
        /*0130*/ 	.word	0x00000ae0


	//----- nvinfo : EIATTR_EXIT_INSTR_OFFSETS
	.align		4
.L_2357:
        /*0134*/ 	.byte	0x04, 0x1c
        /*0136*/ 	.short	(.L_2359 - .L_2358)


	//   ....[0]....
.L_2358:
        /*0138*/ 	.word	0x00003070


	//   ....[1]....
        /*013c*/ 	.word	0x000033a0


	//   ....[2]....
        /*0140*/ 	.word	0x000035f0


	//   ....[3]....
        /*0144*/ 	.word	0x00003840


	//   ....[4]....
        /*0148*/ 	.word	0x00003aa0


	//----- nvinfo : EIATTR_CRS_STACK_SIZE
	.align		4
.L_2359:
        /*014c*/ 	.byte	0x04, 0x1e
        /*014e*/ 	.short	(.L_2361 - .L_2360)
.L_2360:
        /*0150*/ 	.word	0x00000000
.L_2361:


//--------------------- .nv.info._ZN4vllm31rms_norm_per_block_quant_kernelIfN3c1013Float8_e4m3fnELb0ELb0ELi128EEEvPT0_PfPKT_S8_PKffiiPS6_l --------------------------
	.section	.nv.info._ZN4vllm31rms_norm_per_block_quant_kernelIfN3c1013Float8_e4m3fnELb0ELb0ELi128EEEvPT0_PfPKT_S8_PKffiiPS6_l,"",@"SHT_CUDA_INFO"
	.sectionflags	@""
	.align	4


	//----- nvinfo : EIATTR_CUDA_API_VERSION
	.align		4
        /*0000*/ 	.byte	0x04, 0x37
        /*0002*/ 	.short	(.L_2363 - .L_2362)
.L_2362:
        /*0004*/ 	.word	0x00000082


	//----- nvinfo : EIATTR_SW2861232_WAR
	.align		4
.L_2363:
        /*0008*/ 	.byte	0x01, 0x35
	.zero		2


	//----- nvinfo : EIATTR_PARAM_CBANK
	.align		4
        /*000c*/ 	.byte	0x04, 0x0a
        /*000e*/ 	.short	(.L_2365 - .L_2364)
	.align		4
.L_2364:
        /*0010*/ 	.word	index@(.nv.constant0._ZN4vllm31rms_norm_per_block_quant_kernelIfN3c1013Float8_e4m3fnELb0ELb0ELi128EEEvPT0_PfPKT_S8_PKffiiPS6_l)
        /*0014*/ 	.short	0x0160
        /*0016*/ 	.short	0x0048


	//----- nvinfo : EIATTR_CBANK_PARAM_SIZE
	.align		4
.L_2365:
        /*0018*/ 	.byte	0x03, 0x19
        /*001a*/ 	.short	0x0048


	//----- nvinfo : EIATTR_KPARAM_INFO
	.align		4
        /*001c*/ 	.byte	0x04, 0x17
        /*001e*/ 	.short	(.L_2367 - .L_2366)
.L_2366:
        /*0020*/ 	.word	0x00000000
        /*0024*/ 	.short	0x0009
        /*0026*/ 	.short	0x0040
        /*0028*/ 	.byte	0x00, 0xf0, 0x21, 0x00


	//----- nvinfo : EIATTR_KPARAM_INFO
	.align		4
.L_2367:
        /*002c*/ 	.byte	0x04, 0x17
        /*002e*/ 	.short	(.L_2369 - .L_2368)
.L_2368:
        /*0030*/ 	.word	0x00000000
        /*0034*/ 	.short	0x0008
        /*0036*/ 	.short	0x0038
        /*0038*/ 	.byte	0x00, 0xf0, 0x21, 0x00


	//----- nvinfo : EIATTR_KPARAM_INFO
	.align		4
.L_2369:
        /*003c*/ 	.byte	0x04, 0x17
        /*003e*/ 	.short	(.L_2371 - .L_2370)
.L_2370:
        /*0040*/ 	.word	0x00000000
        /*0044*/ 	.short	0x0007
        /*0046*/ 	.short	0x0030
        /*0048*/ 	.byte	0x00, 0xf0, 0x11, 0x00


	//----- nvinfo : EIATTR_KPARAM_INFO
	.align		4
.L_2371:
        /*004c*/ 	.byte	0x04, 0x17
        /*004e*/ 	.short	(.L_2373 - .L_2372)
.L_2372:
        /*0050*/ 	.word	0x00000000
        /*0054*/ 	.short	0x0006
        /*0056*/ 	.short	0x002c
        /*0058*/ 	.byte	0x00, 0xf0, 0x11, 0x00


	//----- nvinfo : EIATTR_KPARAM_INFO
	.align		4
.L_2373:
        /*005c*/ 	.byte	0x04, 0x17
        /*005e*/ 	.short	(.L_2375 - .L_2374)
.L_2374:
        /*0060*/ 	.word	0x00000000
        /*0064*/ 	.short	0x0005
        /*0066*/ 	.short	0x0028
        /*0068*/ 	.byte	0x00, 0xf0, 0x11, 0x00


	//----- nvinfo : EIATTR_KPARAM_INFO
	.align		4
.L_2375:
        /*006c*/ 	.byte	0x04, 0x17
        /*006e*/ 	.short	(.L_2377 - .L_2376)
.L_2376:
        /*0070*/ 	.word	0x00000000
        /*0074*/ 	.short	0x0004
        /*0076*/ 	.short	0x0020
        /*0078*/ 	.byte	0x00, 0xf0, 0x21, 0x00


	//----- nvinfo : EIATTR_KPARAM_INFO
	.align		4
.L_2377:
        /*007c*/ 	.byte	0x04, 0x17
        /*007e*/ 	.short	(.L_2379 - .L_2378)
.L_2378:
        /*0080*/ 	.word	0x00000000
        /*0084*/ 	.short	0x0003
        /*0086*/ 	.short	0x0018
        /*0088*/ 	.byte	0x00, 0xf0, 0x21, 0x00


	//----- nvinfo : EIATTR_KPARAM_INFO
	.align		4
.L_2379:
        /*008c*/ 	.byte	0x04, 0x17
        /*008e*/ 	.short	(.L_2381 - .L_2380)
.L_2380:
        /*0090*/ 	.word	0x00000000
        /*0094*/ 	.short	0x0002
        /*0096*/ 	.short	0x0010
        /*0098*/ 	.byte	0x00, 0xf0, 0x21, 0x00


	//----- nvinfo : EIATTR_KPARAM_INFO
	.align		4
.L_2381:
        /*009c*/ 	.byte	0x04, 0x17
        /*009e*/ 	.short	(.L_2383 - .L_2382)
.L_2382:
        /*00a0*/ 	.word	0x00000000
        /*00a4*/ 	.short	0x0001
        /*00a6*/ 	.short	0x0008
        /*00a8*/ 	.byte	0x00, 0xf0, 0x21, 0x00


	//----- nvinfo : EIATTR_KPARAM_INFO
	.align		4
.L_2383:
        /*00ac*/ 	.byte	0x04, 0x17
        /*00ae*/ 	.short	(.L_2385 - .L_2384)
.L_2384:
        /*00b0*/ 	.word	0x00000000
        /*00b4*/ 	.short	0x0000
        /*00b6*/ 	.short	0x0000
        /*00b8*/ 	.byte	0x00, 0xf0, 0x21, 0x00


	//----- nvinfo : EIATTR_MAXREG_COUNT
	.align		4
.L_2385:
        /*00bc*/ 	.byte	0x03, 0x1b
        /*00be*/ 	.short	0x00ff


	//----- nvinfo : EIATTR_NUM_BARRIERS
	.align		4
        /*00c0*/ 	.byte	0x02, 0x4c
        /*00c2*/ 	.byte	0x01
	.zero		1


	//----- nvinfo : EIATTR_MERCURY_ISA_VERSION
	.align		4
        /*00c4*/ 	.byte	0x03, 0x5f
        /*00c6*/ 	.short	0x0000


	//----- nvinfo : EIATTR_UNUSED_LOAD_BYTE_OFFSET
	.align		4
        /*00c8*/ 	.byte	0x04, 0x44
        /*00ca*/ 	.short	(.L_2387 - .L_2386)


	//   ....[0]....
.L_2386:
        /*00cc*/ 	.word	0x00000590
        /*00d0*/ 	.word	0x0000fff0


	//   ....[1]....
        /*00d4*/ 	.word	0x00000b40
        /*00d8*/ 	.word	0x0000fff0


	//----- nvinfo : EIATTR_COOP_GROUP_MASK_REGIDS
	.align		4
.L_2387:
        /*00dc*/ 	.byte	0x04, 0x29
        /*00de*/ 	.short	(.L_2389 - .L_2388)


	//   ....[0]....
.L_2388:
        /*00e0*/ 	.word	0xffffffff


	//   ....[1]....
        /*00e4*/ 	.word	0xffffffff


	//   ....[2]....
        /*00e8*/ 	.word	0xffffffff


	//   ....[3]....
        /*00ec*/ 	.word	0xffffffff


	//   ....[4]....
        /*00f0*/ 	.word	0xffffffff


	//   ....[5]....
        /*00f4*/ 	.word	0xffffffff


	//   ....[6]....
        /*00f8*/ 	.word	0xffffffff


	//   ....[7]....
        /*00fc*/ 	.word	0xffffffff


	//   ....[8]....
        /*0100*/ 	.word	0xffffffff


	//   ....[9]....
        /*0104*/ 	.word	0xffffffff


	//----- nvinfo : EIATTR_COOP_GROUP_INSTR_OFFSETS
	.align		4
.L_2389:
        /*0108*/ 	.byte	0x04, 0x28
        /*010a*/ 	.short	(.L_2391 - .L_2390)


	//   ....[0]....
.L_2390:
        /*010c*/ 	.word	0x00000490


	//   ....[1]....
        /*0110*/ 	.word	0x000004b0


	//   ....[2]....
        /*0114*/ 	.word	0x000004d0


	//   ....[3]....
        /*0118*/ 	.word	0x000004f0


	//   ....[4]....
        /*011c*/ 	.word	0x00000530


	//   ....[5]....
        /*0120*/ 	.word	0x00000a10


	//   ....[6]....
        /*0124*/ 	.word	0x00000a50


	//   ....[7]....
        /*0128*/ 	.word	0x00000aa0


	//   ....[8]....
        /*012c*/ 	.word	0x00000ac0


	//   ....[9]....
        /*0130*/ 	.word	0x00000ae0


	//----- nvinfo : EIATTR_EXIT_INSTR_OFFSETS
	.align		4
.L_2391:
        /*0134*/ 	.byte	0x04, 0x1c
        /*0136*/ 	.short	(.L_2393 - .L_2392)


	//   ....[0]....
.L_2392:
        /*0138*/ 	.word	0x00003070


	//   ....[1]....
        /*013c*/ 	.word	0x000037d0


	//   ....[2]....
        /*0140*/ 	.word	0x00003e70


	//   ....[3]....
        /*0144*/ 	.word	0x00004510


	//   ....[4]....
        /*0148*/ 	.word	0x00004bd0


	//----- nvinfo : EIATTR_CRS_STACK_SIZE
	.align		4
.L_2393:
        /*014c*/ 	.byte	0x04, 0x1e
        /*014e*/ 	.short	(.L_2395 - .L_2394)
.L_2394:
        /*0150*/ 	.word	0x00000000
.L_2395:


//--------------------- .nv.info._ZN4vllm31rms_norm_per_block_quant_kernelIfaLb0ELb1ELi128EEEvPT0_PfPKT_S6_PKffiiPS4_l --------------------------
	.section	.nv.info._ZN4vllm31rms_norm_per_block_quant_kernelIfaLb0ELb1ELi128EEEvPT0_PfPKT_S6_PKffiiPS4_l,"",@"SHT_CUDA_INFO"
	.sectionflags	@""
	.align	4


	//----- nvinfo : EIATTR_CUDA_API_VERSION
	.align		4
        /*0000*/ 	.byte	0x04, 0x37
        /*0002*/ 	.short	(.L_2397 - .L_2396)
.L_2396:
        /*0004*/ 	.word	0x00000082


	//----- nvinfo : EIATTR_SW2861232_WAR
	.align		4
.L_2397:
        /*0008*/ 	.byte	0x01, 0x35
	.zero		2


	//----- nvinfo : EIATTR_PARAM_CBANK
	.align		4
        /*000c*/ 	.byte	0x04, 0x0a
        /*000e*/ 	.short	(.L_2399 - .L_2398)
	.align		4
.L_2398:
        /*0010*/ 	.word	index@(.nv.constant0._ZN4vllm31rms_norm_per_block_quant_kernelIfaLb0ELb1ELi128EEEvPT0_PfPKT_S6_PKffiiPS4_l)
        /*0014*/ 	.short	0x0160
        /*0016*/ 	.short	0x0048


	//----- nvinfo : EIATTR_CBANK_PARAM_SIZE
	.align		4
.L_2399:
        /*0018*/ 	.byte	0x03, 0x19
        /*001a*/ 	.short	0x0048


	//----- nvinfo : EIATTR_KPARAM_INFO
	.align		4
        /*001c*/ 	.byte	0x04, 0x17
        /*001e*/ 	.short	(.L_2401 - .L_2400)
.L_2400:
        /*0020*/ 	.word	0x00000000
        /*0024*/ 	.short	0x0009
        /*0026*/ 	.short	0x0040
        /*0028*/ 	.byte	0x00, 0xf0, 0x21, 0x00


	//----- nvinfo : EIATTR_KPARAM_INFO
	.align		4
.L_2401:
        /*002c*/ 	.byte	0x04, 0x17
        /*002e*/ 	.short	(.L_2403 - .L_2402)
.L_2402:
        /*0030*/ 	.word	0x00000000
        /*0034*/ 	.short	0x0008
        /*0036*/ 	.short	0x0038
        /*0038*/ 	.byte	0x00, 0xf0, 0x21, 0x00


	//----- nvinfo : EIATTR_KPARAM_INFO
	.align		4
.L_2403:
        /*003c*/ 	.byte	0x04, 0x17
        /*003e*/ 	.short	(.L_2405 - .L_2404)
.L_2404:
        /*0040*/ 	.word	0x00000000
        /*0044*/ 	.short	0x0007
        /*0046*/ 	.short	0x0030
        /*0048*/ 	.byte	0x00, 0xf0, 0x11, 0x00


	//----- nvinfo : EIATTR_KPARAM_INFO
	.align		4
.L_2405:
        /*004c*/ 	.byte	0x04, 0x17
        /*004e*/ 	.short	(.L_2407 - .L_2406)
.L_2406:
        /*0050*/ 	.word	0x00000000
        /*0054*/ 	.short	0x0006
        /*0056*/ 	.short	0x002c
        /*0058*/ 	.byte	0x00, 0xf0, 0x11, 0x00


	//----- nvinfo : EIATTR_KPARAM_INFO
	.align		4
.L_2407:
        /*005c*/ 	.byte	0x04, 0x17
        /*005e*/ 	.short	(.L_2409 - .L_2408)
.L_2408:
        /*0060*/ 	.word	0x00000000
        /*0064*/ 	.short	0x0005
        /*0066*/ 	.short	0x0028
        /*0068*/ 	.byte	0x00, 0xf0, 0x11, 0x00


	//----- nvinfo : EIATTR_KPARAM_INFO
	.align		4
.L_2409:
        /*006c*/ 	.byte	0x04, 0x17
        /*006e*/ 	.short	(.L_2411 - .L_2410)
.L_2410:
        /*0070*/ 	.word	0x00000000
        /*0074*/ 	.short	0x0004
        /*0076*/ 	.short	0x0020
        /*0078*/ 	.byte	0x00, 0xf0, 0x21, 0x00


	//----- nvinfo : EIATTR_KPARAM_INFO
	.align		4
.L_2411:
        /*007c*/ 	.byte	0x04, 0x17
        /*007e*/ 	.short	(.L_2413 - .L_2412)
.L_2412:
        /*0080*/ 	.word	0x00000000
        /*0084*/ 	.short	0x0003
        /*0086*/ 	.short	0x0018
        /*0088*/ 	.byte	0x00, 0xf0, 0x21, 0x00


	//----- nvinfo : EIATTR_KPARAM_INFO
	.align		4
.L_2413:
        /*008c*/ 	.byte	0x04, 0x17
        /*008e*/ 	.short	(.L_2415 - .L_2414)
.L_2414:
        /*0090*/ 	.word	0x00000000
        /*0094*/ 	.short	0x0002
        /*0096*/ 	.short	0x0010
        /*0098*/ 	.byte	0x00, 0xf0, 0x21, 0x00


	//----- nvinfo : EIATTR_KPARAM_INFO
	.align		4
.L_2415:
        /*009c*/ 	.byte	0x04, 0x17
        /*009e*/ 	.short	(.L_2417 - .L_2416)
.L_2416:
        /*00a0*/ 	.word	0x00000000
        /*00a4*/ 	.short	0x0001
        /*00a6*/ 	.short	0x0008
        /*00a8*/ 	.byte	0x00, 0xf0, 0x21, 0x00


	//----- nvinfo : EIATTR_KPARAM_INFO
	.align		4
.L_2417:
        /*00ac*/ 	.byte	0x04, 0x17
        /*00ae*/ 	.short	(.L_2419 - .L_2418)
.L_2418:
        /*00b0*/ 	.word	0x00000000
        /*00b4*/ 	.short	0x0000
        /*00b6*/ 	.short	0x0000
        /*00b8*/ 	.byte	0x00, 0xf0, 0x21, 0x00


	//----- nvinfo : EIATTR_MAXREG_COUNT
	.align		4
.L_2419:
        /*00bc*/ 	.byte	0x03, 0x1b
        /*00be*/ 	.short	0x00ff


	//----- nvinfo : EIATTR_NUM_BARRIERS
	.align		4
        /*00c0*/ 	.byte	0x02, 0x4c
        /*00c2*/ 	.byte	0x01
	.zero		1


	//----- nvinfo : EIATTR_MERCURY_ISA_VERSION
	.align		4
        /*00c4*/ 	.byte	0x03, 0x5f
        /*00c6*/ 	.short	0x0000


	//----- nvinfo : EIATTR_UNUSED_LOAD_BYTE_OFFSET
	.align		4
        /*00c8*/ 	.byte	0x04, 0x44
        /*00ca*/ 	.short	(.L_2421 - .L_2420)


	//   ....[0]....
.L_2420:
        /*00cc*/ 	.word	0x00000590
        /*00d0*/ 	.word	0x0000fff0


	//   ....[1]....
        /*00d4*/ 	.word	0x00000b40
        /*00d8*/ 	.word	0x0000fff0


	//----- nvinfo : EIATTR_COOP_GROUP_MASK_REGIDS
	.align		4
.L_2421:
        /*00dc*/ 	.byte	0x04, 0x29
        /*00de*/ 	.short	(.L_2423 - .L_2422)


	//   ....[0]....
.L_2422:
        /*00e0*/ 	.word	0xffffffff


	//   ....[1]....
        /*00e4*/ 	.word	0xffffffff


	//   ....[2]....
        /*00e8*/ 	.word	0xffffffff


	//   ....[3]....
        /*00ec*/ 	.word	0xffffffff


	//   ....[4]....
        /*00f0*/ 	.word	0xffffffff


	//   ....[5]....
        /*00f4*/ 	.word	0xffffffff


	//   ....[6]....
        /*00f8*/ 	.word	0xffffffff


	//   ....[7]....
        /*00fc*/ 	.word	0xffffffff


	//   ....[8]....
        /*0100*/ 	.word	0xffffffff


	//   ....[9]....
        /*0104*/ 	.word	0xffffffff


	//----- nvinfo : EIATTR_COOP_GROUP_INSTR_OFFSETS
	.align		4
.L_2423:
        /*0108*/ 	.byte	0x04, 0x28
        /*010a*/ 	.short	(.L_2425 - .L_2424)


	//   ....[0]....
.L_2424:
        /*010c*/ 	.word	0x00000490


	//   ....[1]....
        /*0110*/ 	.word	0x000004b0


	//   ....[2]....
        /*0114*/ 	.word	0x000004d0


	//   ....[3]....
        /*0118*/ 	.word	0x000004f0


	//   ....[4]....
        /*011c*/ 	.word	0x00000530


	//   ....[5]....
        /*0120*/ 	.word	0x00000a10


	//   ....[6]....
        /*0124*/ 	.word	0x00000a50


	//   ....[7]....
        /*0128*/ 	.word	0x00000aa0


	//   ....[8]....
        /*012c*/ 	.word	0x00000ac0


	//   ....[9]....
        /*0130*/ 	.word	0x00000ae0


	//----- nvinfo : EIATTR_EXIT_INSTR_OFFSETS
	.align		4
.L_2425:
        /*0134*/ 	.byte	0x04, 0x1c
        /*0136*/ 	.short	(.L_2427 - .L_2426)


	//   ....[0]....
.L_2426:
        /*0138*/ 	.word	0x000032a0


	//   ....[1]....
        /*013c*/ 	.word	0x00003800


	//   ....[2]....
        /*0140*/ 	.word	0x00003a70


	//   ....[3]....
        /*0144*/ 	.word	0x00003cd0


	//   ....[4]....
        /*0148*/ 	.word	0x00003f40


	//----- nvinfo : EIATTR_CRS_STACK_SIZE
	.align		4
.L_2427:
        /*014c*/ 	.byte	0x04, 0x1e
        /*014e*/ 	.short	(.L_2429 - .L_2428)
.L_2428:
        /*0150*/ 	.word	0x00000000
.L_2429:


//--------------------- .nv.info._ZN4vllm31rms_norm_per_block_quant_kernelIfN3c1013Float8_e4m3fnELb0ELb1ELi128EEEvPT0_PfPKT_S8_PKffiiPS6_l --------------------------
	.section	.nv.info._ZN4vllm31rms_norm_per_block_quant_kernelIfN3c1013Float8_e4m3fnELb0ELb1ELi128EEEvPT0_PfPKT_S8_PKffiiPS6_l,"",@"SHT_CUDA_INFO"
	.sectionflags	@""
	.align	4


	//----- nvinfo : EIATTR_CUDA_API_VERSION
	.align		4
        /*0000*/ 	.byte	0x04, 0x37
        /*0002*/ 	.short	(.L_2431 - .L_2430)
.L_2430:
        /*0004*/ 	.word	0x00000082


	//----- nvinfo : EIATTR_SW2861232_WAR
	.align		4
.L_2431:
        /*0008*/ 	.byte	0x01, 0x35
	.zero		2


	//----- nvinfo : EIATTR_PARAM_CBANK
	.align		4
        /*000c*/ 	.byte	0x04, 0x0a
        /*000e*/ 	.short	(.L_2433 - .L_2432)
	.align		4
.L_2432:
        /*0010*/ 	.word	index@(.nv.constant0._ZN4vllm31rms_norm_per_block_quant_kernelIfN3c1013Float8_e4m3fnELb0ELb1ELi128EEEvPT0_PfPKT_S8_PKffiiPS6_l)
        /*0014*/ 	.short	0x0160
        /*0016*/ 	.short	0x0048


	//----- nvinfo : EIATTR_CBANK_PARAM_SIZE
	.align		4
.L_2433:
        /*0018*/ 	.byte	0x03, 0x19
        /*001a*/ 	.short	0x0048


	//----- nvinfo : EIATTR_KPARAM_INFO
	.align		4
        /*001c*/ 	.byte	0x04, 0x17
        /*001e*/ 	.short	(.L_2435 - .L_2434)
.L_2434:
        /*0020*/ 	.word	0x00000000
        /*0024*/ 	.short	0x0009
        /*0026*/ 	.short	0x0040
        /*0028*/ 	.byte	0x00, 0xf0, 0x21, 0x00


	//----- nvinfo : EIATTR_KPARAM_INFO
	.align		4
.L_2435:
        /*002c*/ 	.byte	0x04, 0x17
        /*002e*/ 	.short	(.L_2437 - .L_2436)
.L_2436:
        /*0030*/ 	.word	0x00000000
        /*0034*/ 	.short	0x0008
        /*0036*/ 	.short	0x0038
        /*0038*/ 	.byte	0x00, 0xf0, 0x21, 0x00


	//----- nvinfo : EIATTR_KPARAM_INFO
	.align		4
.L_2437:
        /*003c*/ 	.byte	0x04, 0x17
        /*003e*/ 	.short	(.L_2439 - .L_2438)
.L_2438:
        /*0040*/ 	.word	0x00000000
        /*0044*/ 	.short	0x0007
        /*0046*/ 	.short	0x0030
        /*0048*/ 	.byte	0x00, 0xf0, 0x11, 0x00


	//----- nvinfo : EIATTR_KPARAM_INFO
	.align		4
.L_2439:
        /*004c*/ 	.byte	0x04, 0x17
        /*004e*/ 	.short	(.L_2441 - .L_2440)
.L_2440:
        /*0050*/ 	.word	0x00000000
        /*0054*/ 	.short	0x0006
        /*0056*/ 	.short	0x002c
        /*0058*/ 	.byte	0x00, 0xf0, 0x11, 0x00


	//----- nvinfo : EIATTR_KPARAM_INFO
	.align		4
.L_2441:
        /*005c*/ 	.byte	0x04, 0x17
        /*005e*/ 	.short	(.L_2443 - .L_2442)
.L_2442:
        /*0060*/ 	.word	0x00000000
        /*0064*/ 	.short	0x0005
        /*0066*/ 	.short	0x0028
        /*0068*/ 	.byte	0x00, 0xf0, 0x11, 0x00


	//----- nvinfo : EIATTR_KPARAM_INFO
	.align		4
.L_2443:
        /*006c*/ 	.byte	0x04, 0x17
        /*006e*/ 	.short	(.L_2445 - .L_2444)
.L_2444:
        /*0070*/ 	.word	0x00000000
        /*0074*/ 	.short	0x0004
        /*0076*/ 	.short	0x0020
        /*0078*/ 	.byte	0x00, 0xf0, 0x21, 0x00


	//----- nvinfo : EIATTR_KPARAM_INFO
	.align		4
.L_2445:
        /*007c*/ 	.byte	0x04, 0x17
        /*007e*/ 	.short	(.L_2447 - .L_2446)
.L_2446:
        /*0080*/ 	.word	0x00000000
        /*0084*/ 	.short	0x0003
        /*0086*/ 	.short	0x0018
        /*0088*/ 	.byte	0x00, 0xf0, 0x21, 0x00


	//----- nvinfo : EIATTR_KPARAM_INFO
	.align		4
.L_2447:
        /*008c*/ 	.byte	0x04, 0x17
        /*008e*/ 	.short	(.L_2449 - .L_2448)
.L_2448:
        /*0090*/ 	.word	0x00000000
        /*0094*/ 	.short	0x0002
        /*0096*/ 	.short	0x0010
        /*0098*/ 	.byte	0x00, 0xf0, 0x21, 0x00


	//----- nvinfo : EIATTR_KPARAM_INFO
	.align		4
.L_2449:
        /*009c*/ 	.byte	0x04, 0x17
        /*009e*/ 	.short	(.L_2451 - .L_2450)
.L_2450:
        /*00a0*/ 	.word	0x00000000
        /*00a4*/ 	.short	0x0001
        /*00a6*/ 	.short	0x0008
        /*00a8*/ 	.byte	0x00, 0xf0, 0x21, 0x00


	//----- nvinfo : EIATTR_KPARAM_INFO
	.align		4
.L_2451:
        /*00ac*/ 	.byte	0x04, 0x17
        /*00ae*/ 	.short	(.L_2453 - .L_2452)
.L_2452:
        /*00b0*/ 	.word	0x00000000
        /*00b4*/ 	.short	0x0000
        /*00b6*/ 	.short	0x0000
        /*00b8*/ 	.byte	0x00, 0xf0, 0x21, 0x00


	//----- nvinfo : EIATTR_MAXREG_COUNT
	.align		4
.L_2453:
        /*00bc*/ 	.byte	0x03, 0x1b
        /*00be*/ 	.short	0x00ff


	//----- nvinfo : EIATTR_NUM_BARRIERS
	.align		4
        /*00c0*/ 	.byte	0x02, 0x4c
        /*00c2*/ 	.byte	0x01
	.zero		1


	//----- nvinfo : EIATTR_MERCURY_ISA_VERSION
	.align		4
        /*00c4*/ 	.byte	0x03, 0x5f
        /*00c6*/ 	.short	0x0000


	//----- nvinfo : EIATTR_UNUSED_LOAD_BYTE_OFFSET
	.align		4
        /*00c8*/ 	.byte	0x04, 0x44
        /*00ca*/ 	.short	(.L_2455 - .L_2454)


	//   ....[0]....
.L_2454:
        /*00cc*/ 	.word	0x00000590
        /*00d0*/ 	.word	0x0000fff0


	//   ....[1]....
        /*00d4*/ 	.word	0x00000b40
        /*00d8*/ 	.word	0x0000fff0


	//----- nvinfo : EIATTR_COOP_GROUP_MASK_REGIDS
	.align		4
.L_2455:
        /*00dc*/ 	.byte	0x04, 0x29
        /*00de*/ 	.short	(.L_2457 - .L_2456)


	//   ....[0]....
.L_2456:
        /*00e0*/ 	.word	0xffffffff


	//   ....[1]....
        /*00e4*/ 	.word	0xffffffff


	//   ....[2]....
        /*00e8*/ 	.word	0xffffffff


	//   ....[3]....
        /*00ec*/ 	.word	0xffffffff


	//   ....[4]....
        /*00f0*/ 	.word	0xffffffff


	//   ....[5]....
        /*00f4*/ 	.word	0xffffffff


	//   ....[6]....
        /*00f8*/ 	.word	0xffffffff


	//   ....[7]....
        /*00fc*/ 	.word	0xffffffff


	//   ....[8]....
        /*0100*/ 	.word	0xffffffff


	//   ....[9]....
        /*0104*/ 	.word	0xffffffff


	//----- nvinfo : EIATTR_COOP_GROUP_INSTR_OFFSETS
	.align		4
.L_2457:
        /*0108*/ 	.byte	0x04, 0x28
        /*010a*/ 	.short	(.L_2459 - .L_2458)


	//   ....[0]....
.L_2458:
        /*010c*/ 	.word	0x00000490


	//   ....[1]....
        /*0110*/ 	.word	0x000004b0


	//   ....[2]....
        /*0114*/ 	.word	0x000004d0


	//   ....[3]....
        /*0118*/ 	.word	0x000004f0


	//   ....[4]....
        /*011c*/ 	.word	0x00000530


	//   ....[5]....
        /*0120*/ 	.word	0x00000a10


	//   ....[6]....
        /*0124*/ 	.word	0x00000a50


	//   ....[7]....
        /*0128*/ 	.word	0x00000aa0


	//   ....[8]....
        /*012c*/ 	.word	0x00000ac0


	//   ....[9]....
        /*0130*/ 	.word	0x00000ae0


	//----- nvinfo : EIATTR_EXIT_INSTR_OFFSETS
	.align		4
.L_2459:
        /*0134*/ 	.byte	0x04, 0x1c
        /*0136*/ 	.short	(.L_2461 - .L_2460)


	//   ....[0]....
.L_2460:
        /*0138*/ 	.word	0x00003270


	//   ....[1]....
        /*013c*/ 	.word	0x00003c00


	//   ....[2]....
        /*0140*/ 	.word	0x000042b0


	//   ....[3]....
        /*0144*/ 	.word	0x00004960


	//   ....[4]....
        /*0148*/ 	.word	0x00005030


	//----- nvinfo : EIATTR_CRS_STACK_SIZE
	.align		4
.L_2461:
        /*014c*/ 	.byte	0x04, 0x1e
        /*014e*/ 	.short	(.L_2463 - .L_2462)
.L_2462:
        /*0150*/ 	.word	0x00000000
.L_2463:


//--------------------- .nv.info._ZN4vllm31rms_norm_per_block_quant_kernelIfaLb1ELb0ELi128EEEvPT0_PfPKT_S6_PKffiiPS4_l --------------------------
	.section	.nv.info._ZN4vllm31rms_norm_per_block_quant_kernelIfaLb1ELb0ELi128EEEvPT0_PfPKT_S6_PKffiiPS4_l,"",@"SHT_CUDA_INFO"
	.sectionflags	@""
	.align	4


	//----- nvinfo : EIATTR_CUDA_API_VERSION
	.align		4
        /*0000*/ 	.byte	0x04, 0x37
        /*0002*/ 	.short	(.L_2465 - .L_2464)
.L_2464:
        /*0004*/ 	.word	0x00000082


	//----- nvinfo : EIATTR_SW2861232_WAR
	.align		4
.L_2465:
        /*0008*/ 	.byte	0x01, 0x35
	.zero		2


	//----- nvinfo : EIATTR_PARAM_CBANK
	.align		4
        /*000c*/ 	.byte	0x04, 0x0a
        /*000e*/ 	.short	(.L_2467 - .L_2466)
	.align		4
.L_2466:
        /*0010*/ 	.word	index@(.nv.constant0._ZN4vllm31rms_norm_per_block_quant_kernelIfaLb1ELb0ELi128EEEvPT0_PfPKT_S6_PKffiiPS4_l)
        /*0014*/ 	.short	0x0160
        /*0016*/ 	.short	0x0048


	//----- nvinfo : EIATTR_CBANK_PARAM_SIZE
	.align		4
.L_2467:
        /*0018*/ 	.byte	0x03, 0x19
        /*001a*/ 	.short	0x0048


	//----- nvinfo : EIATTR_KPARAM_INFO
	.align		4
        /*001c*/ 	.byte	0x04, 0x17
        /*001e*/ 	.short	(.L_2469 - .L_2468)
.L_2468:
        /*0020*/ 	.word	0x00000000
        /*0024*/ 	.short	0x0009
        /*0026*/ 	.short	0x0040
        /*0028*/ 	.byte	0x00, 0xf0, 0x21, 0x00


	//----- nvinfo : EIATTR_KPARAM_INFO
	.align		4
.L_2469:
        /*002c*/ 	.byte	0x04, 0x17
        /*002e*/ 	.short	(.L_2471 - .L_2470)
.L_2470:
        /*0030*/ 	.word	0x00000000
        /*0034*/ 	.short	0x0008
        /*0036*/ 	.short	0x0038
        /*0038*/ 	.byte	0x00, 0xf0, 0x21, 0x00


	//----- nvinfo : EIATTR_KPARAM_INFO
	.align		4
.L_2471:
        /*003c*/ 	.byte	0x04, 0x17
        /*003e*/ 	.short	(.L_2473 - .L_2472)
.L_2472:
        /*0040*/ 	.word	0x00000000
        /*0044*/ 	.short	0x0007
        /*0046*/ 	.short	0x0030
        /*0048*/ 	.byte	0x00, 0xf0, 0x11, 0x00


	//----- nvinfo : EIATTR_KPARAM_INFO
	.align		4
.L_2473:
        /*004c*/ 	.byte	0x04, 0x17
        /*004e*/ 	.short	(.L_2475 - .L_2474)
.L_2474:
        /*0050*/ 	.word	0x00000000
        /*0054*/ 	.short	0x0006
        /*0056*/ 	.short	0x002c
        /*0058*/ 	.byte	0x00, 0xf0, 0x11, 0x00


	//----- nvinfo : EIATTR_KPARAM_INFO
	.align		4
.L_2475:
        /*005c*/ 	.byte	0x04, 0x17
        /*005e*/ 	.short	(.L_2477 - .L_2476)
.L_2476:
        /*0060*/ 	.word	0x00000000
        /*0064*/ 	.short	0x0005
        /*0066*/ 	.short	0x0028
        /*0068*/ 	.byte	0x00, 0xf0, 0x11, 0x00


	//----- nvinfo : EIATTR_KPARAM_INFO
	.align		4
.L_2477:
        /*006c*/ 	.byte	0x04, 0x17
        /*006e*/ 	.short	(.L_2479 - .L_2478)
.L_2478:
        /*0070*/ 	.word	0x00000000
        /*0074*/ 	.short	0x0004
        /*0076*/ 	.short	0x0020
        /*0078*/ 	.byte	0x00, 0xf0, 0x21, 0x00


	//----- nvinfo : EIATTR_KPARAM_INFO
	.align		4
.L_2479:
        /*007c*/ 	.byte	0x04, 0x17
        /*007e*/ 	.short	(.L_2481 - .L_2480)
.L_2480:
        /*0080*/ 	.word	0x00000000
        /*0084*/ 	.short	0x0003
        /*0086*/ 	.short	0x0018
        /*0088*/ 	.byte	0x00, 0xf0, 0x21, 0x00


	//----- nvinfo : EIATTR_KPARAM_INFO
	.align		4
.L_2481:
        /*008c*/ 	.byte	0x04, 0x17
        /*008e*/ 	.short	(.L_2483 - .L_2482)
.L_2482:
        /*0090*/ 	.word	0x00000000
        /*0094*/ 	.short	0x0002
        /*0096*/ 	.short	0x0010
        /*0098*/ 	.byte	0x00, 0xf0, 0x21, 0x00


	//----- nvinfo : EIATTR_KPARAM_INFO
	.align		4
.L_2483:
        /*009c*/ 	.byte	0x04, 0x17
        /*009e*/ 	.short	(.L_2485 - .L_2484)
.L_2484:
        /*00a0*/ 	.word	0x00000000
        /*00a4*/ 	.short	0x0001
        /*00a6*/ 	.short	0x0008
        /*00a8*/ 	.byte	0x00, 0xf0, 0x21, 0x00


	//----- nvinfo : EIATTR_KPARAM_INFO
	.align		4
.L_2485:
        /*00ac*/ 	.byte	0x04, 0x17
        /*00ae*/ 	.short	(.L_2487 - .L_2486)
.L_2486:
        /*00b0*/ 	.word	0x00000000
        /*00b4*/ 	.short	0x0000
        /*00b6*/ 	.short	0x0000
        /*00b8*/ 	.byte	0x00, 0xf0, 0x21, 0x00


	//----- nvinfo : EIATTR_MAXREG_COUNT
	.align		4
.L_2487:
        /*00bc*/ 	.byte	0x03, 0x1b
        /*00be*/ 	.short	0x00ff


	//----- nvinfo : EIATTR_NUM_BARRIERS
	.align		4
        /*00c0*/ 	.byte	0x02, 0x4c
        /*00c2*/ 	.byte	0x01
	.zero		1


	//----- nvinfo : EIATTR_MERCURY_ISA_VERSION
	.align		4
        /*00c4*/ 	.byte	0x03, 0x5f
        /*00c6*/ 	.short	0x0000


	//----- nvinfo : EIATTR_UNUSED_LOAD_BYTE_OFFSET
	.align		4
        /*00c8*/ 	.byte	0x04, 0x44
        /*00ca*/ 	.short	(.L_2489 - .L_2488)


	//   ....[0]....
.L_2488:
        /*00cc*/ 	.word	0x000007e0
        /*00d0*/ 	.word	0x0000fff0


	//   ....[1]....
        /*00d4*/ 	.word	0x00000d90
        /*00d8*/ 	.word	0x0000fff0


	//----- nvinfo : EIATTR_COOP_GROUP_MASK_REGIDS
	.align		4
.L_2489:
        /*00dc*/ 	.byte	0x04, 0x29
        /*00de*/ 	.short	(.L_2491 - .L_2490)


	//   ....[0]....
.L_2490:
        /*00e0*/ 	.word	0xffffffff


	//   ....[1]....
        /*00e4*/ 	.word	0xffffffff


	//   ....[2]....
        /*00e8*/ 	.word	0xffffffff


	//   ....[3]....
        /*00ec*/ 	.word	0xffffffff


	//   ....[4]....
        /*00f0*/ 	.word	0xffffffff


	//   ....[5]....
        /*00f4*/ 	.word	0xffffffff


	//   ....[6]....
        /*00f8*/ 	.word	0xffffffff


	//   ....[7]....
        /*00fc*/ 	.word	0xffffffff


	//   ....[8]....
        /*0100*/ 	.word	0xffffffff


	//   ....[9]....
        /*0104*/ 	.word	0xffffffff


	//----- nvinfo : EIATTR_COOP_GROUP_INSTR_OFFSETS
	.align		4
.L_2491:
        /*0108*/ 	.byte	0x04, 0x28
        /*010a*/ 	.short	(.L_2493 - .L_2492)


	//   ....[0]....
.L_2492:
        /*010c*/ 	.word	0x000006e0


	//   ....[1]....
        /*0110*/ 	.word	0x00000710


	//   ....[2]....
        /*0114*/ 	.word	0x00000730


	//   ....[3]....
        /*0118*/ 	.word	0x00000750


	//   ....[4]....
        /*011c*/ 	.word	0x00000780


	//   ....[5]....
        /*0120*/ 	.word	0x00000c60


	//   ....[6]....
        /*0124*/ 	.word	0x00000ca0


	//   ....[7]....
        /*0128*/ 	.word	0x00000cf0


	//   ....[8]....
        /*012c*/ 	.word	0x00000d10


	//   ....[9]....
        /*0130*/ 	.word	0x00000d30


	//----- nvinfo : EIATTR_EXIT_INSTR_OFFSETS
	.align		4
.L_2493:
        /*0134*/ 	.byte	0x04, 0x1c
        /*0136*/ 	.short	(.L_2495 - .L_2494)


	//   ....[0]....
.L_2494:
        /*0138*/ 	.word	0x00003570


	//   ....[1]....
        /*013c*/ 	.word	0x00003920


	//   ....[2]....
        /*0140*/ 	.word	0x00003bf0


	//   ....[3]....
        /*0144*/ 	.word	0x00003ec0


	//   ....[4]....
        /*0148*/ 	.word	0x000041a0


	//----- nvinfo : EIATTR_CRS_STACK_SIZE
	.align		4
.L_2495:
        /*014c*/ 	.byte	0x04, 0x1e
        /*014e*/ 	.short	(.L_2497 - .L_2496)
.L_2496:
        /*0150*/ 	.word	0x00000000
.L_2497:


//--------------------- .nv.info._ZN4vllm31rms_norm_per_block_quant_kernelIfN3c1013Float8_e4m3fnELb1ELb0ELi128EEEvPT0_PfPKT_S8_PKffiiPS6_l --------------------------
	.section	.nv.info._ZN4vllm31rms_norm_per_block_quant_kernelIfN3c1013Float8_e4m3fnELb1ELb0ELi128EEEvPT0_PfPKT_S8_PKffiiPS6_l,"",@"SHT_CUDA_INFO"
	.sectionflags	@""
	.align	4


	//----- nvinfo : EIATTR_CUDA_API_VERSION
	.align		4
        /*0000*/ 	.byte	0x04, 0x37
        /*0002*/ 	.short	(.L_2499 - .L_2498)
.L_2498:
        /*0004*/ 	.word	0x00000082


	//----- nvinfo : EIATTR_SW2861232_WAR
	.align		4
.L_2499:
        /*0008*/ 	.byte	0x01, 0x35
	.zero		2


	//----- nvinfo : EIATTR_PARAM_CBANK
	.align		4
        /*000c*/ 	.byte	0x04, 0x0a
        /*000e*/ 	.short	(.L_2501 - .L_2500)
	.align		4
.L_2500:
        /*0010*/ 	.word	index@(.nv.constant0._ZN4vllm31rms_norm_per_block_quant_kernelIfN3c1013Float8_e4m3fnELb1ELb0ELi128EEEvPT0_PfPKT_S8_PKffiiPS6_l)
        /*0014*/ 	.short	0x0160
        /*0016*/ 	.short	0x0048


	//----- nvinfo : EIATTR_CBANK_PARAM_SIZE
	.align		4
.L_2501:
        /*0018*/ 	.byte	0x03, 0x19
        /*001a*/ 	.short	0x0048


	//----- nvinfo : EIATTR_KPARAM_INFO
	.align		4
        /*001c*/ 	.byte	0x04, 0x17
        /*001e*/ 	.short	(.L_2503 - .L_2502)
.L_2502:
        /*0020*/ 	.word	0x00000000
        /*0024*/ 	.short	0x0009
        /*0026*/ 	.short	0x0040
        /*0028*/ 	.byte	0x00, 0xf0, 0x21, 0x00


	//----- nvinfo : EIATTR_KPARAM_INFO
	.align		4
.L_2503:
        /*002c*/ 	.byte	0x04, 0x17
        /*002e*/ 	.short	(.L_2505 - .L_2504)
.L_2504:
        /*0030*/ 	.word	0x00000000
        /*0034*/ 	.short	0x0008
        /*0036*/ 	.short	0x0038
        /*0038*/ 	.byte	0x00, 0xf0, 0x21, 0x00


	//----- nvinfo : EIATTR_KPARAM_INFO
	.align		4
.L_2505:
        /*003c*/ 	.byte	0x04, 0x17
        /*003e*/ 	.short	(.L_2507 - .L_2506)
.L_2506:
        /*0040*/ 	.word	0x00000000
        /*0044*/ 	.short	0x0007
        /*0046*/ 	.short	0x0030
        /*0048*/ 	.byte	0x00, 0xf0, 0x11, 0x00


	//----- nvinfo : EIATTR_KPARAM_INFO
	.align		4
.L_2507:
        /*004c*/ 	.byte	0x04, 0x17
        /*004e*/ 	.short	(.L_2509 - .L_2508)
.L_2508:
        /*0050*/ 	.word	0x00000000
        /*0054*/ 	.short	0x0006
        /*0056*/ 	.short	0x002c
        /*0058*/ 	.byte	0x00, 0xf0, 0x11, 0x00


	//----- nvinfo : EIATTR_KPARAM_INFO
	.align		4
.L_2509:
        /*005c*/ 	.byte	0x04, 0x17
        /*005e*/ 	.short	(.L_2511 - .L_2510)
.L_2510:
        /*0060*/ 	.word	0x00000000
        /*0064*/ 	.short	0x0005
        /*0066*/ 	.short	0x0028
        /*0068*/ 	.byte	0x00, 0xf0, 0x11, 0x00


	//----- nvinfo : EIATTR_KPARAM_INFO
	.align		4
.L_2511:
        /*006c*/ 	.byte	0x04, 0x17
        /*006e*/ 	.short	(.L_2513 - .L_2512)
.L_2512:
        /*0070*/ 	.word	0x00000000
        /*0074*/ 	.short	0x0004
        /*0076*/ 	.short	0x0020
        /*0078*/ 	.byte	0x00, 0xf0, 0x21, 0x00


	//----- nvinfo : EIATTR_KPARAM_INFO
	.align		4
.L_2513:
        /*007c*/ 	.byte	0x04, 0x17
        /*007e*/ 	.short	(.L_2515 - .L_2514)
.L_2514:
        /*0080*/ 	.word	0x00000000
        /*0084*/ 	.short	0x0003
        /*0086*/ 	.short	0x0018
        /*0088*/ 	.byte	0x00, 0xf0, 0x21, 0x00


	//----- nvinfo : EIATTR_KPARAM_INFO
	.align		4
.L_2515:
        /*008c*/ 	.byte	0x04, 0x17
        /*008e*/ 	.short	(.L_2517 - .L_2516)
.L_2516:
        /*0090*/ 	.word	0x00000000
        /*0094*/ 	.short	0x0002
        /*0096*/ 	.short	0x0010
        /*0098*/ 	.byte	0x00, 0xf0, 0x21, 0x00


	//----- nvinfo : EIATTR_KPARAM_INFO
	.align		4
.L_2517:
        /*009c*/ 	.byte	0x04, 0x17
        /*009e*/ 	.short	(.L_2519 - .L_2518)
.L_2518:
        /*00a0*/ 	.word	0x00000000
        /*00a4*/ 	.short	0x0001
        /*00a6*/ 	.short	0x0008
        /*00a8*/ 	.byte	0x00, 0xf0, 0x21, 0x00


	//----- nvinfo : EIATTR_KPARAM_INFO
	.align		4
.L_2519:
        /*00ac*/ 	.byte	0x04, 0x17
        /*00ae*/ 	.short	(.L_2521 - .L_2520)
.L_2520:
        /*00b0*/ 	.word	0x00000000
        /*00b4*/ 	.short	0x0000
        /*00b6*/ 	.short	0x0000
        /*00b8*/ 	.byte	0x00, 0xf0, 0x21, 0x00


	//----- nvinfo : EIATTR_MAXREG_COUNT
	.align		4
.L_2521:
        /*00bc*/ 	.byte	0x03, 0x1b
        /*00be*/ 	.short	0x00ff


	//----- nvinfo : EIATTR_NUM_BARRIERS
	.align		4
        /*00c0*/ 	.byte	0x02, 0x4c
        /*00c2*/ 	.byte	0x01
	.zero		1


	//----- nvinfo : EIATTR_MERCURY_ISA_VERSION
	.align		4
        /*00c4*/ 	.byte	0x03, 0x5f
        /*00c6*/ 	.short	0x0000


	//----- nvinfo : EIATTR_UNUSED_LOAD_BYTE_OFFSET
	.align		4
        /*00c8*/ 	.byte	0x04, 0x44
        /*00ca*/ 	.short	(.L_2523 - .L_2522)


	//   ....[0]....
.L_2522:
        /*00cc*/ 	.word	0x000007c0
        /*00d0*/ 	.word	0x0000fff0


	//   ....[1]....
        /*00d4*/ 	.word	0x00000d70
        /*00d8*/ 	.word	0x0000fff0


	//----- nvinfo : EIATTR_COOP_GROUP_MASK_REGIDS
	.align		4
.L_2523:
        /*00dc*/ 	.byte	0x04, 0x29
        /*00de*/ 	.short	(.L_2525 - .L_2524)


	//   ....[0]....
.L_2524:
        /*00e0*/ 	.word	0xffffffff


	//   ....[1]....
        /*00e4*/ 	.word	0xffffffff


	//   ....[2]....
        /*00e8*/ 	.word	0xffffffff


	//   ....[3]....
        /*00ec*/ 	.word	0xffffffff


	//   ....[4]....
        /*00f0*/ 	.word	0xffffffff


	//   ....[5]....
        /*00f4*/ 	.word	0xffffffff


	//   ....[6]....
        /*00f8*/ 	.word	0xffffffff


	//   ....[7]....
        /*00fc*/ 	.word	0xffffffff


	//   ....[8]....
        /*0100*/ 	.word	0xffffffff


	//   ....[9]....
        /*0104*/ 	.word	0xffffffff


	//----- nvinfo : EIATTR_COOP_GROUP_INSTR_OFFSETS
	.align		4
.L_2525:
        /*0108*/ 	.byte	0x04, 0x28
        /*010a*/ 	.short	(.L_2527 - .L_2526)


	//   ....[0]....
.L_2526:
        /*010c*/ 	.word	0x000006c0


	//   ....[1]....
        /*0110*/ 	.word	0x000006f0


	//   ....[2]....
        /*0114*/ 	.word	0x00000710


	//   ....[3]....
        /*0118*/ 	.word	0x00000730


	//   ....[4]....
        /*011c*/ 	.word	0x00000760


	//   ....[5]....
        /*0120*/ 	.word	0x00000c40


	//   ....[6]....
        /*0124*/ 	.word	0x00000c80


	//   ....[7]....
        /*0128*/ 	.word	0x00000cd0


	//   ....[8]....
        /*012c*/ 	.word	0x00000cf0


	//   ....[9]....
        /*0130*/ 	.word	0x00000d10


	//----- nvinfo : EIATTR_EXIT_INSTR_OFFSETS
	.align		4
.L_2527:
        /*0134*/ 	.byte	0x04, 0x1c
        /*0136*/ 	.short	(.L_2529 - .L_2528)


	//   ....[0]....
.L_2528:
        /*0138*/ 	.word	0x000034f0


	//   ....[1]....
        /*013c*/ 	.word	0x00003ca0


	//   ....[2]....
        /*0140*/ 	.word	0x000043c0


	//   ....[3]....
        /*0144*/ 	.word	0x00004ae0


	//   ....[4]....
        /*0148*/ 	.word	0x00005220


	//----- nvinfo : EIATTR_CRS_STACK_SIZE
	.align		4
.L_2529:
        /*014c*/ 	.byte	0x04, 0x1e
        /*014e*/ 	.short	(.L_2531 - .L_2530)
.L_2530:
        /*0150*/ 	.word	0x00000000
.L_2531:


//--------------------- .nv.info._ZN4vllm31rms_norm_per_block_quant_kernelIfaLb1ELb1ELi128EEEvPT0_PfPKT_S6_PKffiiPS4_l --------------------------
	.section	.nv.info._ZN4vllm31rms_norm_per_block_quant_kernelIfaLb1ELb1ELi128EEEvPT0_PfPKT_S6_PKffiiPS4_l,"",@"SHT_CUDA_INFO"
	.sectionflags	@""
	.align	4


	//----- nvinfo : EIATTR_CUDA_API_VERSION
	.align		4
        /*0000*/ 	.byte	0x04, 0x37
        /*0002*/ 	.short	(.L_2533 - .L_2532)
.L_2532:
        /*0004*/ 	.word	0x00000082


	//----- nvinfo : EIATTR_SW2861232_WAR
	.align		4
.L_2533:
        /*0008*/ 	.byte	0x01, 0x35
	.zero		2


	//----- nvinfo : EIATTR_PARAM_CBANK
	.align		4
        /*000c*/ 	.byte	0x04, 0x0a
        /*000e*/ 	.short	(.L_2535 - .L_2534)
	.align		4
.L_2534:
        /*0010*/ 	.word	index@(.nv.constant0._ZN4vllm31rms_norm_per_block_quant_kernelIfaLb1ELb1ELi128EEEvPT0_PfPKT_S6_PKffiiPS4_l)
        /*0014*/ 	.short	0x0160
        /*0016*/ 	.short	0x0048


	//----- nvinfo : EIATTR_CBANK_PARAM_SIZE
	.align		4
.L_2535:
        /*0018*/ 	.byte	0x03, 0x19
        /*001a*/ 	.short	0x0048


	//----- nvinfo : EIATTR_KPARAM_INFO
	.align		4
        /*001c*/ 	.byte	0x04, 0x17
        /*001e*/ 	.short	(.L_2537 - .L_2536)
.L_2536:
        /*0020*/ 	.word	0x00000000
        /*0024*/ 	.short	0x0009
        /*0026*/ 	.short	0x0040
        /*0028*/ 	.byte	0x00, 0xf0, 0x21, 0x00


	//----- nvinfo : EIATTR_KPARAM_INFO
	.align		4
.L_2537:
        /*002c*/ 	.byte	0x04, 0x17
        /*002e*/ 	.short	(.L_2539 - .L_2538)
.L_2538:
        /*0030*/ 	.word	0x00000000
        /*0034*/ 	.short	0x0008
        /*0036*/ 	.short	0x0038
        /*0038*/ 	.byte	0x00, 0xf0, 0x21, 0x00


	//----- nvinfo : EIATTR_KPARAM_INFO
	.align		4
.L_2539:
        /*003c*/ 	.byte	0x04, 0x17
        /*003e*/ 	.short	(.L_2541 - .L_2540)
.L_2540:
        /*0040*/ 	.word	0x00000000
        /*0044*/ 	.short	0x0007
        /*0046*/ 	.short	0x0030
        /*0048*/ 	.byte	0x00, 0xf0, 0x11, 0x00


	//----- nvinfo : EIATTR_KPARAM_INFO
	.align		4
.L_2541:
        /*004c*/ 	.byte	0x04, 0x17
        /*004e*/ 	.short	(.L_2543 - .L_2542)
.L_2542:
        /*0050*/ 	.word	0x00000000
        /*0054*/ 	.short	0x0006
        /*0056*/ 	.short	0x002c
        /*0058*/ 	.byte	0x00, 0xf0, 0x11, 0x00


	//----- nvinfo : EIATTR_KPARAM_INFO
	.align		4
.L_2543:
        /*005c*/ 	.byte	0x04, 0x17
        /*005e*/ 	.short	(.L_2545 - .L_2544)
.L_2544:
        /*0060*/ 	.word	0x00000000
        /*0064*/ 	.short	0x0005
        /*0066*/ 	.short	0x0028
        /*0068*/ 	.byte	0x00, 0xf0, 0x11, 0x00


	//----- nvinfo : EIATTR_KPARAM_INFO
	.align		4
.L_2545:
        /*006c*/ 	.byte	0x04, 0x17
        /*006e*/ 	.short	(.L_2547 - .L_2546)
.L_2546:
        /*0070*/ 	.word	0x00000000
        /*0074*/ 	.short	0x0004
        /*0076*/ 	.short	0x0020
        /*0078*/ 	.byte	0x00, 0xf0, 0x21, 0x00


	//----- nvinfo : EIATTR_KPARAM_INFO
	.align		4
.L_2547:
        /*007c*/ 	.byte	0x04, 0x17
        /*007e*/ 	.short	(.L_2549 - .L_2548)
.L_2548:
        /*0080*/ 	.word	0x00000000
        /*0084*/ 	.short	0x0003
        /*0086*/ 	.short	0x0018
        /*0088*/ 	.byte	0x00, 0xf0, 0x21, 0x00


	//----- nvinfo : EIATTR_KPARAM_INFO
	.align		4
.L_2549:
        /*008c*/ 	.byte	0x04, 0x17
        /*008e*/ 	.short	(.L_2551 - .L_2550)
.L_2550:
        /*0090*/ 	.word	0x00000000
        /*0094*/ 	.short	0x0002
        /*0096*/ 	.short	0x0010
        /*0098*/ 	.byte	0x00, 0xf0, 0x21, 0x00


	//----- nvinfo : EIATTR_KPARAM_INFO
	.align		4
.L_2551:
        /*009c*/ 	.byte	0x04, 0x17
        /*009e*/ 	.short	(.L_2553 - .L_2552)
.L_2552:
        /*00a0*/ 	.word	0x00000000
        /*00a4*/ 	.short	0x0001
        /*00a6*/ 	.short	0x0008
        /*00a8*/ 	.byte	0x00, 0xf0, 0x21, 0x00


	//----- nvinfo : EIATTR_KPARAM_INFO
	.align		4
.L_2553:
        /*00ac*/ 	.byte	0x04, 0x17
        /*00ae*/ 	.short	(.L_2555 - .L_2554)
.L_2554:
        /*00b0*/ 	.word	0x00000000
        /*00b4*/ 	.short	0x0000
        /*00b6*/ 	.short	0x0000
        /*00b8*/ 	.byte	0x00, 0xf0, 0x21, 0x00


	//----- nvinfo : EIATTR_MAXREG_COUNT
	.align		4
.L_2555:
        /*00bc*/ 	.byte	0x03, 0x1b
        /*00be*/ 	.short	0x00ff


	//----- nvinfo : EIATTR_NUM_BARRIERS
	.align		4
        /*00c0*/ 	.byte	0x02, 0x4c
        /*00c2*/ 	.byte	0x01
	.zero		1


	//----- nvinfo : EIATTR_MERCURY_ISA_VERSION
	.align		4
        /*00c4*/ 	.byte	0x03, 0x5f
        /*00c6*/ 	.short	0x0000


	//----- nvinfo : EIATTR_UNUSED_LOAD_BYTE_OFFSET
	.align		4
        /*00c8*/ 	.byte	0x04, 0x44
        /*00ca*/ 	.short	(.L_2557 - .L_2556)


	//   ....[0]....
.L_2556:
        /*00cc*/ 	.word	0x00000740
        /*00d0*/ 	.word	0x0000fff0


	//   ....[1]....
        /*00d4*/ 	.word	0x00000cf0
        /*00d8*/ 	.word	0x0000fff0


	//----- nvinfo : EIATTR_COOP_GROUP_MASK_REGIDS
	.align		4
.L_2557:
        /*00dc*/ 	.byte	0x04, 0x29
        /*00de*/ 	.short	(.L_2559 - .L_2558)


	//   ....[0]....
.L_2558:
        /*00e0*/ 	.word	0xffffffff


	//   ....[1]....
        /*00e4*/ 	.word	0xffffffff


	//   ....[2]....
        /*00e8*/ 	.word	0xffffffff


	//   ....[3]....
        /*00ec*/ 	.word	0xffffffff


	//   ....[4]....
        /*00f0*/ 	.word	0xffffffff


	//   ....[5]....
        /*00f4*/ 	.word	0xffffffff


	//   ....[6]....
        /*00f8*/ 	.word	0xffffffff


	//   ....[7]....
        /*00fc*/ 	.word	0xffffffff


	//   ....[8]....
        /*0100*/ 	.word	0xffffffff


	//   ....[9]....
        /*0104*/ 	.word	0xffffffff


	//----- nvinfo : EIATTR_COOP_GROUP_INSTR_OFFSETS
	.align		4
.L_2559:
        /*0108*/ 	.byte	0x04, 0x28
        /*010a*/ 	.short	(.L_2561 - .L_2560)


	//   ....[0]....
.L_2560:
        /*010c*/ 	.word	0x00000640


	//   ....[1]....
        /*0110*/ 	.word	0x00000670


	//   ....[2]....
        /*0114*/ 	.word	0x00000690


	//   ....[3]....
        /*0118*/ 	.word	0x000006b0


	//   ....[4]....
        /*011c*/ 	.word	0x000006e0


	//   ....[5]....
        /*0120*/ 	.word	0x00000bc0


	//   ....[6]....
        /*0124*/ 	.word	0x00000c00


	//   ....[7]....
        /*0128*/ 	.word	0x00000c50


	//   ....[8]....
        /*012c*/ 	.word	0x00000c70


	//   ....[9]....
        /*0130*/ 	.word	0x00000c90


	//----- nvinfo : EIATTR_EXIT_INSTR_OFFSETS
	.align		4
.L_2561:
        /*0134*/ 	.byte	0x04, 0x1c
        /*0136*/ 	.short	(.L_2563 - .L_2562)


	//   ....[0]....
.L_2562:
        /*0138*/ 	.word	0x00003630


	//   ....[1]....
        /*013c*/ 	.word	0x00003c30


	//   ....[2]....
        /*0140*/ 	.word	0x00003f00


	//   ....[3]....
        /*0144*/ 	.word	0x000041c0


	//   ....[4]....
        /*0148*/ 	.word	0x00004490


	//----- nvinfo : EIATTR_CRS_STACK_SIZE
	.align		4
.L_2563:
        /*014c*/ 	.byte	0x04, 0x1e
        /*014e*/ 	.short	(.L_2565 - .L_2564)
.L_2564:
        /*0150*/ 	.word	0x00000000
.L_2565:


//--------------------- .nv.info._ZN4vllm31rms_norm_per_block_quant_kernelIfN3c1013Float8_e4m3fnELb1ELb1ELi128EEEvPT0_PfPKT_S8_PKffiiPS6_l --------------------------
	.section	.nv.info._ZN4vllm31rms_norm_per_block_quant_kernelIfN3c1013Float8_e4m3fnELb1ELb1ELi128EEEvPT0_PfPKT_S8_PKffiiPS6_l,"",@"SHT_CUDA_INFO"
	.sectionflags	@""
	.align	4


	//----- nvinfo : EIATTR_CUDA_API_VERSION
	.align		4
        /*0000*/ 	.byte	0x04, 0x37
        /*0002*/ 	.short	(.L_2567 - .L_2566)
.L_2566:
        /*0004*/ 	.word	0x00000082


	//----- nvinfo : EIATTR_SW2861232_WAR
	.align		4
.L_2567:
        /*0008*/ 	.byte	0x01, 0x35
	.zero		2


	//----- nvinfo : EIATTR_PARAM_CBANK
	.align		4
        /*000c*/ 	.byte	0x04, 0x0a
        /*000e*/ 	.short	(.L_2569 - .L_2568)
	.align		4
.L_2568:
        /*0010*/ 	.word	index@(.nv.constant0._ZN4vllm31rms_norm_per_block_quant_kernelIfN3c1013Float8_e4m3fnELb1ELb1ELi128EEEvPT0_PfPKT_S8_PKffiiPS6_l)
        /*0014*/ 	.short	0x0160
        /*0016*/ 	.short	0x0048


	//----- nvinfo : EIATTR_CBANK_PARAM_SIZE
	.align		4
.L_2569:
        /*0018*/ 	.byte	0x03, 0x19
        /*001a*/ 	.short	0x0048


	//----- nvinfo : EIATTR_KPARAM_INFO
	.align		4
        /*001c*/ 	.byte	0x04, 0x17
        /*001e*/ 	.short	(.L_2571 - .L_2570)
.L_2570:
        /*0020*/ 	.word	0x00000000
        /*0024*/ 	.short	0x0009
        /*0026*/ 	.short	0x0040
        /*0028*/ 	.byte	0x00, 0xf0, 0x21, 0x00


	//----- nvinfo : EIATTR_KPARAM_INFO
	.align		4
.L_2571:
        /*002c*/ 	.byte	0x04, 0x17
        /*002e*/ 	.short	(.L_2573 - .L_2572)
.L_2572:
        /*0030*/ 	.word	0x00000000
        /*0034*/ 	.short	0x0008
        /*0036*/ 	.short	0x0038
        /*0038*/ 	.byte	0x00, 0xf0, 0x21, 0x00


	//----- nvinfo : EIATTR_KPARAM_INFO
	.align		4
.L_2573:
        /*003c*/ 	.byte	0x04, 0x17
        /*003e*/ 	.short	(.L_2575 - .L_2574)
.L_2574:
        /*0040*/ 	.word	0x00000000
        /*0044*/ 	.short	0x0007
        /*0046*/ 	.short	0x0030
        /*0048*/ 	.byte	0x00, 0xf0, 0x11, 0x00


	//----- nvinfo : EIATTR_KPARAM_INFO
	.align		4
.L_2575:
        /*004c*/ 	.byte	0x04, 0x17
        /*004e*/ 	.short	(.L_2577 - .L_2576)
.L_2576:
        /*0050*/ 	.word	0x00000000
        /*0054*/ 	.short	0x0006
        /*0056*/ 	.short	0x002c
        /*0058*/ 	.byte	0x00, 0xf0, 0x11, 0x00


	//----- nvinfo : EIATTR_KPARAM_INFO
	.align		4
.L_2577:
        /*005c*/ 	.byte	0x04, 0x17
        /*005e*/ 	.short	(.L_2579 - .L_2578)
.L_2578:
        /*0060*/ 	.word	0x00000000
        /*0064*/ 	.short	0x0005
        /*0066*/ 	.short	0x0028
        /*0068*/ 	.byte	0x00, 0xf0, 0x11, 0x00


	//----- nvinfo : EIATTR_KPARAM_INFO
	.align		4
.L_2579:
        /*006c*/ 	.byte	0x04, 0x17
        /*006e*/ 	.short	(.L_2581 - .L_2580)
.L_2580:
        /*0070*/ 	.word	0x00000000
        /*0074*/ 	.short	0x0004
        /*0076*/ 	.short	0x0020
        /*0078*/ 	.byte	0x00, 0xf0, 0x21, 0x00


	//----- nvinfo : EIATTR_KPARAM_INFO
	.align		4
.L_2581:
        /*007c*/ 	.byte	0x04, 0x17
        /*007e*/ 	.short	(.L_2583 - .L_2582)
.L_2582:
        /*0080*/ 	.word	0x00000000
        /*0084*/ 	.short	0x0003
        /*0086*/ 	.short	0x0018
        /*0088*/ 	.byte	0x00, 0xf0, 0x21, 0x00


	//----- nvinfo : EIATTR_KPARAM_INFO
	.align		4
.L_2583:
        /*008c*/ 	.byte	0x04, 0x17
        /*008e*/ 	.short	(.L_2585 - .L_2584)
.L_2584:
        /*0090*/ 	.word	0x00000000
        /*0094*/ 	.short	0x0002
        /*0096*/ 	.short	0x0010
        /*0098*/ 	.byte	0x00, 0xf0, 0x21, 0x00


	//----- nvinfo : EIATTR_KPARAM_INFO
	.align		4
.L_2585:
        /*009c*/ 	.byte	0x04, 0x17
        /*009e*/ 	.short	(.L_2587 - .L_2586)
.L_2586:
        /*00a0*/ 	.word	0x00000000
        /*00a4*/ 	.short	0x0001
        /*00a6*/ 	.short	0x0008
        /*00a8*/ 	.byte	0x00, 0xf0, 0x21, 0x00


	//----- nvinfo : EIATTR_KPARAM_INFO
	.align		4
.L_2587:
        /*00ac*/ 	.byte	0x04, 0x17
        /*00ae*/ 	.short	(.L_2589 - .L_2588)
.L_2588:
        /*00b0*/ 	.word	0x00000000
        /*00b4*/ 	.short	0x0000
        /*00b6*/ 	.short	0x0000
        /*00b8*/ 	.byte	0x00, 0xf0, 0x21, 0x00


	//----- nvinfo : EIATTR_MAXREG_COUNT
	.align		4
.L_2589:
        /*00bc*/ 	.byte	0x03, 0x1b
        /*00be*/ 	.short	0x00ff


	//----- nvinfo : EIATTR_NUM_BARRIERS
	.align		4
        /*00c0*/ 	.byte	0x02, 0x4c
        /*00c2*/ 	.byte	0x01
	.zero		1


	//----- nvinfo : EIATTR_MERCURY_ISA_VERSION
	.align		4
        /*00c4*/ 	.byte	0x03, 0x5f
        /*00c6*/ 	.short	0x0000


	//----- nvinfo : EIATTR_UNUSED_LOAD_BYTE_OFFSET
	.align		4
        /*00c8*/ 	.byte	0x04, 0x44
        /*00ca*/ 	.short	(.L_2591 - .L_2590)


	//   ....[0]....
.L_2590:
        /*00cc*/ 	.word	0x000007c0
        /*00d0*/ 	.word	0x0000fff0


	//   ....[1]....
        /*00d4*/ 	.word	0x00000d70
        /*00d8*/ 	.word	0x0000fff0


	//----- nvinfo : EIATTR_COOP_GROUP_MASK_REGIDS
	.align		4
.L_2591:
        /*00dc*/ 	.byte	0x04, 0x29
        /*00de*/ 	.short	(.L_2593 - .L_2592)


	//   ....[0]....
.L_2592:
        /*00e0*/ 	.word	0xffffffff


	//   ....[1]....
        /*00e4*/ 	.word	0xffffffff


	//   ....[2]....
        /*00e8*/ 	.word	0xffffffff


	//   ....[3]....
        /*00ec*/ 	.word	0xffffffff


	//   ....[4]....
        /*00f0*/ 	.word	0xffffffff


	//   ....[5]....
        /*00f4*/ 	.word	0xffffffff


	//   ....[6]....
        /*00f8*/ 	.word	0xffffffff


	//   ....[7]....
        /*00fc*/ 	.word	0xffffffff


	//   ....[8]....
        /*0100*/ 	.word	0xffffffff


	//   ....[9]....
        /*0104*/ 	.word	0xffffffff


	//----- nvinfo : EIATTR_COOP_GROUP_INSTR_OFFSETS
	.align		4
.L_2593:
        /*0108*/ 	.byte	0x04, 0x28
        /*010a*/ 	.short	(.L_2595 - .L_2594)


	//   ....[0]....
.L_2594:
        /*010c*/ 	.word	0x000006c0


	//   ....[1]....
        /*0110*/ 	.word	0x000006f0


	//   ....[2]....
        /*0114*/ 	.word	0x00000710


	//   ....[3]....
        /*0118*/ 	.word	0x00000730


	//   ....[4]....
        /*011c*/ 	.word	0x00000760


	//   ....[5]....
        /*0120*/ 	.word	0x00000c40


	//   ....[6]....
        /*0124*/ 	.word	0x00000c80


	//   ....[7]....
        /*0128*/ 	.word	0x00000cd0


	//   ....[8]....
        /*012c*/ 	.word	0x00000cf0


	//   ....[9]....
        /*0130*/ 	.word	0x00000d10


	//----- nvinfo : EIATTR_EXIT_INSTR_OFFSETS
	.align		4
.L_2595:
        /*0134*/ 	.byte	0x04, 0x1c
        /*0136*/ 	.short	(.L_2597 - .L_2596)


	//   ....[0]....
.L_2596:
        /*0138*/ 	.word	0x000036f0


	//   ....[1]....
        /*013c*/ 	.word	0x000040d0


	//   ....[2]....
        /*0140*/ 	.word	0x00004800


	//   ....[3]....
        /*0144*/ 	.word	0x00004f30


	//   ....[4]....
        /*0148*/ 	.word	0x00005680


	//----- nvinfo : EIATTR_CRS_STACK_SIZE
	.align		4
.L_2597:
        /*014c*/ 	.byte	0x04, 0x1e
        /*014e*/ 	.short	(.L_2599 - .L_2598)
.L_2598:
        /*0150*/ 	.word	0x00000000
.L_2599:


//--------------------- .nv.info._ZN3cub17CUB_300001_SM_8006detail11EmptyKernelIvEEvv --------------------------
	.section	.nv.info._ZN3cub17CUB_300001_SM_8006detail11EmptyKernelIvEEvv,"",@"SHT_CUDA_INFO"
	.sectionflags	@""
	.align	4


	//----- nvinfo : EIATTR_CUDA_API_VERSION
	.align		4
        /*0000*/ 	.byte	0x04, 0x37
        /*0002*/ 	.short	(.L_2601 - .L_2600)
.L_2600:
        /*0004*/ 	.word	0x00000082


	//----- nvinfo : EIATTR_SW2861232_WAR
	.align		4
.L_2601:
        /*0008*/ 	.byte	0x01, 0x35
	.zero		2


	//----- nvinfo : EIATTR_MAXREG_COUNT
	.align		4
        /*000c*/ 	.byte	0x03, 0x1b
        /*000e*/ 	.short	0x00ff


	//----- nvinfo : EIATTR_MERCURY_ISA_VERSION
	.align		4
        /*0010*/ 	.byte	0x03, 0x5f
        /*0012*/ 	.short	0x0000


	//----- nvinfo : EIATTR_EXIT_INSTR_OFFSETS
	.align		4
        /*0014*/ 	.byte	0x04, 0x1c
        /*0016*/ 	.short	(.L_2603 - .L_2602)


	//   ....[0]....
.L_2602:
        /*0018*/ 	.word	0x00000010
.L_2603:


//--------------------- .nv.callgraph             --------------------------
	.section	.nv.callgraph,"",@"SHT_CUDA_CALLGRAPH"
	.align	4
	.sectionentsize	8
	.align		4
        /*0000*/ 	.word	0x00000000
	.align		4
        /*0004*/ 	.word	0xffffffff
	.align		4
        /*0008*/ 	.word	0x00000000
	.align		4
        /*000c*/ 	.word	0xfffffffe
	.align		4
        /*0010*/ 	.word	0x00000000
	.align		4
        /*0014*/ 	.word	0xfffffffd
	.align		4
        /*0018*/ 	.word	0x00000000
	.align		4
        /*001c*/ 	.word	0xfffffffc


//--------------------- .nv.rel.action            --------------------------
	.section	.nv.rel.action,"",@"SHT_CUDA_RELOCINFO"
	.align	8
	.sectionentsize	8
        /*0000*/ 	.byte	0x73, 0x00, 0x00, 0x00, 0x00, 0x00, 0x00, 0x00, 0x00, 0x00, 0x00, 0x11, 0x25, 0x00, 0x05, 0x36


//--------------------- .nv.constant4             --------------------------
	.section	.nv.constant4,"a",@progbits
	.align	8
	.align		8
.nv.constant4:
        /*0000*/ 	.dword	_ZN73_INTERNAL_a3be5c4a_42_fused_layernorm_dynamic_per_token_quant_cu_4ee193d716quant_type_max_vIN3c1013Float8_e4m3fnEEE
	.align		8
        /*0008*/ 	.dword	_ZN73_INTERNAL_a3be5c4a_42_fused_layernorm_dynamic_per_token_quant_cu_4ee193d716quant_type_max_vIaEE
	.align		8
        /*0010*/ 	.dword	_ZN73_INTERNAL_a3be5c4a_42_fused_layernorm_dynamic_per_token_quant_cu_4ee193d74cuda3std3__45__cpo5beginE
	.align		8
        /*0018*/ 	.dword	_ZN73_INTERNAL_a3be5c4a_42_fused_layernorm_dynamic_per_token_quant_cu_4ee193d74cuda3std3__45__cpo3endE
	.align		8
        /*0020*/ 	.dword	_ZN73_INTERNAL_a3be5c4a_42_fused_layernorm_dynamic_per_token_quant_cu_4ee193d74cuda3std3__45__cpo6cbeginE
	.align		8
        /*0028*/ 	.dword	_ZN73_INTERNAL_a3be5c4a_42_fused_layernorm_dynamic_per_token_quant_cu_4ee193d74cuda3std3__45__cpo4cendE
	.align		8
        /*0030*/ 	.dword	_ZN73_INTERNAL_a3be5c4a_42_fused_layernorm_dynamic_per_token_quant_cu_4ee193d74cuda3std3__45__cpo6rbeginE
	.align		8
        /*0038*/ 	.dword	_ZN73_INTERNAL_a3be5c4a_42_fused_layernorm_dynamic_per_token_quant_cu_4ee193d74cuda3std3__45__cpo4rendE
	.align		8
        /*0040*/ 	.dword	_ZN73_INTERNAL_a3be5c4a_42_fused_layernorm_dynamic_per_token_quant_cu_4ee193d74cuda3std3__45__cpo7crbeginE
	.align		8
        /*0048*/ 	.dword	_ZN73_INTERNAL_a3be5c4a_42_fused_layernorm_dynamic_per_token_quant_cu_4ee193d74cuda3std3__45__cpo5crendE
	.align		8
        /*0050*/ 	.dword	_ZN73_INTERNAL_a3be5c4a_42_fused_layernorm_dynamic_per_token_quant_cu_4ee193d74cuda3std3__475_GLOBAL__N__a3be5c4a_42_fused_layernorm_dynamic_per_token_quant_cu_4ee193d76ignoreE
	.align		8
        /*0058*/ 	.dword	_ZN73_INTERNAL_a3be5c4a_42_fused_layernorm_dynamic_per_token_quant_cu_4ee193d74cuda3std3__419piecewise_constructE
	.align		8
        /*0060*/ 	.dword	_ZN73_INTERNAL_a3be5c4a_42_fused_layernorm_dynamic_per_token_quant_cu_4ee193d74cuda3std3__48in_placeE
	.align		8
        /*0068*/ 	.dword	_ZN73_INTERNAL_a3be5c4a_42_fused_layernorm_dynamic_per_token_quant_cu_4ee193d74cuda3std3__420unreachable_sentinelE
	.align		8
        /*0070*/ 	.dword	_ZN73_INTERNAL_a3be5c4a_42_fused_layernorm_dynamic_per_token_quant_cu_4ee193d74cuda3std3__47nulloptE
	.align		8
        /*0078*/ 	.dword	_ZN73_INTERNAL_a3be5c4a_42_fused_layernorm_dynamic_per_token_quant_cu_4ee193d74cuda3std3__48unexpectE
	.align		8
        /*0080*/ 	.dword	_ZN73_INTERNAL_a3be5c4a_42_fused_layernorm_dynamic_per_token_quant_cu_4ee193d74cuda3std6ranges3__45__cpo4swapE
	.align		8
        /*0088*/ 	.dword	_ZN73_INTERNAL_a3be5c4a_42_fused_layernorm_dynamic_per_token_quant_cu_4ee193d74cuda3std6ranges3__45__cpo9iter_moveE
	.align		8
        /*0090*/ 	.dword	_ZN73_INTERNAL_a3be5c4a_42_fused_layernorm_dynamic_per_token_quant_cu_4ee193d74cuda3std6ranges3__45__cpo5beginE
	.align		8
        /*0098*/ 	.dword	_ZN73_INTERNAL_a3be5c4a_42_fused_layernorm_dynamic_per_token_quant_cu_4ee193d74cuda3std6ranges3__45__cpo3endE
	.align		8
        /*00a0*/ 	.dword	_ZN73_INTERNAL_a3be5c4a_42_fused_layernorm_dynamic_per_token_quant_cu_4ee193d74cuda3std6ranges3__45__cpo6cbeginE
	.align		8
        /*00a8*/ 	.dword	_ZN73_INTERNAL_a3be5c4a_42_fused_layernorm_dynamic_per_token_quant_cu_4ee193d74cuda3std6ranges3__45__cpo4cendE
	.align		8
        /*00b0*/ 	.dword	_ZN73_INTERNAL_a3be5c4a_42_fused_layernorm_dynamic_per_token_quant_cu_4ee193d74cuda3std6ranges3__45__cpo7advanceE
	.align		8
        /*00b8*/ 	.dword	_ZN73_INTERNAL_a3be5c4a_42_fused_layernorm_dynamic_per_token_quant_cu_4ee193d74cuda3std6ranges3__45__cpo9iter_swapE
	.align		8
        /*00c0*/ 	.dword	_ZN73_INTERNAL_a3be5c4a_42_fused_layernorm_dynamic_per_token_quant_cu_4ee193d74cuda3std6ranges3__45__cpo4nextE
	.align		8
        /*00c8*/ 	.dword	_ZN73_INTERNAL_a3be5c4a_42_fused_layernorm_dynamic_per_token_quant_cu_4ee193d74cuda3std6ranges3__45__cpo4prevE
	.align		8
        /*00d0*/ 	.dword	_ZN73_INTERNAL_a3be5c4a_42_fused_layernorm_dynamic_per_token_quant_cu_4ee193d74cuda3std6ranges3__45__cpo4dataE
	.align		8
        /*00d8*/ 	.dword	_ZN73_INTERNAL_a3be5c4a_42_fused_layernorm_dynamic_per_token_quant_cu_4ee193d74cuda3std6ranges3__45__cpo5cdataE
	.align		8
        /*00e0*/ 	.dword	_ZN73_INTERNAL_a3be5c4a_42_fused_layernorm_dynamic_per_token_quant_cu_4ee193d74cuda3std6ranges3__45__cpo4sizeE
	.align		8
        /*00e8*/ 	.dword	_ZN73_INTERNAL_a3be5c4a_42_fused_layernorm_dynamic_per_token_quant_cu_4ee193d74cuda3std6ranges3__45__cpo5ssizeE
	.align		8
        /*00f0*/ 	.dword	_ZN73_INTERNAL_a3be5c4a_42_fused_layernorm_dynamic_per_token_quant_cu_4ee193d74cuda3std6ranges3__45__cpo8distanceE
	.align		8
        /*00f8*/ 	.dword	_ZN73_INTERNAL_a3be5c4a_42_fused_layernorm_dynamic_per_token_quant_cu_4ee193d76thrust23THRUST_300001_SM_800_NS6system6detail10sequential3seqE
	.align		8
        /*0100*/ 	.dword	_ZN73_INTERNAL_a3be5c4a_42_fused_layernorm_dynamic_per_token_quant_cu_4ee193d76thrust23THRUST_300001_SM_800_NS12placeholders2_1E
	.align		8
        /*0108*/ 	.dword	_ZN73_INTERNAL_a3be5c4a_42_fused_layernorm_dynamic_per_token_quant_cu_4ee193d76thrust23THRUST_300001_SM_800_NS12placeholders2_2E
	.align		8
        /*0110*/ 	.dword	_ZN73_INTERNAL_a3be5c4a_42_fused_layernorm_dynamic_per_token_quant_cu_4ee193d76thrust23THRUST_300001_SM_800_NS12placeholders2_3E
	.align		8
        /*0118*/ 	.dword	_ZN73_INTERNAL_a3be5c4a_42_fused_layernorm_dynamic_per_token_quant_cu_4ee193d76thrust23THRUST_300001_SM_800_NS12placeholders2_4E
	.align		8
        /*0120*/ 	.dword	_ZN73_INTERNAL_a3be5c4a_42_fused_layernorm_dynamic_per_token_quant_cu_4ee193d76thrust23THRUST_300001_SM_800_NS12placeholders2_5E
	.align		8
        /*0128*/ 	.dword	_ZN73_INTERNAL_a3be5c4a_42_fused_layernorm_dynamic_per_token_quant_cu_4ee193d76thrust23THRUST_300001_SM_800_NS12placeholders2_6E
	.align		8
        /*0130*/ 	.dword	_ZN73_INTERNAL_a3be5c4a_42_fused_layernorm_dynamic_per_token_quant_cu_4ee193d76thrust23THRUST_300001_SM_800_NS12placeholders2_7E
	.align		8
        /*0138*/ 	.dword	_ZN73_INTERNAL_a3be5c4a_42_fused_layernorm_dynamic_per_token_quant_cu_4ee193d76thrust23THRUST_300001_SM_800_NS12placeholders2_8E
	.align		8
        /*0140*/ 	.dword	_ZN73_INTERNAL_a3be5c4a_42_fused_layernorm_dynamic_per_token_quant_cu_4ee193d76thrust23THRUST_300001_SM_800_NS12placeholders2_9E
	.align		8
        /*0148*/ 	.dword	_ZN73_INTERNAL_a3be5c4a_42_fused_layernorm_dynamic_per_token_quant_cu_4ee193d76thrust23THRUST_300001_SM_800_NS12placeholders3_10E


//--------------------- .nv.constant0._ZN4vllm39rms_norm_dynamic_per_token_quant_kernelIN3c108BFloat16EaLb0EEEvPT0_PfPKT_S8_PKffiiPS6_ --------------------------
	.section	.nv.constant0._ZN4vllm39rms_norm_dynamic_per_token_quant_kernelIN3c108BFloat16EaLb0EEEvPT0_PfPKT_S8_PKffiiPS6_,"a",@progbits
	.sectionflags	@""
	.align	4
.nv.constant0._ZN4vllm39rms_norm_dynamic_per_token_quant_kernelIN3c108BFloat16EaLb0EEEvPT0_PfPKT_S8_PKffiiPS6_:
	.zero		416


//--------------------- .nv.constant0._ZN4vllm39rms_norm_dynamic_per_token_quant_kernelIN3c108BFloat16ENS1_13Float8_e4m3fnELb0EEEvPT0_PfPKT_S9_PKffiiPS7_ --------------------------
	.section	.nv.constant0._ZN4vllm39rms_norm_dynamic_per_token_quant_kernelIN3c108BFloat16ENS1_13Float8_e4m3fnELb0EEEvPT0_PfPKT_S9_PKffiiPS7_,"a",@progbits
	.sectionflags	@""
	.align	4
.nv.constant0._ZN4vllm39rms_norm_dynamic_per_token_quant_kernelIN3c108BFloat16ENS1_13Float8_e4m3fnELb0EEEvPT0_PfPKT_S9_PKffiiPS7_:
	.zero		416


//--------------------- .nv.constant0._ZN4vllm39rms_norm_dynamic_per_token_quant_kernelIN3c108BFloat16EaLb1EEEvPT0_PfPKT_S8_PKffiiPS6_ --------------------------
	.section	.nv.constant0._ZN4vllm39rms_norm_dynamic_per_token_quant_kernelIN3c108BFloat16EaLb1EEEvPT0_PfPKT_S8_PKffiiPS6_,"a",@progbits
	.sectionflags	@""
	.align	4
.nv.constant0._ZN4vllm39rms_norm_dynamic_per_token_quant_kernelIN3c108BFloat16EaLb1EEEvPT0_PfPKT_S8_PKffiiPS6_:
	.zero		416


//--------------------- .nv.constant0._ZN4vllm39rms_norm_dynamic_per_token_quant_kernelIN3c108BFloat16ENS1_13Float8_e4m3fnELb1EEEvPT0_PfPKT_S9_PKffiiPS7_ --------------------------
	.section	.nv.constant0._ZN4vllm39rms_norm_dynamic_per_token_quant_kernelIN3c108BFloat16ENS1_13Float8_e4m3fnELb1EEEvPT0_PfPKT_S9_PKffiiPS7_,"a",@progbits
	.sectionflags	@""
	.align	4
.nv.constant0._ZN4vllm39rms_norm_dynamic_per_token_quant_kernelIN3c108BFloat16ENS1_13Float8_e4m3fnELb1EEEvPT0_PfPKT_S9_PKffiiPS7_:
	.zero		416


//--------------------- .nv.constant0._ZN4vllm39rms_norm_dynamic_per_token_quant_kernelIN3c104HalfEaLb0EEEvPT0_PfPKT_S8_PKffiiPS6_ --------------------------
	.section	.nv.constant0._ZN4vllm39rms_norm_dynamic_per_token_quant_kernelIN3c104HalfEaLb0EEEvPT0_PfPKT_S8_PKffiiPS6_,"a",@progbits
	.sectionflags	@""
	.align	4
.nv.constant0._ZN4vllm39rms_norm_dynamic_per_token_quant_kernelIN3c104HalfEaLb0EEEvPT0_PfPKT_S8_PKffiiPS6_:
	.zero		416


//--------------------- .nv.constant0._ZN4vllm39rms_norm_dynamic_per_token_quant_kernelIN3c104HalfENS1_13Float8_e4m3fnELb0EEEvPT0_PfPKT_S9_PKffiiPS7_ --------------------------
	.section	.nv.constant0._ZN4vllm39rms_norm_dynamic_per_token_quant_kernelIN3c104HalfENS1_13Float8_e4m3fnELb0EEEvPT0_PfPKT_S9_PKffiiPS7_,"a",@progbits
	.sectionflags	@""
	.align	4
.nv.constant0._ZN4vllm39rms_norm_dynamic_per_token_quant_kernelIN3c104HalfENS1_13Float8_e4m3fnELb0EEEvPT0_PfPKT_S9_PKffiiPS7_:
	.zero		416


//--------------------- .nv.constant0._ZN4vllm39rms_norm_dynamic_per_token_quant_kernelIN3c104HalfEaLb1EEEvPT0_PfPKT_S8_PKffiiPS6_ --------------------------
	.section	.nv.constant0._ZN4vllm39rms_norm_dynamic_per_token_quant_kernelIN3c104HalfEaLb1EEEvPT0_PfPKT_S8_PKffiiPS6_,"a",@progbits
	.sectionflags	@""
	.align	4
.nv.constant0._ZN4vllm39rms_norm_dynamic_per_token_quant_kernelIN3c104HalfEaLb1EEEvPT0_PfPKT_S8_PKffiiPS6_:
	.zero		416


//--------------------- .nv.constant0._ZN4vllm39rms_norm_dynamic_per_token_quant_kernelIN3c104HalfENS1_13Float8_e4m3fnELb1EEEvPT0_PfPKT_S9_PKffiiPS7_ --------------------------
	.section	.nv.constant0._ZN4vllm39rms_norm_dynamic_per_token_quant_kernelIN3c104HalfENS1_13Float8_e4m3fnELb1EEEvPT0_PfPKT_S9_PKffiiPS7_,"a",@progbits
	.sectionflags	@""
	.align	4
.nv.constant0._ZN4vllm39rms_norm_dynamic_per_token_quant_kernelIN3c104HalfENS1_13Float8_e4m3fnELb1EEEvPT0_PfPKT_S9_PKffiiPS7_:
	.zero		416


//--------------------- .nv.constant0._ZN4vllm39rms_norm_dynamic_per_token_quant_kernelIfaLb0EEEvPT0_PfPKT_S6_PKffiiPS4_ --------------------------
	.section	.nv.constant0._ZN4vllm39rms_norm_dynamic_per_token_quant_kernelIfaLb0EEEvPT0_PfPKT_S6_PKffiiPS4_,"a",@progbits
	.sectionflags	@""
	.align	4
.nv.constant0._ZN4vllm39rms_norm_dynamic_per_token_quant_kernelIfaLb0EEEvPT0_PfPKT_S6_PKffiiPS4_:
	.zero		416


//--------------------- .nv.constant0._ZN4vllm39rms_norm_dynamic_per_token_quant_kernelIfN3c1013Float8_e4m3fnELb0EEEvPT0_PfPKT_S8_PKffiiPS6_ --------------------------
	.section	.nv.constant0._ZN4vllm39rms_norm_dynamic_per_token_quant_kernelIfN3c1013Float8_e4m3fnELb0EEEvPT0_PfPKT_S8_PKffiiPS6_,"a",@progbits
	.sectionflags	@""
	.align	4
.nv.constant0._ZN4vllm39rms_norm_dynamic_per_token_quant_kernelIfN3c1013Float8_e4m3fnELb0EEEvPT0_PfPKT_S8_PKffiiPS6_:
	.zero		416


//--------------------- .nv.constant0._ZN4vllm39rms_norm_dynamic_per_token_quant_kernelIfaLb1EEEvPT0_PfPKT_S6_PKffiiPS4_ --------------------------
	.section	.nv.constant0._ZN4vllm39rms_norm_dynamic_per_token_quant_kernelIfaLb1EEEvPT0_PfPKT_S6_PKffiiPS4_,"a",@progbits
	.sectionflags	@""
	.align	4
.nv.constant0._ZN4vllm39rms_norm_dynamic_per_token_quant_kernelIfaLb1EEEvPT0_PfPKT_S6_PKffiiPS4_:
	.zero		416


//--------------------- .nv.constant0._ZN4vllm39rms_norm_dynamic_per_token_quant_kernelIfN3c1013Float8_e4m3fnELb1EEEvPT0_PfPKT_S8_PKffiiPS6_ --------------------------
	.section	.nv.constant0._ZN4vllm39rms_norm_dynamic_per_token_quant_kernelIfN3c1013Float8_e4m3fnELb1EEEvPT0_PfPKT_S8_PKffiiPS6_,"a",@progbits
	.sectionflags	@""
	.align	4
.nv.constant0._ZN4vllm39rms_norm_dynamic_per_token_quant_kernelIfN3c1013Float8_e4m3fnELb1EEEvPT0_PfPKT_S8_PKffiiPS6_:
	.zero		416


//--------------------- .nv.constant2._ZN4vllm31rms_norm_per_block_quant_kernelIN3c108BFloat16EaLb0ELb0ELi64EEEvPT0_PfPKT_S8_PKffiiPS6_l --------------------------
	.section	.nv.constant2._ZN4vllm31rms_norm_per_block_quant_kernelIN3c108BFloat16EaLb0ELb0ELi64EEEvPT0_PfPKT_S8_PKffiiPS6_l,"a",@progbits
	.sectionflags	@""
	.align	4
.nv.constant2._ZN4vllm31rms_norm_per_block_quant_kernelIN3c108BFloat16EaLb0ELb0ELi64EEEvPT0_PfPKT_S8_PKffiiPS6_l:
        /*0000*/ 	.byte	0xde, 0xff, 0xff, 0xff, 0xff, 0xff, 0xff, 0xff


//--------------------- .nv.constant0._ZN4vllm31rms_norm_per_block_quant_kernelIN3c108BFloat16EaLb0ELb0ELi64EEEvPT0_PfPKT_S8_PKffiiPS6_l --------------------------
	.section	.nv.constant0._ZN4vllm31rms_norm_per_block_quant_kernelIN3c108BFloat16EaLb0ELb0ELi64EEEvPT0_PfPKT_S8_PKffiiPS6_l,"a",@progbits
	.sectionflags	@""
	.align	4
.nv.constant0._ZN4vllm31rms_norm_per_block_quant_kernelIN3c108BFloat16EaLb0ELb0ELi64EEEvPT0_PfPKT_S8_PKffiiPS6_l:
	.zero		424


//--------------------- .nv.constant2._ZN4vllm31rms_norm_per_block_quant_kernelIN3c108BFloat16ENS1_13Float8_e4m3fnELb0ELb0ELi64EEEvPT0_PfPKT_S9_PKffiiPS7_l --------------------------
	.section	.nv.constant2._ZN4vllm31rms_norm_per_block_quant_kernelIN3c108BFloat16ENS1_13Float8_e4m3fnELb0ELb0ELi64EEEvPT0_PfPKT_S9_PKffiiPS7_l,"a",@progbits
	.sectionflags	@""
	.align	4
.nv.constant2._ZN4vllm31rms_norm_per_block_quant_kernelIN3c108BFloat16ENS1_13Float8_e4m3fnELb0ELb0ELi64EEEvPT0_PfPKT_S9_PKffiiPS7_l:
        /*0000*/ 	.byte	0xde, 0xff, 0xff, 0xff, 0xff, 0xff, 0xff, 0xff


//--------------------- .nv.constant0._ZN4vllm31rms_norm_per_block_quant_kernelIN3c108BFloat16ENS1_13Float8_e4m3fnELb0ELb0ELi64EEEvPT0_PfPKT_S9_PKffiiPS7_l --------------------------
	.section	.nv.constant0._ZN4vllm31rms_norm_per_block_quant_kernelIN3c108BFloat16ENS1_13Float8_e4m3fnELb0ELb0ELi64EEEvPT0_PfPKT_S9_PKffiiPS7_l,"a",@progbits
	.sectionflags	@""
	.align	4
.nv.constant0._ZN4vllm31rms_norm_per_block_quant_kernelIN3c108BFloat16ENS1_13Float8_e4m3fnELb0ELb0ELi64EEEvPT0_PfPKT_S9_PKffiiPS7_l:
	.zero		424


//--------------------- .nv.constant2._ZN4vllm31rms_norm_per_block_quant_kernelIN3c108BFloat16EaLb0ELb1ELi64EEEvPT0_PfPKT_S8_PKffiiPS6_l --------------------------
	.section	.nv.constant2._ZN4vllm31rms_norm_per_block_quant_kernelIN3c108BFloat16EaLb0ELb1ELi64EEEvPT0_PfPKT_S8_PKffiiPS6_l,"a",@progbits
	.sectionflags	@""
	.align	4
.nv.constant2._ZN4vllm31rms_norm_per_block_quant_kernelIN3c108BFloat16EaLb0ELb1ELi64EEEvPT0_PfPKT_S8_PKffiiPS6_l:
        /*0000*/ 	.byte	0xde, 0xff, 0xff, 0xff, 0xff, 0xff, 0xff, 0xff


//--------------------- .nv.constant0._ZN4vllm31rms_norm_per_block_quant_kernelIN3c108BFloat16EaLb0ELb1ELi64EEEvPT0_PfPKT_S8_PKffiiPS6_l --------------------------
	.section	.nv.constant0._ZN4vllm31rms_norm_per_block_quant_kernelIN3c108BFloat16EaLb0ELb1ELi64EEEvPT0_PfPKT_S8_PKffiiPS6_l,"a",@progbits
	.sectionflags	@""
	.align	4
.nv.constant0._ZN4vllm31rms_norm_per_block_quant_kernelIN3c108BFloat16EaLb0ELb1ELi64EEEvPT0_PfPKT_S8_PKffiiPS6_l:
	.zero		424


//--------------------- .nv.constant2._ZN4vllm31rms_norm_per_block_quant_kernelIN3c108BFloat16ENS1_13Float8_e4m3fnELb0ELb1ELi64EEEvPT0_PfPKT_S9_PKffiiPS7_l --------------------------
	.section	.nv.constant2._ZN4vllm31rms_norm_per_block_quant_kernelIN3c108BFloat16ENS1_13Float8_e4m3fnELb0ELb1ELi64EEEvPT0_PfPKT_S9_PKffiiPS7_l,"a",@progbits
	.sectionflags	@""
	.align	4
.nv.constant2._ZN4vllm31rms_norm_per_block_quant_kernelIN3c108BFloat16ENS1_13Float8_e4m3fnELb0ELb1ELi64EEEvPT0_PfPKT_S9_PKffiiPS7_l:
        /*0000*/ 	.byte	0xde, 0xff, 0xff, 0xff, 0xff, 0xff, 0xff, 0xff


//--------------------- .nv.constant0._ZN4vllm31rms_norm_per_block_quant_kernelIN3c108BFloat16ENS1_13Float8_e4m3fnELb0ELb1ELi64EEEvPT0_PfPKT_S9_PKffiiPS7_l --------------------------
	.section	.nv.constant0._ZN4vllm31rms_norm_per_block_quant_kernelIN3c108BFloat16ENS1_13Float8_e4m3fnELb0ELb1ELi64EEEvPT0_PfPKT_S9_PKffiiPS7_l,"a",@progbits
	.sectionflags	@""
	.align	4
.nv.constant0._ZN4vllm31rms_norm_per_block_quant_kernelIN3c108BFloat16ENS1_13Float8_e4m3fnELb0ELb1ELi64EEEvPT0_PfPKT_S9_PKffiiPS7_l:
	.zero		424


//--------------------- .nv.constant2._ZN4vllm31rms_norm_per_block_quant_kernelIN3c108BFloat16EaLb1ELb0ELi64EEEvPT0_PfPKT_S8_PKffiiPS6_l --------------------------
	.section	.nv.constant2._ZN4vllm31rms_norm_per_block_quant_kernelIN3c108BFloat16EaLb1ELb0ELi64EEEvPT0_PfPKT_S8_PKffiiPS6_l,"a",@progbits
	.sectionflags	@""
	.align	4
.nv.constant2._ZN4vllm31rms_norm_per_block_quant_kernelIN3c108BFloat16EaLb1ELb0ELi64EEEvPT0_PfPKT_S8_PKffiiPS6_l:
        /*0000*/ 	.byte	0xde, 0xff, 0xff, 0xff, 0xff, 0xff, 0xff, 0xff


//--------------------- .nv.constant0._ZN4vllm31rms_norm_per_block_quant_kernelIN3c108BFloat16EaLb1ELb0ELi64EEEvPT0_PfPKT_S8_PKffiiPS6_l --------------------------
	.section	.nv.constant0._ZN4vllm31rms_norm_per_block_quant_kernelIN3c108BFloat16EaLb1ELb0ELi64EEEvPT0_PfPKT_S8_PKffiiPS6_l,"a",@progbits
	.sectionflags	@""
	.align	4
.nv.constant0._ZN4vllm31rms_norm_per_block_quant_kernelIN3c108BFloat16EaLb1ELb0ELi64EEEvPT0_PfPKT_S8_PKffiiPS6_l:
	.zero		424


//--------------------- .nv.constant2._ZN4vllm31rms_norm_per_block_quant_kernelIN3c108BFloat16ENS1_13Float8_e4m3fnELb1ELb0ELi64EEEvPT0_PfPKT_S9_PKffiiPS7_l --------------------------
	.section	.nv.constant2._ZN4vllm31rms_norm_per_block_quant_kernelIN3c108BFloat16ENS1_13Float8_e4m3fnELb1ELb0ELi64EEEvPT0_PfPKT_S9_PKffiiPS7_l,"a",@progbits
	.sectionflags	@""
	.align	4
.nv.constant2._ZN4vllm31rms_norm_per_block_quant_kernelIN3c108BFloat16ENS1_13Float8_e4m3fnELb1ELb0ELi64EEEvPT0_PfPKT_S9_PKffiiPS7_l:
        /*0000*/ 	.byte	0xde, 0xff, 0xff, 0xff, 0xff, 0xff, 0xff, 0xff


//--------------------- .nv.constant0._ZN4vllm31rms_norm_per_block_quant_kernelIN3c108BFloat16ENS1_13Float8_e4m3fnELb1ELb0ELi64EEEvPT0_PfPKT_S9_PKffiiPS7_l --------------------------
	.section	.nv.constant0._ZN4vllm31rms_norm_per_block_quant_kernelIN3c108BFloat16ENS1_13Float8_e4m3fnELb1ELb0ELi64EEEvPT0_PfPKT_S9_PKffiiPS7_l,"a",@progbits
	.sectionflags	@""
	.align	4
.nv.constant0._ZN4vllm31rms_norm_per_block_quant_kernelIN3c108BFloat16ENS1_13Float8_e4m3fnELb1ELb0ELi64EEEvPT0_PfPKT_S9_PKffiiPS7_l:
	.zero		424


//--------------------- .nv.constant2._ZN4vllm31rms_norm_per_block_quant_kernelIN3c108BFloat16EaLb1ELb1ELi64EEEvPT0_PfPKT_S8_PKffiiPS6_l --------------------------
	.section	.nv.constant2._ZN4vllm31rms_norm_per_block_quant_kernelIN3c108BFloat16EaLb1ELb1ELi64EEEvPT0_PfPKT_S8_PKffiiPS6_l,"a",@progbits
	.sectionflags	@""
	.align	4
.nv.constant2._ZN4vllm31rms_norm_per_block_quant_kernelIN3c108BFloat16EaLb1ELb1ELi64EEEvPT0_PfPKT_S8_PKffiiPS6_l:
        /*0000*/ 	.byte	0xde, 0xff, 0xff, 0xff, 0xff, 0xff, 0xff, 0xff


//--------------------- .nv.constant0._ZN4vllm31rms_norm_per_block_quant_kernelIN3c108BFloat16EaLb1ELb1ELi64EEEvPT0_PfPKT_S8_PKffiiPS6_l --------------------------
	.section	.nv.constant0._ZN4vllm31rms_norm_per_block_quant_kernelIN3c108BFloat16EaLb1ELb1ELi64EEEvPT0_PfPKT_S8_PKffiiPS6_l,"a",@progbits
	.sectionflags	@""
	.align	4
.nv.constant0._ZN4vllm31rms_norm_per_block_quant_kernelIN3c108BFloat16EaLb1ELb1ELi64EEEvPT0_PfPKT_S8_PKffiiPS6_l:
	.zero		424


//--------------------- .nv.constant2._ZN4vllm31rms_norm_per_block_quant_kernelIN3c108BFloat16ENS1_13Float8_e4m3fnELb1ELb1ELi64EEEvPT0_PfPKT_S9_PKffiiPS7_l --------------------------
	.section	.nv.constant2._ZN4vllm31rms_norm_per_block_quant_kernelIN3c108BFloat16ENS1_13Float8_e4m3fnELb1ELb1ELi64EEEvPT0_PfPKT_S9_PKffiiPS7_l,"a",@progbits
	.sectionflags	@""
	.align	4
.nv.constant2._ZN4vllm31rms_norm_per_block_quant_kernelIN3c108BFloat16ENS1_13Float8_e4m3fnELb1ELb1ELi64EEEvPT0_PfPKT_S9_PKffiiPS7_l:
        /*0000*/ 	.byte	0xde, 0xff, 0xff, 0xff, 0xff, 0xff, 0xff, 0xff


//--------------------- .nv.constant0._ZN4vllm31rms_norm_per_block_quant_kernelIN3c108BFloat16ENS1_13Float8_e4m3fnELb1ELb1ELi64EEEvPT0_PfPKT_S9_PKffiiPS7_l --------------------------
	.section	.nv.constant0._ZN4vllm31rms_norm_per_block_quant_kernelIN3c108BFloat16ENS1_13Float8_e4m3fnELb1ELb1ELi64EEEvPT0_PfPKT_S9_PKffiiPS7_l,"a",@progbits
	.sectionflags	@""
	.align	4
.nv.constant0._ZN4vllm31rms_norm_per_block_quant_kernelIN3c108BFloat16ENS1_13Float8_e4m3fnELb1ELb1ELi64EEEvPT0_PfPKT_S9_PKffiiPS7_l:
	.zero		424


//--------------------- .nv.constant2._ZN4vllm31rms_norm_per_block_quant_kernelIN3c108BFloat16EaLb0ELb0ELi128EEEvPT0_PfPKT_S8_PKffiiPS6_l --------------------------
	.section	.nv.constant2._ZN4vllm31rms_norm_per_block_quant_kernelIN3c108BFloat16EaLb0ELb0ELi128EEEvPT0_PfPKT_S8_PKffiiPS6_l,"a",@progbits
	.sectionflags	@""
	.align	4
.nv.constant2._ZN4vllm31rms_norm_per_block_quant_kernelIN3c108BFloat16EaLb0ELb0ELi128EEEvPT0_PfPKT_S8_PKffiiPS6_l:
        /*0000*/ 	.byte	0xde, 0xff, 0xff, 0xff, 0xff, 0xff, 0xff, 0xff


//--------------------- .nv.constant0._ZN4vllm31rms_norm_per_block_quant_kernelIN3c108BFloat16EaLb0ELb0ELi128EEEvPT0_PfPKT_S8_PKffiiPS6_l --------------------------
	.section	.nv.constant0._ZN4vllm31rms_norm_per_block_quant_kernelIN3c108BFloat16EaLb0ELb0ELi128EEEvPT0_PfPKT_S8_PKffiiPS6_l,"a",@progbits
	.sectionflags	@""
	.align	4
.nv.constant0._ZN4vllm31rms_norm_per_block_quant_kernelIN3c108BFloat16EaLb0ELb0ELi128EEEvPT0_PfPKT_S8_PKffiiPS6_l:
	.zero		424


//--------------------- .nv.constant2._ZN4vllm31rms_norm_per_block_quant_kernelIN3c108BFloat16ENS1_13Float8_e4m3fnELb0ELb0ELi128EEEvPT0_PfPKT_S9_PKffiiPS7_l --------------------------
	.section	.nv.constant2._ZN4vllm31rms_norm_per_block_quant_kernelIN3c108BFloat16ENS1_13Float8_e4m3fnELb0ELb0ELi128EEEvPT0_PfPKT_S9_PKffiiPS7_l,"a",@progbits
	.sectionflags	@""
	.align	4
.nv.constant2._ZN4vllm31rms_norm_per_block_quant_kernelIN3c108BFloat16ENS1_13Float8_e4m3fnELb0ELb0ELi128EEEvPT0_PfPKT_S9_PKffiiPS7_l:
        /*0000*/ 	.byte	0xde, 0xff, 0xff, 0xff, 0xff, 0xff, 0xff, 0xff


//--------------------- .nv.constant0._ZN4vllm31rms_norm_per_block_quant_kernelIN3c108BFloat16ENS1_13Float8_e4m3fnELb0ELb0ELi128EEEvPT0_PfPKT_S9_PKffiiPS7_l --------------------------
	.section	.nv.constant0._ZN4vllm31rms_norm_per_block_quant_kernelIN3c108BFloat16ENS1_13Float8_e4m3fnELb0ELb0ELi128EEEvPT0_PfPKT_S9_PKffiiPS7_l,"a",@progbits
	.sectionflags	@""
	.align	4
.nv.constant0._ZN4vllm31rms_norm_per_block_quant_kernelIN3c108BFloat16ENS1_13Float8_e4m3fnELb0ELb0ELi128EEEvPT0_PfPKT_S9_PKffiiPS7_l:
	.zero		424


//--------------------- .nv.constant2._ZN4vllm31rms_norm_per_block_quant_kernelIN3c108BFloat16EaLb0ELb1ELi128EEEvPT0_PfPKT_S8_PKffiiPS6_l --------------------------
	.section	.nv.constant2._ZN4vllm31rms_norm_per_block_quant_kernelIN3c108BFloat16EaLb0ELb1ELi128EEEvPT0_PfPKT_S8_PKffiiPS6_l,"a",@progbits
	.sectionflags	@""
	.align	4
.nv.constant2._ZN4vllm31rms_norm_per_block_quant_kernelIN3c108BFloat16EaLb0ELb1ELi128EEEvPT0_PfPKT_S8_PKffiiPS6_l:
        /*0000*/ 	.byte	0xde, 0xff, 0xff, 0xff, 0xff, 0xff, 0xff, 0xff


//--------------------- .nv.constant0._ZN4vllm31rms_norm_per_block_quant_kernelIN3c108BFloat16EaLb0ELb1ELi128EEEvPT0_PfPKT_S8_PKffiiPS6_l --------------------------
	.section	.nv.constant0._ZN4vllm31rms_norm_per_block_quant_kernelIN3c108BFloat16EaLb0ELb1ELi128EEEvPT0_PfPKT_S8_PKffiiPS6_l,"a",@progbits
	.sectionflags	@""
	.align	4
.nv.constant0._ZN4vllm31rms_norm_per_block_quant_kernelIN3c108BFloat16EaLb0ELb1ELi128EEEvPT0_PfPKT_S8_PKffiiPS6_l:
	.zero		424


//--------------------- .nv.constant2._ZN4vllm31rms_norm_per_block_quant_kernelIN3c108BFloat16ENS1_13Float8_e4m3fnELb0ELb1ELi128EEEvPT0_PfPKT_S9_PKffiiPS7_l --------------------------
	.section	.nv.constant2._ZN4vllm31rms_norm_per_block_quant_kernelIN3c108BFloat16ENS1_13Float8_e4m3fnELb0ELb1ELi128EEEvPT0_PfPKT_S9_PKffiiPS7_l,"a",@progbits
	.sectionflags	@""
	.align	4
.nv.constant2._ZN4vllm31rms_norm_per_block_quant_kernelIN3c108BFloat16ENS1_13Float8_e4m3fnELb0ELb1ELi128EEEvPT0_PfPKT_S9_PKffiiPS7_l:
        /*0000*/ 	.byte	0xde, 0xff, 0xff, 0xff, 0xff, 0xff, 0xff, 0xff


//--------------------- .nv.constant0._ZN4vllm31rms_norm_per_block_quant_kernelIN3c108BFloat16ENS1_13Float8_e4m3fnELb0ELb1ELi128EEEvPT0_PfPKT_S9_PKffiiPS7_l --------------------------
	.section	.nv.constant0._ZN4vllm31rms_norm_per_block_quant_kernelIN3c108BFloat16ENS1_13Float8_e4m3fnELb0ELb1ELi128EEEvPT0_PfPKT_S9_PKffiiPS7_l,"a",@progbits
	.sectionflags	@""
	.align	4
.nv.constant0._ZN4vllm31rms_norm_per_block_quant_kernelIN3c108BFloat16ENS1_13Float8_e4m3fnELb0ELb1ELi128EEEvPT0_PfPKT_S9_PKffiiPS7_l:
	.zero		424


//--------------------- .nv.constant2._ZN4vllm31rms_norm_per_block_quant_kernelIN3c108BFloat16EaLb1ELb0ELi128EEEvPT0_PfPKT_S8_PKffiiPS6_l --------------------------
	.section	.nv.constant2._ZN4vllm31rms_norm_per_block_quant_kernelIN3c108BFloat16EaLb1ELb0ELi128EEEvPT0_PfPKT_S8_PKffiiPS6_l,"a",@progbits
	.sectionflags	@""
	.align	4
.nv.constant2._ZN4vllm31rms_norm_per_block_quant_kernelIN3c108BFloat16EaLb1ELb0ELi128EEEvPT0_PfPKT_S8_PKffiiPS6_l:
        /*0000*/ 	.byte	0xde, 0xff, 0xff, 0xff, 0xff, 0xff, 0xff, 0xff


//--------------------- .nv.constant0._ZN4vllm31rms_norm_per_block_quant_kernelIN3c108BFloat16EaLb1ELb0ELi128EEEvPT0_PfPKT_S8_PKffiiPS6_l --------------------------
	.section	.nv.constant0._ZN4vllm31rms_norm_per_block_quant_kernelIN3c108BFloat16EaLb1ELb0ELi128EEEvPT0_PfPKT_S8_PKffiiPS6_l,"a",@progbits
	.sectionflags	@""
	.align	4
.nv.constant0._ZN4vllm31rms_norm_per_block_quant_kernelIN3c108BFloat16EaLb1ELb0ELi128EEEvPT0_PfPKT_S8_PKffiiPS6_l:
	.zero		424


//--------------------- .nv.constant2._ZN4vllm31rms_norm_per_block_quant_kernelIN3c108BFloat16ENS1_13Float8_e4m3fnELb1ELb0ELi128EEEvPT0_PfPKT_S9_PKffiiPS7_l --------------------------
	.section	.nv.constant2._ZN4vllm31rms_norm_per_block_quant_kernelIN3c108BFloat16ENS1_13Float8_e4m3fnELb1ELb0ELi128EEEvPT0_PfPKT_S9_PKffiiPS7_l,"a",@progbits
	.sectionflags	@""
	.align	4
.nv.constant2._ZN4vllm31rms_norm_per_block_quant_kernelIN3c108BFloat16ENS1_13Float8_e4m3fnELb1ELb0ELi128EEEvPT0_PfPKT_S9_PKffiiPS7_l:
        /*0000*/ 	.byte	0xde, 0xff, 0xff, 0xff, 0xff, 0xff, 0xff, 0xff


//--------------------- .nv.constant0._ZN4vllm31rms_norm_per_block_quant_kernelIN3c108BFloat16ENS1_13Float8_e4m3fnELb1ELb0ELi128EEEvPT0_PfPKT_S9_PKffiiPS7_l --------------------------
	.section	.nv.constant0._ZN4vllm31rms_norm_per_block_quant_kernelIN3c108BFloat16ENS1_13Float8_e4m3fnELb1ELb0ELi128EEEvPT0_PfPKT_S9_PKffiiPS7_l,"a",@progbits
	.sectionflags	@""
	.align	4
.nv.constant0._ZN4vllm31rms_norm_per_block_quant_kernelIN3c108BFloat16ENS1_13Float8_e4m3fnELb1ELb0ELi128EEEvPT0_PfPKT_S9_PKffiiPS7_l:
	.zero		424


//--------------------- .nv.constant2._ZN4vllm31rms_norm_per_block_quant_kernelIN3c108BFloat16EaLb1ELb1ELi128EEEvPT0_PfPKT_S8_PKffiiPS6_l --------------------------
	.section	.nv.constant2._ZN4vllm31rms_norm_per_block_quant_kernelIN3c108BFloat16EaLb1ELb1ELi128EEEvPT0_PfPKT_S8_PKffiiPS6_l,"a",@progbits
	.sectionflags	@""
	.align	4
.nv.constant2._ZN4vllm31rms_norm_per_block_quant_kernelIN3c108BFloat16EaLb1ELb1ELi128EEEvPT0_PfPKT_S8_PKffiiPS6_l:
        /*0000*/ 	.byte	0xde, 0xff, 0xff, 0xff, 0xff, 0xff, 0xff, 0xff


//--------------------- .nv.constant0._ZN4vllm31rms_norm_per_block_quant_kernelIN3c108BFloat16EaLb1ELb1ELi128EEEvPT0_PfPKT_S8_PKffiiPS6_l --------------------------
	.section	.nv.constant0._ZN4vllm31rms_norm_per_block_quant_kernelIN3c108BFloat16EaLb1ELb1ELi128EEEvPT0_PfPKT_S8_PKffiiPS6_l,"a",@progbits
	.sectionflags	@""
	.align	4
.nv.constant0._ZN4vllm31rms_norm_per_block_quant_kernelIN3c108BFloat16EaLb1ELb1ELi128EEEvPT0_PfPKT_S8_PKffiiPS6_l:
	.zero		424


//--------------------- .nv.constant2._ZN4vllm31rms_norm_per_block_quant_kernelIN3c108BFloat16ENS1_13Float8_e4m3fnELb1ELb1ELi128EEEvPT0_PfPKT_S9_PKffiiPS7_l --------------------------
	.section	.nv.constant2._ZN4vllm31rms_norm_per_block_quant_kernelIN3c108BFloat16ENS1_13Float8_e4m3fnELb1ELb1ELi128EEEvPT0_PfPKT_S9_PKffiiPS7_l,"a",@progbits
	.sectionflags	@""
	.align	4
.nv.constant2._ZN4vllm31rms_norm_per_block_quant_kernelIN3c108BFloat16ENS1_13Float8_e4m3fnELb1ELb1ELi128EEEvPT0_PfPKT_S9_PKffiiPS7_l:
        /*0000*/ 	.byte	0xde, 0xff, 0xff, 0xff, 0xff, 0xff, 0xff, 0xff


//--------------------- .nv.constant0._ZN4vllm31rms_norm_per_block_quant_kernelIN3c108BFloat16ENS1_13Float8_e4m3fnELb1ELb1ELi128EEEvPT0_PfPKT_S9_PKffiiPS7_l --------------------------
	.section	.nv.constant0._ZN4vllm31rms_norm_per_block_quant_kernelIN3c108BFloat16ENS1_13Float8_e4m3fnELb1ELb1ELi128EEEvPT0_PfPKT_S9_PKffiiPS7_l,"a",@progbits
	.sectionflags	@""
	.align	4
.nv.constant0._ZN4vllm31rms_norm_per_block_quant_kernelIN3c108BFloat16ENS1_13Float8_e4m3fnELb1ELb1ELi128EEEvPT0_PfPKT_S9_PKffiiPS7_l:
	.zero		424


//--------------------- .nv.constant2._ZN4vllm31rms_norm_per_block_quant_kernelIN3c104HalfEaLb0ELb0ELi64EEEvPT0_PfPKT_S8_PKffiiPS6_l --------------------------
	.section	.nv.constant2._ZN4vllm31rms_norm_per_block_quant_kernelIN3c104HalfEaLb0ELb0ELi64EEEvPT0_PfPKT_S8_PKffiiPS6_l,"a",@progbits
	.sectionflags	@""
	.align	4
.nv.constant2._ZN4vllm31rms_norm_per_block_quant_kernelIN3c104HalfEaLb0ELb0ELi64EEEvPT0_PfPKT_S8_PKffiiPS6_l:
        /*0000*/ 	.byte	0xde, 0xff, 0xff, 0xff, 0xff, 0xff, 0xff, 0xff


//--------------------- .nv.constant0._ZN4vllm31rms_norm_per_block_quant_kernelIN3c104HalfEaLb0ELb0ELi64EEEvPT0_PfPKT_S8_PKffiiPS6_l --------------------------
	.section	.nv.constant0._ZN4vllm31rms_norm_per_block_quant_kernelIN3c104HalfEaLb0ELb0ELi64EEEvPT0_PfPKT_S8_PKffiiPS6_l,"a",@progbits
	.sectionflags	@""
	.align	4
.nv.constant0._ZN4vllm31rms_norm_per_block_quant_kernelIN3c104HalfEaLb0ELb0ELi64EEEvPT0_PfPKT_S8_PKffiiPS6_l:
	.zero		424


//--------------------- .nv.constant2._ZN4vllm31rms_norm_per_block_quant_kernelIN3c104HalfENS1_13Float8_e4m3fnELb0ELb0ELi64EEEvPT0_PfPKT_S9_PKffiiPS7_l --------------------------
	.section	.nv.constant2._ZN4vllm31rms_norm_per_block_quant_kernelIN3c104HalfENS1_13Float8_e4m3fnELb0ELb0ELi64EEEvPT0_PfPKT_S9_PKffiiPS7_l,"a",@progbits
	.sectionflags	@""
	.align	4
.nv.constant2._ZN4vllm31rms_norm_per_block_quant_kernelIN3c104HalfENS1_13Float8_e4m3fnELb0ELb0ELi64EEEvPT0_PfPKT_S9_PKffiiPS7_l:
        /*0000*/ 	.byte	0xde, 0xff, 0xff, 0xff, 0xff, 0xff, 0xff, 0xff


//--------------------- .nv.constant0._ZN4vllm31rms_norm_per_block_quant_kernelIN3c104HalfENS1_13Float8_e4m3fnELb0ELb0ELi64EEEvPT0_PfPKT_S9_PKffiiPS7_l --------------------------
	.section	.nv.constant0._ZN4vllm31rms_norm_per_block_quant_kernelIN3c104HalfENS1_13Float8_e4m3fnELb0ELb0ELi64EEEvPT0_PfPKT_S9_PKffiiPS7_l,"a",@progbits
	.sectionflags	@""
	.align	4
.nv.constant0._ZN4vllm31rms_norm_per_block_quant_kernelIN3c104HalfENS1_13Float8_e4m3fnELb0ELb0ELi64EEEvPT0_PfPKT_S9_PKffiiPS7_l:
	.zero		424


//--------------------- .nv.constant2._ZN4vllm31rms_norm_per_block_quant_kernelIN3c104HalfEaLb0ELb1ELi64EEEvPT0_PfPKT_S8_PKffiiPS6_l --------------------------
	.section	.nv.constant2._ZN4vllm31rms_norm_per_block_quant_kernelIN3c104HalfEaLb0ELb1ELi64EEEvPT0_PfPKT_S8_PKffiiPS6_l,"a",@progbits
	.sectionflags	@""
	.align	4
.nv.constant2._ZN4vllm31rms_norm_per_block_quant_kernelIN3c104HalfEaLb0ELb1ELi64EEEvPT0_PfPKT_S8_PKffiiPS6_l:
        /*0000*/ 	.byte	0xde, 0xff, 0xff, 0xff, 0xff, 0xff, 0xff, 0xff


//--------------------- .nv.constant0._ZN4vllm31rms_norm_per_block_quant_kernelIN3c104HalfEaLb0ELb1ELi64EEEvPT0_PfPKT_S8_PKffiiPS6_l --------------------------
	.section	.nv.constant0._ZN4vllm31rms_norm_per_block_quant_kernelIN3c104HalfEaLb0ELb1ELi64EEEvPT0_PfPKT_S8_PKffiiPS6_l,"a",@progbits
	.sectionflags	@""
	.align	4
.nv.constant0._ZN4vllm31rms_norm_per_block_quant_kernelIN3c104HalfEaLb0ELb1ELi64EEEvPT0_PfPKT_S8_PKffiiPS6_l:
	.zero		424


//--------------------- .nv.constant2._ZN4vllm31rms_norm_per_block_quant_kernelIN3c104HalfENS1_13Float8_e4m3fnELb0ELb1ELi64EEEvPT0_PfPKT_S9_PKffiiPS7_l --------------------------
	.section	.nv.constant2._ZN4vllm31rms_norm_per_block_quant_kernelIN3c104HalfENS1_13Float8_e4m3fnELb0ELb1ELi64EEEvPT0_PfPKT_S9_PKffiiPS7_l,"a",@progbits
	.sectionflags	@""
	.align	4
.nv.constant2._ZN4vllm31rms_norm_per_block_quant_kernelIN3c104HalfENS1_13Float8_e4m3fnELb0ELb1ELi64EEEvPT0_PfPKT_S9_PKffiiPS7_l:
        /*0000*/ 	.byte	0xde, 0xff, 0xff, 0xff, 0xff, 0xff, 0xff, 0xff


//--------------------- .nv.constant0._ZN4vllm31rms_norm_per_block_quant_kernelIN3c104HalfENS1_13Float8_e4m3fnELb0ELb1ELi64EEEvPT0_PfPKT_S9_PKffiiPS7_l --------------------------
	.section	.nv.constant0._ZN4vllm31rms_norm_per_block_quant_kernelIN3c104HalfENS1_13Float8_e4m3fnELb0ELb1ELi64EEEvPT0_PfPKT_S9_PKffiiPS7_l,"a",@progbits
	.sectionflags	@""
	.align	4
.nv.constant0._ZN4vllm31rms_norm_per_block_quant_kernelIN3c104HalfENS1_13Float8_e4m3fnELb0ELb1ELi64EEEvPT0_PfPKT_S9_PKffiiPS7_l:
	.zero		424


//--------------------- .nv.constant2._ZN4vllm31rms_norm_per_block_quant_kernelIN3c104HalfEaLb1ELb0ELi64EEEvPT0_PfPKT_S8_PKffiiPS6_l --------------------------
	.section	.nv.constant2._ZN4vllm31rms_norm_per_block_quant_kernelIN3c104HalfEaLb1ELb0ELi64EEEvPT0_PfPKT_S8_PKffiiPS6_l,"a",@progbits
	.sectionflags	@""
	.align	4
.nv.constant2._ZN4vllm31rms_norm_per_block_quant_kernelIN3c104HalfEaLb1ELb0ELi64EEEvPT0_PfPKT_S8_PKffiiPS6_l:
        /*0000*/ 	.byte	0xde, 0xff, 0xff, 0xff, 0xff, 0xff, 0xff, 0xff


//--------------------- .nv.constant0._ZN4vllm31rms_norm_per_block_quant_kernelIN3c104HalfEaLb1ELb0ELi64EEEvPT0_PfPKT_S8_PKffiiPS6_l --------------------------
	.section	.nv.constant0._ZN4vllm31rms_norm_per_block_quant_kernelIN3c104HalfEaLb1ELb0ELi64EEEvPT0_PfPKT_S8_PKffiiPS6_l,"a",@progbits
	.sectionflags	@""
	.align	4
.nv.constant0._ZN4vllm31rms_norm_per_block_quant_kernelIN3c104HalfEaLb1ELb0ELi64EEEvPT0_PfPKT_S8_PKffiiPS6_l:
	.zero		424


//--------------------- .nv.constant2._ZN4vllm31rms_norm_per_block_quant_kernelIN3c104HalfENS1_13Float8_e4m3fnELb1ELb0ELi64EEEvPT0_PfPKT_S9_PKffiiPS7_l --------------------------
	.section	.nv.constant2._ZN4vllm31rms_norm_per_block_quant_kernelIN3c104HalfENS1_13Float8_e4m3fnELb1ELb0ELi64EEEvPT0_PfPKT_S9_PKffiiPS7_l,"a",@progbits
	.sectionflags	@""
	.align	4
.nv.constant2._ZN4vllm31rms_norm_per_block_quant_kernelIN3c104HalfENS1_13Float8_e4m3fnELb1ELb0ELi64EEEvPT0_PfPKT_S9_PKffiiPS7_l:
        /*0000*/ 	.byte	0xde, 0xff, 0xff, 0xff, 0xff, 0xff, 0xff, 0xff


//--------------------- .nv.constant0._ZN4vllm31rms_norm_per_block_quant_kernelIN3c104HalfENS1_13Float8_e4m3fnELb1ELb0ELi64EEEvPT0_PfPKT_S9_PKffiiPS7_l --------------------------
	.section	.nv.constant0._ZN4vllm31rms_norm_per_block_quant_kernelIN3c104HalfENS1_13Float8_e4m3fnELb1ELb0ELi64EEEvPT0_PfPKT_S9_PKffiiPS7_l,"a",@progbits
	.sectionflags	@""
	.align	4
.nv.constant0._ZN4vllm31rms_norm_per_block_quant_kernelIN3c104HalfENS1_13Float8_e4m3fnELb1ELb0ELi64EEEvPT0_PfPKT_S9_PKffiiPS7_l:
	.zero		424


//--------------------- .nv.constant2._ZN4vllm31rms_norm_per_block_quant_kernelIN3c104HalfEaLb1ELb1ELi64EEEvPT0_PfPKT_S8_PKffiiPS6_l --------------------------
	.section	.nv.constant2._ZN4vllm31rms_norm_per_block_quant_kernelIN3c104HalfEaLb1ELb1ELi64EEEvPT0_PfPKT_S8_PKffiiPS6_l,"a",@progbits
	.sectionflags	@""
	.align	4
.nv.constant2._ZN4vllm31rms_norm_per_block_quant_kernelIN3c104HalfEaLb1ELb1ELi64EEEvPT0_PfPKT_S8_PKffiiPS6_l:
        /*0000*/ 	.byte	0xde, 0xff, 0xff, 0xff, 0xff, 0xff, 0xff, 0xff


//--------------------- .nv.constant0._ZN4vllm31rms_norm_per_block_quant_kernelIN3c104HalfEaLb1ELb1ELi64EEEvPT0_PfPKT_S8_PKffiiPS6_l --------------------------
	.section	.nv.constant0._ZN4vllm31rms_norm_per_block_quant_kernelIN3c104HalfEaLb1ELb1ELi64EEEvPT0_PfPKT_S8_PKffiiPS6_l,"a",@progbits
	.sectionflags	@""
	.align	4
.nv.constant0._ZN4vllm31rms_norm_per_block_quant_kernelIN3c104HalfEaLb1ELb1ELi64EEEvPT0_PfPKT_S8_PKffiiPS6_l:
	.zero		424


//--------------------- .nv.constant2._ZN4vllm31rms_norm_per_block_quant_kernelIN3c104HalfENS1_13Float8_e4m3fnELb1ELb1ELi64EEEvPT0_PfPKT_S9_PKffiiPS7_l --------------------------
	.section	.nv.constant2._ZN4vllm31rms_norm_per_block_quant_kernelIN3c104HalfENS1_13Float8_e4m3fnELb1ELb1ELi64EEEvPT0_PfPKT_S9_PKffiiPS7_l,"a",@progbits
	.sectionflags	@""
	.align	4
.nv.constant2._ZN4vllm31rms_norm_per_block_quant_kernelIN3c104HalfENS1_13Float8_e4m3fnELb1ELb1ELi64EEEvPT0_PfPKT_S9_PKffiiPS7_l:
        /*0000*/ 	.byte	0xde, 0xff, 0xff, 0xff, 0xff, 0xff, 0xff, 0xff


//--------------------- .nv.constant0._ZN4vllm31rms_norm_per_block_quant_kernelIN3c104HalfENS1_13Float8_e4m3fnELb1ELb1ELi64EEEvPT0_PfPKT_S9_PKffiiPS7_l --------------------------
	.section	.nv.constant0._ZN4vllm31rms_norm_per_block_quant_kernelIN3c104HalfENS1_13Float8_e4m3fnELb1ELb1ELi64EEEvPT0_PfPKT_S9_PKffiiPS7_l,"a",@progbits
	.sectionflags	@""
	.align	4
.nv.constant0._ZN4vllm31rms_norm_per_block_quant_kernelIN3c104HalfENS1_13Float8_e4m3fnELb1ELb1ELi64EEEvPT0_PfPKT_S9_PKffiiPS7_l:
	.zero		424


//--------------------- .nv.constant2._ZN4vllm31rms_norm_per_block_quant_kernelIN3c104HalfEaLb0ELb0ELi128EEEvPT0_PfPKT_S8_PKffiiPS6_l --------------------------
	.section	.nv.constant2._ZN4vllm31rms_norm_per_block_quant_kernelIN3c104HalfEaLb0ELb0ELi128EEEvPT0_PfPKT_S8_PKffiiPS6_l,"a",@progbits
	.sectionflags	@""
	.align	4
.nv.constant2._ZN4vllm31rms_norm_per_block_quant_kernelIN3c104HalfEaLb0ELb0ELi128EEEvPT0_PfPKT_S8_PKffiiPS6_l:
        /*0000*/ 	.byte	0xde, 0xff, 0xff, 0xff, 0xff, 0xff, 0xff, 0xff


//--------------------- .nv.constant0._ZN4vllm31rms_norm_per_block_quant_kernelIN3c104HalfEaLb0ELb0ELi128EEEvPT0_PfPKT_S8_PKffiiPS6_l --------------------------
	.section	.nv.constant0._ZN4vllm31rms_norm_per_block_quant_kernelIN3c104HalfEaLb0ELb0ELi128EEEvPT0_PfPKT_S8_PKffiiPS6_l,"a",@progbits
	.sectionflags	@""
	.align	4
.nv.constant0._ZN4vllm31rms_norm_per_block_quant_kernelIN3c104HalfEaLb0ELb0ELi128EEEvPT0_PfPKT_S8_PKffiiPS6_l:
	.zero		424


//--------------------- .nv.constant2._ZN4vllm31rms_norm_per_block_quant_kernelIN3c104HalfENS1_13Float8_e4m3fnELb0ELb0ELi128EEEvPT0_PfPKT_S9_PKffiiPS7_l --------------------------
	.section	.nv.constant2._ZN4vllm31rms_norm_per_block_quant_kernelIN3c104HalfENS1_13Float8_e4m3fnELb0ELb0ELi128EEEvPT0_PfPKT_S9_PKffiiPS7_l,"a",@progbits
	.sectionflags	@""
	.align	4
.nv.constant2._ZN4vllm31rms_norm_per_block_quant_kernelIN3c104HalfENS1_13Float8_e4m3fnELb0ELb0ELi128EEEvPT0_PfPKT_S9_PKffiiPS7_l:
        /*0000*/ 	.byte	0xde, 0xff, 0xff, 0xff, 0xff, 0xff, 0xff, 0xff


//--------------------- .nv.constant0._ZN4vllm31rms_norm_per_block_quant_kernelIN3c104HalfENS1_13Float8_e4m3fnELb0ELb0ELi128EEEvPT0_PfPKT_S9_PKffiiPS7_l --------------------------
	.section	.nv.constant0._ZN4vllm31rms_norm_per_block_quant_kernelIN3c104HalfENS1_13Float8_e4m3fnELb0ELb0ELi128EEEvPT0_PfPKT_S9_PKffiiPS7_l,"a",@progbits
	.sectionflags	@""
	.align	4
.nv.constant0._ZN4vllm31rms_norm_per_block_quant_kernelIN3c104HalfENS1_13Float8_e4m3fnELb0ELb0ELi128EEEvPT0_PfPKT_S9_PKffiiPS7_l:
	.zero		424


//--------------------- .nv.constant2._ZN4vllm31rms_norm_per_block_quant_kernelIN3c104HalfEaLb0ELb1ELi128EEEvPT0_PfPKT_S8_PKffiiPS6_l --------------------------
	.section	.nv.constant2._ZN4vllm31rms_norm_per_block_quant_kernelIN3c104HalfEaLb0ELb1ELi128EEEvPT0_PfPKT_S8_PKffiiPS6_l,"a",@progbits
	.sectionflags	@""
	.align	4
.nv.constant2._ZN4vllm31rms_norm_per_block_quant_kernelIN3c104HalfEaLb0ELb1ELi128EEEvPT0_PfPKT_S8_PKffiiPS6_l:
        /*0000*/ 	.byte	0xde, 0xff, 0xff, 0xff, 0xff, 0xff, 0xff, 0xff


//--------------------- .nv.constant0._ZN4vllm31rms_norm_per_block_quant_kernelIN3c104HalfEaLb0ELb1ELi128EEEvPT0_PfPKT_S8_PKffiiPS6_l --------------------------
	.section	.nv.constant0._ZN4vllm31rms_norm_per_block_quant_kernelIN3c104HalfEaLb0ELb1ELi128EEEvPT0_PfPKT_S8_PKffiiPS6_l,"a",@progbits
	.sectionflags	@""
	.align	4
.nv.constant0._ZN4vllm31rms_norm_per_block_quant_kernelIN3c104HalfEaLb0ELb1ELi128EEEvPT0_PfPKT_S8_PKffiiPS6_l:
	.zero		424


//--------------------- .nv.constant2._ZN4vllm31rms_norm_per_block_quant_kernelIN3c104HalfENS1_13Float8_e4m3fnELb0ELb1ELi128EEEvPT0_PfPKT_S9_PKffiiPS7_l --------------------------
	.section	.nv.constant2._ZN4vllm31rms_norm_per_block_quant_kernelIN3c104HalfENS1_13Float8_e4m3fnELb0ELb1ELi128EEEvPT0_PfPKT_S9_PKffiiPS7_l,"a",@progbits
	.sectionflags	@""
	.align	4
.nv.constant2._ZN4vllm31rms_norm_per_block_quant_kernelIN3c104HalfENS1_13Float8_e4m3fnELb0ELb1ELi128EEEvPT0_PfPKT_S9_PKffiiPS7_l:
        /*0000*/ 	.byte	0xde, 0xff, 0xff, 0xff, 0xff, 0xff, 0xff, 0xff


//--------------------- .nv.constant0._ZN4vllm31rms_norm_per_block_quant_kernelIN3c104HalfENS1_13Float8_e4m3fnELb0ELb1ELi128EEEvPT0_PfPKT_S9_PKffiiPS7_l --------------------------
	.section	.nv.constant0._ZN4vllm31rms_norm_per_block_quant_kernelIN3c104HalfENS1_13Float8_e4m3fnELb0ELb1ELi128EEEvPT0_PfPKT_S9_PKffiiPS7_l,"a",@progbits
	.sectionflags	@""
	.align	4
.nv.constant0._ZN4vllm31rms_norm_per_block_quant_kernelIN3c104HalfENS1_13Float8_e4m3fnELb0ELb1ELi128EEEvPT0_PfPKT_S9_PKffiiPS7_l:
	.zero		424


//--------------------- .nv.constant2._ZN4vllm31rms_norm_per_block_quant_kernelIN3c104HalfEaLb1ELb0ELi128EEEvPT0_PfPKT_S8_PKffiiPS6_l --------------------------
	.section	.nv.constant2._ZN4vllm31rms_norm_per_block_quant_kernelIN3c104HalfEaLb1ELb0ELi128EEEvPT0_PfPKT_S8_PKffiiPS6_l,"a",@progbits
	.sectionflags	@""
	.align	4
.nv.constant2._ZN4vllm31rms_norm_per_block_quant_kernelIN3c104HalfEaLb1ELb0ELi128EEEvPT0_PfPKT_S8_PKffiiPS6_l:
        /*0000*/ 	.byte	0xde, 0xff, 0xff, 0xff, 0xff, 0xff, 0xff, 0xff


//--------------------- .nv.constant0._ZN4vllm31rms_norm_per_block_quant_kernelIN3c104HalfEaLb1ELb0ELi128EEEvPT0_PfPKT_S8_PKffiiPS6_l --------------------------
	.section	.nv.constant0._ZN4vllm31rms_norm_per_block_quant_kernelIN3c104HalfEaLb1ELb0ELi128EEEvPT0_PfPKT_S8_PKffiiPS6_l,"a",@progbits
	.sectionflags	@""
	.align	4
.nv.constant0._ZN4vllm31rms_norm_per_block_quant_kernelIN3c104HalfEaLb1ELb0ELi128EEEvPT0_PfPKT_S8_PKffiiPS6_l:
	.zero		424


//--------------------- .nv.constant2._ZN4vllm31rms_norm_per_block_quant_kernelIN3c104HalfENS1_13Float8_e4m3fnELb1ELb0ELi128EEEvPT0_PfPKT_S9_PKffiiPS7_l --------------------------
	.section	.nv.constant2._ZN4vllm31rms_norm_per_block_quant_kernelIN3c104HalfENS1_13Float8_e4m3fnELb1ELb0ELi128EEEvPT0_PfPKT_S9_PKffiiPS7_l,"a",@progbits
	.sectionflags	@""
	.align	4
.nv.constant2._ZN4vllm31rms_norm_per_block_quant_kernelIN3c104HalfENS1_13Float8_e4m3fnELb1ELb0ELi128EEEvPT0_PfPKT_S9_PKffiiPS7_l:
        /*0000*/ 	.byte	0xde, 0xff, 0xff, 0xff, 0xff, 0xff, 0xff, 0xff


//--------------------- .nv.constant0._ZN4vllm31rms_norm_per_block_quant_kernelIN3c104HalfENS1_13Float8_e4m3fnELb1ELb0ELi128EEEvPT0_PfPKT_S9_PKffiiPS7_l --------------------------
	.section	.nv.constant0._ZN4vllm31rms_norm_per_block_quant_kernelIN3c104HalfENS1_13Float8_e4m3fnELb1ELb0ELi128EEEvPT0_PfPKT_S9_PKffiiPS7_l,"a",@progbits
	.sectionflags	@""
	.align	4
.nv.constant0._ZN4vllm31rms_norm_per_block_quant_kernelIN3c104HalfENS1_13Float8_e4m3fnELb1ELb0ELi128EEEvPT0_PfPKT_S9_PKffiiPS7_l:
	.zero		424


//--------------------- .nv.constant2._ZN4vllm31rms_norm_per_block_quant_kernelIN3c104HalfEaLb1ELb1ELi128EEEvPT0_PfPKT_S8_PKffiiPS6_l --------------------------
	.section	.nv.constant2._ZN4vllm31rms_norm_per_block_quant_kernelIN3c104HalfEaLb1ELb1ELi128EEEvPT0_PfPKT_S8_PKffiiPS6_l,"a",@progbits
	.sectionflags	@""
	.align	4
.nv.constant2._ZN4vllm31rms_norm_per_block_quant_kernelIN3c104HalfEaLb1ELb1ELi128EEEvPT0_PfPKT_S8_PKffiiPS6_l:
        /*0000*/ 	.byte	0xde, 0xff, 0xff, 0xff, 0xff, 0xff, 0xff, 0xff


//--------------------- .nv.constant0._ZN4vllm31rms_norm_per_block_quant_kernelIN3c104HalfEaLb1ELb1ELi128EEEvPT0_PfPKT_S8_PKffiiPS6_l --------------------------
	.section	.nv.constant0._ZN4vllm31rms_norm_per_block_quant_kernelIN3c104HalfEaLb1ELb1ELi128EEEvPT0_PfPKT_S8_PKffiiPS6_l,"a",@progbits
	.sectionflags	@""
	.align	4
.nv.constant0._ZN4vllm31rms_norm_per_block_quant_kernelIN3c104HalfEaLb1ELb1ELi128EEEvPT0_PfPKT_S8_PKffiiPS6_l:
	.zero		424


//--------------------- .nv.constant2._ZN4vllm31rms_norm_per_block_quant_kernelIN3c104HalfENS1_13Float8_e4m3fnELb1ELb1ELi128EEEvPT0_PfPKT_S9_PKffiiPS7_l --------------------------
	.section	.nv.constant2._ZN4vllm31rms_norm_per_block_quant_kernelIN3c104HalfENS1_13Float8_e4m3fnELb1ELb1ELi128EEEvPT0_PfPKT_S9_PKffiiPS7_l,"a",@progbits
	.sectionflags	@""
	.align	4
.nv.constant2._ZN4vllm31rms_norm_per_block_quant_kernelIN3c104HalfENS1_13Float8_e4m3fnELb1ELb1ELi128EEEvPT0_PfPKT_S9_PKffiiPS7_l:
        /*0000*/ 	.byte	0xde, 0xff, 0xff, 0xff, 0xff, 0xff, 0xff, 0xff


//--------------------- .nv.constant0._ZN4vllm31rms_norm_per_block_quant_kernelIN3c104HalfENS1_13Float8_e4m3fnELb1ELb1ELi128EEEvPT0_PfPKT_S9_PKffiiPS7_l --------------------------
	.section	.nv.constant0._ZN4vllm31rms_norm_per_block_quant_kernelIN3c104HalfENS1_13Float8_e4m3fnELb1ELb1ELi128EEEvPT0_PfPKT_S9_PKffiiPS7_l,"a",@progbits
	.sectionflags	@""
	.align	4
.nv.constant0._ZN4vllm31rms_norm_per_block_quant_kernelIN3c104HalfENS1_13Float8_e4m3fnELb1ELb1ELi128EEEvPT0_PfPKT_S9_PKffiiPS7_l:
	.zero		424


//--------------------- .nv.constant2._ZN4vllm31rms_norm_per_block_quant_kernelIfaLb0ELb0ELi64EEEvPT0_PfPKT_S6_PKffiiPS4_l --------------------------
	.section	.nv.constant2._ZN4vllm31rms_norm_per_block_quant_kernelIfaLb0ELb0ELi64EEEvPT0_PfPKT_S6_PKffiiPS4_l,"a",@progbits
	.sectionflags	@""
	.align	4
.nv.constant2._ZN4vllm31rms_norm_per_block_quant_kernelIfaLb0ELb0ELi64EEEvPT0_PfPKT_S6_PKffiiPS4_l:
        /*0000*/ 	.byte	0xde, 0xff, 0xff, 0xff, 0xff, 0xff, 0xff, 0xff


//--------------------- .nv.constant0._ZN4vllm31rms_norm_per_block_quant_kernelIfaLb0ELb0ELi64EEEvPT0_PfPKT_S6_PKffiiPS4_l --------------------------
	.section	.nv.constant0._ZN4vllm31rms_norm_per_block_quant_kernelIfaLb0ELb0ELi64EEEvPT0_PfPKT_S6_PKffiiPS4_l,"a",@progbits
	.sectionflags	@""
	.align	4
.nv.constant0._ZN4vllm31rms_norm_per_block_quant_kernelIfaLb0ELb0ELi64EEEvPT0_PfPKT_S6_PKffiiPS4_l:
	.zero		424


//--------------------- .nv.constant2._ZN4vllm31rms_norm_per_block_quant_kernelIfN3c1013Float8_e4m3fnELb0ELb0ELi64EEEvPT0_PfPKT_S8_PKffiiPS6_l --------------------------
	.section	.nv.constant2._ZN4vllm31rms_norm_per_block_quant_kernelIfN3c1013Float8_e4m3fnELb0ELb0ELi64EEEvPT0_PfPKT_S8_PKffiiPS6_l,"a",@progbits
	.sectionflags	@""
	.align	4
.nv.constant2._ZN4vllm31rms_norm_per_block_quant_kernelIfN3c1013Float8_e4m3fnELb0ELb0ELi64EEEvPT0_PfPKT_S8_PKffiiPS6_l:
        /*0000*/ 	.byte	0xde, 0xff, 0xff, 0xff, 0xff, 0xff, 0xff, 0xff


//--------------------- .nv.constant0._ZN4vllm31rms_norm_per_block_quant_kernelIfN3c1013Float8_e4m3fnELb0ELb0ELi64EEEvPT0_PfPKT_S8_PKffiiPS6_l --------------------------
	.section	.nv.constant0._ZN4vllm31rms_norm_per_block_quant_kernelIfN3c1013Float8_e4m3fnELb0ELb0ELi64EEEvPT0_PfPKT_S8_PKffiiPS6_l,"a",@progbits
	.sectionflags	@""
	.align	4
.nv.constant0._ZN4vllm31rms_norm_per_block_quant_kernelIfN3c1013Float8_e4m3fnELb0ELb0ELi64EEEvPT0_PfPKT_S8_PKffiiPS6_l:
	.zero		424


//--------------------- .nv.constant2._ZN4vllm31rms_norm_per_block_quant_kernelIfaLb0ELb1ELi64EEEvPT0_PfPKT_S6_PKffiiPS4_l --------------------------
	.section	.nv.constant2._ZN4vllm31rms_norm_per_block_quant_kernelIfaLb0ELb1ELi64EEEvPT0_PfPKT_S6_PKffiiPS4_l,"a",@progbits
	.sectionflags	@""
	.align	4
.nv.constant2._ZN4vllm31rms_norm_per_block_quant_kernelIfaLb0ELb1ELi64EEEvPT0_PfPKT_S6_PKffiiPS4_l:
        /*0000*/ 	.byte	0xde, 0xff, 0xff, 0xff, 0xff, 0xff, 0xff, 0xff


//--------------------- .nv.constant0._ZN4vllm31rms_norm_per_block_quant_kernelIfaLb0ELb1ELi64EEEvPT0_PfPKT_S6_PKffiiPS4_l --------------------------
	.section	.nv.constant0._ZN4vllm31rms_norm_per_block_quant_kernelIfaLb0ELb1ELi64EEEvPT0_PfPKT_S6_PKffiiPS4_l,"a",@progbits
	.sectionflags	@""
	.align	4
.nv.constant0._ZN4vllm31rms_norm_per_block_quant_kernelIfaLb0ELb1ELi64EEEvPT0_PfPKT_S6_PKffiiPS4_l:
	.zero		424


//--------------------- .nv.constant2._ZN4vllm31rms_norm_per_block_quant_kernelIfN3c1013Float8_e4m3fnELb0ELb1ELi64EEEvPT0_PfPKT_S8_PKffiiPS6_l --------------------------
	.section	.nv.constant2._ZN4vllm31rms_norm_per_block_quant_kernelIfN3c1013Float8_e4m3fnELb0ELb1ELi64EEEvPT0_PfPKT_S8_PKffiiPS6_l,"a",@progbits
	.sectionflags	@""
	.align	4
.nv.constant2._ZN4vllm31rms_norm_per_block_quant_kernelIfN3c1013Float8_e4m3fnELb0ELb1ELi64EEEvPT0_PfPKT_S8_PKffiiPS6_l:
        /*0000*/ 	.byte	0xde, 0xff, 0xff, 0xff, 0xff, 0xff, 0xff, 0xff


//--------------------- .nv.constant0._ZN4vllm31rms_norm_per_block_quant_kernelIfN3c1013Float8_e4m3fnELb0ELb1ELi64EEEvPT0_PfPKT_S8_PKffiiPS6_l --------------------------
	.section	.nv.constant0._ZN4vllm31rms_norm_per_block_quant_kernelIfN3c1013Float8_e4m3fnELb0ELb1ELi64EEEvPT0_PfPKT_S8_PKffiiPS6_l,"a",@progbits
	.sectionflags	@""
	.align	4
.nv.constant0._ZN4vllm31rms_norm_per_block_quant_kernelIfN3c1013Float8_e4m3fnELb0ELb1ELi64EEEvPT0_PfPKT_S8_PKffiiPS6_l:
	.zero		424


//--------------------- .nv.constant2._ZN4vllm31rms_norm_per_block_quant_kernelIfaLb1ELb0ELi64EEEvPT0_PfPKT_S6_PKffiiPS4_l --------------------------
	.section	.nv.constant2._ZN4vllm31rms_norm_per_block_quant_kernelIfaLb1ELb0ELi64EEEvPT0_PfPKT_S6_PKffiiPS4_l,"a",@progbits
	.sectionflags	@""
	.align	4
.nv.constant2._ZN4vllm31rms_norm_per_block_quant_kernelIfaLb1ELb0ELi64EEEvPT0_PfPKT_S6_PKffiiPS4_l:
        /*0000*/ 	.byte	0xde, 0xff, 0xff, 0xff, 0xff, 0xff, 0xff, 0xff


//--------------------- .nv.constant0._ZN4vllm31rms_norm_per_block_quant_kernelIfaLb1ELb0ELi64EEEvPT0_PfPKT_S6_PKffiiPS4_l --------------------------
	.section	.nv.constant0._ZN4vllm31rms_norm_per_block_quant_kernelIfaLb1ELb0ELi64EEEvPT0_PfPKT_S6_PKffiiPS4_l,"a",@progbits
	.sectionflags	@""
	.align	4
.nv.constant0._ZN4vllm31rms_norm_per_block_quant_kernelIfaLb1ELb0ELi64EEEvPT0_PfPKT_S6_PKffiiPS4_l:
	.zero		424


//--------------------- .nv.constant2._ZN4vllm31rms_norm_per_block_quant_kernelIfN3c1013Float8_e4m3fnELb1ELb0ELi64EEEvPT0_PfPKT_S8_PKffiiPS6_l --------------------------
	.section	.nv.constant2._ZN4vllm31rms_norm_per_block_quant_kernelIfN3c1013Float8_e4m3fnELb1ELb0ELi64EEEvPT0_PfPKT_S8_PKffiiPS6_l,"a",@progbits
	.sectionflags	@""
	.align	4
.nv.constant2._ZN4vllm31rms_norm_per_block_quant_kernelIfN3c1013Float8_e4m3fnELb1ELb0ELi64EEEvPT0_PfPKT_S8_PKffiiPS6_l:
        /*0000*/ 	.byte	0xde, 0xff, 0xff, 0xff, 0xff, 0xff, 0xff, 0xff


//--------------------- .nv.constant0._ZN4vllm31rms_norm_per_block_quant_kernelIfN3c1013Float8_e4m3fnELb1ELb0ELi64EEEvPT0_PfPKT_S8_PKffiiPS6_l --------------------------
	.section	.nv.constant0._ZN4vllm31rms_norm_per_block_quant_kernelIfN3c1013Float8_e4m3fnELb1ELb0ELi64EEEvPT0_PfPKT_S8_PKffiiPS6_l,"a",@progbits
	.sectionflags	@""
	.align	4
.nv.constant0._ZN4vllm31rms_norm_per_block_quant_kernelIfN3c1013Float8_e4m3fnELb1ELb0ELi64EEEvPT0_PfPKT_S8_PKffiiPS6_l:
	.zero		424


//--------------------- .nv.constant2._ZN4vllm31rms_norm_per_block_quant_kernelIfaLb1ELb1ELi64EEEvPT0_PfPKT_S6_PKffiiPS4_l --------------------------
	.section	.nv.constant2._ZN4vllm31rms_norm_per_block_quant_kernelIfaLb1ELb1ELi64EEEvPT0_PfPKT_S6_PKffiiPS4_l,"a",@progbits
	.sectionflags	@""
	.align	4
.nv.constant2._ZN4vllm31rms_norm_per_block_quant_kernelIfaLb1ELb1ELi64EEEvPT0_PfPKT_S6_PKffiiPS4_l:
        /*0000*/ 	.byte	0xde, 0xff, 0xff, 0xff, 0xff, 0xff, 0xff, 0xff


//--------------------- .nv.constant0._ZN4vllm31rms_norm_per_block_quant_kernelIfaLb1ELb1ELi64EEEvPT0_PfPKT_S6_PKffiiPS4_l --------------------------
	.section	.nv.constant0._ZN4vllm31rms_norm_per_block_quant_kernelIfaLb1ELb1ELi64EEEvPT0_PfPKT_S6_PKffiiPS4_l,"a",@progbits
	.sectionflags	@""
	.align	4
.nv.constant0._ZN4vllm31rms_norm_per_block_quant_kernelIfaLb1ELb1ELi64EEEvPT0_PfPKT_S6_PKffiiPS4_l:
	.zero		424


//--------------------- .nv.constant2._ZN4vllm31rms_norm_per_block_quant_kernelIfN3c1013Float8_e4m3fnELb1ELb1ELi64EEEvPT0_PfPKT_S8_PKffiiPS6_l --------------------------
	.section	.nv.constant2._ZN4vllm31rms_norm_per_block_quant_kernelIfN3c1013Float8_e4m3fnELb1ELb1ELi64EEEvPT0_PfPKT_S8_PKffiiPS6_l,"a",@progbits
	.sectionflags	@""
	.align	4
.nv.constant2._ZN4vllm31rms_norm_per_block_quant_kernelIfN3c1013Float8_e4m3fnELb1ELb1ELi64EEEvPT0_PfPKT_S8_PKffiiPS6_l:
        /*0000*/ 	.byte	0xde, 0xff, 0xff, 0xff, 0xff, 0xff, 0xff, 0xff


//--------------------- .nv.constant0._ZN4vllm31rms_norm_per_block_quant_kernelIfN3c1013Float8_e4m3fnELb1ELb1ELi64EEEvPT0_PfPKT_S8_PKffiiPS6_l --------------------------
	.section	.nv.constant0._ZN4vllm31rms_norm_per_block_quant_kernelIfN3c1013Float8_e4m3fnELb1ELb1ELi64EEEvPT0_PfPKT_S8_PKffiiPS6_l,"a",@progbits
	.sectionflags	@""
	.align	4
.nv.constant0._ZN4vllm31rms_norm_per_block_quant_kernelIfN3c1013Float8_e4m3fnELb1ELb1ELi64EEEvPT0_PfPKT_S8_PKffiiPS6_l:
	.zero		424


//--------------------- .nv.constant2._ZN4vllm31rms_norm_per_block_quant_kernelIfaLb0ELb0ELi128EEEvPT0_PfPKT_S6_PKffiiPS4_l --------------------------
	.section	.nv.constant2._ZN4vllm31rms_norm_per_block_quant_kernelIfaLb0ELb0ELi128EEEvPT0_PfPKT_S6_PKffiiPS4_l,"a",@progbits
	.sectionflags	@""
	.align	4
.nv.constant2._ZN4vllm31rms_norm_per_block_quant_kernelIfaLb0ELb0ELi128EEEvPT0_PfPKT_S6_PKffiiPS4_l:
        /*0000*/ 	.byte	0xde, 0xff, 0xff, 0xff, 0xff, 0xff, 0xff, 0xff


//--------------------- .nv.constant0._ZN4vllm31rms_norm_per_block_quant_kernelIfaLb0ELb0ELi128EEEvPT0_PfPKT_S6_PKffiiPS4_l --------------------------
	.section	.nv.constant0._ZN4vllm31rms_norm_per_block_quant_kernelIfaLb0ELb0ELi128EEEvPT0_PfPKT_S6_PKffiiPS4_l,"a",@progbits
	.sectionflags	@""
	.align	4
.nv.constant0._ZN4vllm31rms_norm_per_block_quant_kernelIfaLb0ELb0ELi128EEEvPT0_PfPKT_S6_PKffiiPS4_l:
	.zero		424


//--------------------- .nv.constant2._ZN4vllm31rms_norm_per_block_quant_kernelIfN3c1013Float8_e4m3fnELb0ELb0ELi128EEEvPT0_PfPKT_S8_PKffiiPS6_l --------------------------
	.section	.nv.constant2._ZN4vllm31rms_norm_per_block_quant_kernelIfN3c1013Float8_e4m3fnELb0ELb0ELi128EEEvPT0_PfPKT_S8_PKffiiPS6_l,"a",@progbits
	.sectionflags	@""
	.align	4
.nv.constant2._ZN4vllm31rms_norm_per_block_quant_kernelIfN3c1013Float8_e4m3fnELb0ELb0ELi128EEEvPT0_PfPKT_S8_PKffiiPS6_l:
        /*0000*/ 	.byte	0xde, 0xff, 0xff, 0xff, 0xff, 0xff, 0xff, 0xff


//--------------------- .nv.constant0._ZN4vllm31rms_norm_per_block_quant_kernelIfN3c1013Float8_e4m3fnELb0ELb0ELi128EEEvPT0_PfPKT_S8_PKffiiPS6_l --------------------------
	.section	.nv.constant0._ZN4vllm31rms_norm_per_block_quant_kernelIfN3c1013Float8_e4m3fnELb0ELb0ELi128EEEvPT0_PfPKT_S8_PKffiiPS6_l,"a",@progbits
	.sectionflags	@""
	.align	4
.nv.constant0._ZN4vllm31rms_norm_per_block_quant_kernelIfN3c1013Float8_e4m3fnELb0ELb0ELi128EEEvPT0_PfPKT_S8_PKffiiPS6_l:
	.zero		424


//--------------------- .nv.constant2._ZN4vllm31rms_norm_per_block_quant_kernelIfaLb0ELb1ELi128EEEvPT0_PfPKT_S6_PKffiiPS4_l --------------------------
	.section	.nv.constant2._ZN4vllm31rms_norm_per_block_quant_kernelIfaLb0ELb1ELi128EEEvPT0_PfPKT_S6_PKffiiPS4_l,"a",@progbits
	.sectionflags	@""
	.align	4
.nv.constant2._ZN4vllm31rms_norm_per_block_quant_kernelIfaLb0ELb1ELi128EEEvPT0_PfPKT_S6_PKffiiPS4_l:
        /*0000*/ 	.byte	0xde, 0xff, 0xff, 0xff, 0xff, 0xff, 0xff, 0xff


//--------------------- .nv.constant0._ZN4vllm31rms_norm_per_block_quant_kernelIfaLb0ELb1ELi128EEEvPT0_PfPKT_S6_PKffiiPS4_l --------------------------
	.section	.nv.constant0._ZN4vllm31rms_norm_per_block_quant_kernelIfaLb0ELb1ELi128EEEvPT0_PfPKT_S6_PKffiiPS4_l,"a",@progbits
	.sectionflags	@""
	.align	4
.nv.constant0._ZN4vllm31rms_norm_per_block_quant_kernelIfaLb0ELb1ELi128EEEvPT0_PfPKT_S6_PKffiiPS4_l:
	.zero		424


//--------------------- .nv.constant2._ZN4vllm31rms_norm_per_block_quant_kernelIfN3c1013Float8_e4m3fnELb0ELb1ELi128EEEvPT0_PfPKT_S8_PKffiiPS6_l --------------------------
	.section	.nv.constant2._ZN4vllm31rms_norm_per_block_quant_kernelIfN3c1013Float8_e4m3fnELb0ELb1ELi128EEEvPT0_PfPKT_S8_PKffiiPS6_l,"a",@progbits
	.sectionflags	@""
	.align	4
.nv.constant2._ZN4vllm31rms_norm_per_block_quant_kernelIfN3c1013Float8_e4m3fnELb0ELb1ELi128EEEvPT0_PfPKT_S8_PKffiiPS6_l:
        /*0000*/ 	.byte	0xde, 0xff, 0xff, 0xff, 0xff, 0xff, 0xff, 0xff


//--------------------- .nv.constant0._ZN4vllm31rms_norm_per_block_quant_kernelIfN3c1013Float8_e4m3fnELb0ELb1ELi128EEEvPT0_PfPKT_S8_PKffiiPS6_l --------------------------
	.section	.nv.constant0._ZN4vllm31rms_norm_per_block_quant_kernelIfN3c1013Float8_e4m3fnELb0ELb1ELi128EEEvPT0_PfPKT_S8_PKffiiPS6_l,"a",@progbits
	.sectionflags	@""
	.align	4
.nv.constant0._ZN4vllm31rms_norm_per_block_quant_kernelIfN3c1013Float8_e4m3fnELb0ELb1ELi128EEEvPT0_PfPKT_S8_PKffiiPS6_l:
	.zero		424


//--------------------- .nv.constant2._ZN4vllm31rms_norm_per_block_quant_kernelIfaLb1ELb0ELi128EEEvPT0_PfPKT_S6_PKffiiPS4_l --------------------------
	.section	.nv.constant2._ZN4vllm31rms_norm_per_block_quant_kernelIfaLb1ELb0ELi128EEEvPT0_PfPKT_S6_PKffiiPS4_l,"a",@progbits
	.sectionflags	@""
	.align	4
.nv.constant2._ZN4vllm31rms_norm_per_block_quant_kernelIfaLb1ELb0ELi128EEEvPT0_PfPKT_S6_PKffiiPS4_l:
        /*0000*/ 	.byte	0xde, 0xff, 0xff, 0xff, 0xff, 0xff, 0xff, 0xff


//--------------------- .nv.constant0._ZN4vllm31rms_norm_per_block_quant_kernelIfaLb1ELb0ELi128EEEvPT0_PfPKT_S6_PKffiiPS4_l --------------------------
	.section	.nv.constant0._ZN4vllm31rms_norm_per_block_quant_kernelIfaLb1ELb0ELi128EEEvPT0_PfPKT_S6_PKffiiPS4_l,"a",@progbits
	.sectionflags	@""
	.align	4
.nv.constant0._ZN4vllm31rms_norm_per_block_quant_kernelIfaLb1ELb0ELi128EEEvPT0_PfPKT_S6_PKffiiPS4_l:
	.zero		424


//--------------------- .nv.constant2._ZN4vllm31rms_norm_per_block_quant_kernelIfN3c1013Float8_e4m3fnELb1ELb0ELi128EEEvPT0_PfPKT_S8_PKffiiPS6_l --------------------------
	.section	.nv.constant2._ZN4vllm31rms_norm_per_block_quant_kernelIfN3c1013Float8_e4m3fnELb1ELb0ELi128EEEvPT0_PfPKT_S8_PKffiiPS6_l,"a",@progbits
	.sectionflags	@""
	.align	4
.nv.constant2._ZN4vllm31rms_norm_per_block_quant_kernelIfN3c1013Float8_e4m3fnELb1ELb0ELi128EEEvPT0_PfPKT_S8_PKffiiPS6_l:
        /*0000*/ 	.byte	0xde, 0xff, 0xff, 0xff, 0xff, 0xff, 0xff, 0xff


//--------------------- .nv.constant0._ZN4vllm31rms_norm_per_block_quant_kernelIfN3c1013Float8_e4m3fnELb1ELb0ELi128EEEvPT0_PfPKT_S8_PKffiiPS6_l --------------------------
	.section	.nv.constant0._ZN4vllm31rms_norm_per_block_quant_kernelIfN3c1013Float8_e4m3fnELb1ELb0ELi128EEEvPT0_PfPKT_S8_PKffiiPS6_l,"a",@progbits
	.sectionflags	@""
	.align	4
.nv.constant0._ZN4vllm31rms_norm_per_block_quant_kernelIfN3c1013Float8_e4m3fnELb1ELb0ELi128EEEvPT0_PfPKT_S8_PKffiiPS6_l:
	.zero		424


//--------------------- .nv.constant2._ZN4vllm31rms_norm_per_block_quant_kernelIfaLb1ELb1ELi128EEEvPT0_PfPKT_S6_PKffiiPS4_l --------------------------
	.section	.nv.constant2._ZN4vllm31rms_norm_per_block_quant_kernelIfaLb1ELb1ELi128EEEvPT0_PfPKT_S6_PKffiiPS4_l,"a",@progbits
	.sectionflags	@""
	.align	4
.nv.constant2._ZN4vllm31rms_norm_per_block_quant_kernelIfaLb1ELb1ELi128EEEvPT0_PfPKT_S6_PKffiiPS4_l:
        /*0000*/ 	.byte	0xde, 0xff, 0xff, 0xff, 0xff, 0xff, 0xff, 0xff


//--------------------- .nv.constant0._ZN4vllm31rms_norm_per_block_quant_kernelIfaLb1ELb1ELi128EEEvPT0_PfPKT_S6_PKffiiPS4_l --------------------------
	.section	.nv.constant0._ZN4vllm31rms_norm_per_block_quant_kernelIfaLb1ELb1ELi128EEEvPT0_PfPKT_S6_PKffiiPS4_l,"a",@progbits
	.sectionflags	@""
	.align	4
.nv.constant0._ZN4vllm31rms_norm_per_block_quant_kernelIfaLb1ELb1ELi128EEEvPT0_PfPKT_S6_PKffiiPS4_l:
	.zero		424


//--------------------- .nv.constant2._ZN4vllm31rms_norm_per_block_quant_kernelIfN3c1013Float8_e4m3fnELb1ELb1ELi128EEEvPT0_PfPKT_S8_PKffiiPS6_l --------------------------
	.section	.nv.constant2._ZN4vllm31rms_norm_per_block_quant_kernelIfN3c1013Float8_e4m3fnELb1ELb1ELi128EEEvPT0_PfPKT_S8_PKffiiPS6_l,"a",@progbits
	.sectionflags	@""
	.align	4
.nv.constant2._ZN4vllm31rms_norm_per_block_quant_kernelIfN3c1013Float8_e4m3fnELb1ELb1ELi128EEEvPT0_PfPKT_S8_PKffiiPS6_l:
        /*0000*/ 	.byte	0xde, 0xff, 0xff, 0xff, 0xff, 0xff, 0xff, 0xff


//--------------------- .nv.constant0._ZN4vllm31rms_norm_per_block_quant_kernelIfN3c1013Float8_e4m3fnELb1ELb1ELi128EEEvPT0_PfPKT_S8_PKffiiPS6_l --------------------------
	.section	.nv.constant0._ZN4vllm31rms_norm_per_block_quant_kernelIfN3c1013Float8_e4m3fnELb1ELb1ELi128EEEvPT0_PfPKT_S8_PKffiiPS6_l,"a",@progbits
	.sectionflags	@""
	.align	4
.nv.constant0._ZN4vllm31rms_norm_per_block_quant_kernelIfN3c1013Float8_e4m3fnELb1ELb1ELi128EEEvPT0_PfPKT_S8_PKffiiPS6_l:
	.zero		424


//--------------------- .nv.constant0._ZN3cub17CUB_300001_SM_8006detail11EmptyKernelIvEEvv --------------------------
	.section	.nv.constant0._ZN3cub17CUB_300001_SM_8006detail11EmptyKernelIvEEvv,"a",@progbits
	.sectionflags	@""
	.align	4
.nv.constant0._ZN3cub17CUB_300001_SM_8006detail11EmptyKernelIvEEvv:
	.zero		352


//--------------------- .text._ZN4vllm39rms_norm_dynamic_per_token_quant_kernelIN3c108BFloat16EaLb0EEEvPT0_PfPKT_S8_PKffiiPS6_ --------------------------
	.section	.text._ZN4vllm39rms_norm_dynamic_per_token_quant_kernelIN3c108BFloat16EaLb0EEEvPT0_PfPKT_S8_PKffiiPS6_,"ax",@progbits
	.sectioninfo	@"SHI_REGISTERS=28"
	.align	128
        .global         _ZN4vllm39rms_norm_dynamic_per_token_quant_kernelIN3c108BFloat16EaLb0EEEvPT0_PfPKT_S8_PKffiiPS6_
        .type           _ZN4vllm39rms_norm_dynamic_per_token_quant_kernelIN3c108BFloat16EaLb0EEEvPT0_PfPKT_S8_PKffiiPS6_,@function
        .size           _ZN4vllm39rms_norm_dynamic_per_token_quant_kernelIN3c108BFloat16EaLb0EEEvPT0_PfPKT_S8_PKffiiPS6_,(.L_x_3121 - _ZN4vllm39rms_norm_dynamic_per_token_quant_kernelIN3c108BFloat16EaLb0EEEvPT0_PfPKT_S8_PKffiiPS6_)
        .other          _ZN4vllm39rms_norm_dynamic_per_token_quant_kernelIN3c108BFloat16EaLb0EEEvPT0_PfPKT_S8_PKffiiPS6_,@"STO_CUDA_ENTRY STV_DEFAULT"
_ZN4vllm39rms_norm_dynamic_per_token_quant_kernelIN3c108BFloat16EaLb0EEEvPT0_PfPKT_S8_PKffiiPS6_:
.text._ZN4vllm39rms_norm_dynamic_per_token_quant_kernelIN3c108BFloat16EaLb0EEEvPT0_PfPKT_S8_PKffiiPS6_:
[----:B------:R-:W-:Y:S02]  /*0000*/  IMAD.MOV.U32 R1, RZ, RZ, c[0x0][0x28] ;  /* 0x00000a00ff017624 */ /* 0x000fe400078e00ff */
[----:B------:R-:W0:Y:S01]  /*0010*/  S2R R21, SR_CTAID.X ;  /* 0x0000000000157919 */ /* 0x000e220000002500 */
[----:B------:R-:W-:Y:S01]  /*0020*/  IMAD.MOV.U32 R0, RZ, RZ, c[0x0][0x190] ;  /* 0x00006400ff007624 */ /* 0x000fe200078e00ff */
[----:B------:R-:W-:-:S04]  /*0030*/  ULDC.64 UR10, c[0x0][0x118] ;  /* 0x00004600000a7ab9 */ /* 0x000fc80000000a00 */
[----:B------:R-:W-:Y:S02]  /*0040*/  LOP3.LUT R2, R0, c[0x0][0x18c], RZ, 0xfc, !PT ;  /* 0x0000630000027a12 */ /* 0x000fe400078efcff */
[----:B------:R-:W-:Y:S02]  /*0050*/  SHF.R.S32.HI R0, RZ, 0x1f, R0 ;  /* 0x0000001fff007819 */ /* 0x000fe40000011400 */
[----:B------:R-:W-:Y:S01]  /*0060*/  LOP3.LUT P0, RZ, R2, 0x3, RZ, 0xc0, !PT ;  /* 0x0000000302ff7812 */ /* 0x000fe2000780c0ff */
[----:B0-----:R-:W-:-:S04]  /*0070*/  IMAD.WIDE.U32 R22, R21, c[0x0][0x190], RZ ;  /* 0x0000640015167a25 */ /* 0x001fc800078e00ff */
[----:B------:R-:W-:-:S04]  /*0080*/  IMAD R3, R0, R21, RZ ;  /* 0x0000001500037224 */ /* 0x000fc800078e02ff */
[----:B------:R-:W-:-:S04]  /*0090*/  IMAD.IADD R0, R23, 0x1, R3 ;  /* 0x0000000117007824 */ /* 0x000fc800078e0203 */
[----:B------:R-:W-:Y:S05]  /*00a0*/  @!P0 BRA `(.L_x_0) ;  /* 0x00001f8000008947 */ /* 0x000fea0003800000 */
[----:B------:R-:W0:Y:S01]  /*00b0*/  S2R R20, SR_TID.X ;  /* 0x0000000000147919 */ /* 0x000e220000002100 */
[----:B------:R-:W-:Y:S01]  /*00c0*/  IMAD.MOV.U32 R2, RZ, RZ, c[0x0][0x0] ;  /* 0x00000000ff027624 */ /* 0x000fe200078e00ff */
[----:B------:R-:W-:Y:S01]  /*00d0*/  BSSY B0, `(.L_x_1) ;  /* 0x0000010000007945 */ /* 0x000fe20003800000 */
[----:B------:R-:W-:-:S03]  /*00e0*/  IMAD.MOV.U32 R6, RZ, RZ, RZ ;  /* 0x000000ffff067224 */ /* 0x000fc600078e00ff */
[----:B------:R-:W-:Y:S02]  /*00f0*/  ISETP.GT.AND P0, PT, R2, 0x3ff, PT ;  /* 0x000003ff0200780c */ /* 0x000fe40003f04270 */
[----:B0-----:R-:W-:-:S13]  /*0100*/  ISETP.GE.U32.AND P1, PT, R20, c[0x0][0x18c], PT ;  /* 0x0000630014007a0c */ /* 0x001fda0003f26070 */
[----:B------:R-:W-:Y:S05]  /*0110*/  @P1 BRA `(.L_x_2) ;  /* 0x000000b000001947 */ /* 0x000fea0003800000 */
[----:B------:R-:W-:-:S05]  /*0120*/  IMAD.MOV.U32 R3, RZ, RZ, R20 ;  /* 0x000000ffff037224 */ /* 0x000fca00078e0014 */
.L_x_3:
[----:B------:R-:W-:-:S05]  /*0130*/  IADD3 R5, P1, R3, R22, RZ ;  /* 0x0000001603057210 */ /* 0x000fca0007f3e0ff */
[----:B------:R-:W-:Y:S01]  /*0140*/  IMAD.X R8, RZ, RZ, R0, P1 ;  /* 0x000000ffff087224 */ /* 0x000fe200008e0600 */
[----:B------:R-:W-:-:S04]  /*0150*/  LEA R4, P1, R5, c[0x0][0x170], 0x1 ;  /* 0x00005c0005047a11 */ /* 0x000fc800078208ff */
[----:B------:R-:W-:-:S05]  /*0160*/  LEA.HI.X R5, R5, c[0x0][0x174], R8, 0x1, P1 ;  /* 0x00005d0005057a11 */ /* 0x000fca00008f0c08 */
[----:B------:R-:W2:Y:S01]  /*0170*/  LDG.E.U16.CONSTANT R4, [R4.64] ;  /* 0x0000000a04047981 */ /* 0x000ea2000c1e9500 */
[----:B------:R-:W-:-:S04]  /*0180*/  IADD3 R3, R3, c[0x0][0x0], RZ ;  /* 0x0000000003037a10 */ /* 0x000fc80007ffe0ff */
[----:B------:R-:W-:Y:S02]  /*0190*/  ISETP.GE.U32.AND P1, PT, R3, c[0x0][0x18c], PT ;  /* 0x0000630003007a0c */ /* 0x000fe40003f26070 */
[----:B--2---:R-:W-:-:S05]  /*01a0*/  PRMT R5, RZ, 0x5410, R4 ;  /* 0x00005410ff057816 */ /* 0x004fca0000000004 */
[----:B------:R-:W-:-:S06]  /*01b0*/  FFMA.FTZ R6, R5, R5, R6 ;  /* 0x0000000505067223 */ /* 0x000fcc0000010006 */
[----:B------:R-:W-:Y:S05]  /*01c0*/  @!P1 BRA `(.L_x_3) ;  /* 0xffffff6000009947 */ /* 0x000fea000383ffff */
.L_x_2:
[----:B------:R-:W-:Y:S05]  /*01d0*/  BSYNC B0 ;  /* 0x0000000000007941 */ /* 0x000fea0003800000 */
.L_x_1:
[----:B------:R-:W-:Y:S01]  /*01e0*/  BSSY B0, `(.L_x_4) ;  /* 0x000009f000007945 */ /* 0x000fe20003800000 */
[----:B------:R-:W-:Y:S05]  /*01f0*/  @P0 BRA `(.L_x_5) ;  /* 0x0000062000000947 */ /* 0x000fea0003800000 */
[----:B------:R-:W-:-:S04]  /*0200*/  SHF.R.S32.HI R3, RZ, 0x1f, R20 ;  /* 0x0000001fff037819 */ /* 0x000fc80000011414 */
[----:B------:R-:W-:-:S04]  /*0210*/  LEA.HI R4, R3, R20, RZ, 0x5 ;  /* 0x0000001403047211 */ /* 0x000fc800078f28ff */
[----:B------:R-:W-:-:S04]  /*0220*/  LOP3.LUT R3, R4, 0xffffffe0, RZ, 0xc0, !PT ;  /* 0xffffffe004037812 */ /* 0x000fc800078ec0ff */
[----:B------:R-:W-:Y:S02]  /*0230*/  IADD3 R5, R3, 0x20, RZ ;  /* 0x0000002003057810 */ /* 0x000fe40007ffe0ff */
[----:B------:R-:W-:Y:S02]  /*0240*/  LOP3.LUT R3, RZ, R3, RZ, 0x33, !PT ;  /* 0x00000003ff037212 */ /* 0x000fe400078e33ff */
[----:B------:R-:W-:Y:S02]  /*0250*/  ISETP.GT.AND P1, PT, R5, c[0x0][0x0], PT ;  /* 0x0000000005007a0c */ /* 0x000fe40003f24270 */
[----:B------:R-:W-:Y:S02]  /*0260*/  IADD3 R3, R3, c[0x0][0x0], RZ ;  /* 0x0000000003037a10 */ /* 0x000fe40007ffe0ff */
[----:B------:R-:W-:Y:S02]  /*0270*/  SHF.R.S32.HI R5, RZ, 0x5, R4 ;  /* 0x00000005ff057819 */ /* 0x000fe40000011404 */
[----:B------:R-:W-:-:S02]  /*0280*/  SEL R7, R3, 0x1f, P1 ;  /* 0x0000001f03077807 */ /* 0x000fc40000800000 */
[----:B------:R-:W0:Y:S04]  /*0290*/  S2R R3, SR_LANEID ;  /* 0x0000000000037919 */ /* 0x000e280000000000 */
[----:B------:R-:W1:Y:S01]  /*02a0*/  SHFL.DOWN P1, R8, R6, 0x1, R7 ;  /* 0x0820000006087989 */ /* 0x000e620000020007 */
[----:B0-----:R-:W-:Y:S01]  /*02b0*/  ISETP.NE.AND P3, PT, R3, RZ, PT ;  /* 0x000000ff0300720c */ /* 0x001fe20003f65270 */
[----:B-1----:R-:W-:-:S05]  /*02c0*/  @P1 FADD R8, R8, R6 ;  /* 0x0000000608081221 */ /* 0x002fca0000000000 */
[----:B------:R-:W0:Y:S02]  /*02d0*/  SHFL.DOWN P1, R9, R8, 0x2, R7 ;  /* 0x0840000008097989 */ /* 0x000e240000020007 */
[----:B0-----:R-:W-:-:S05]  /*02e0*/  @P1 FADD R9, R8, R9 ;  /* 0x0000000908091221 */ /* 0x001fca0000000000 */
[----:B------:R-:W0:Y:S02]  /*02f0*/  SHFL.DOWN P1, R10, R9, 0x4, R7 ;  /* 0x08800000090a7989 */ /* 0x000e240000020007 */
[----:B0-----:R-:W-:-:S05]  /*0300*/  @P1 FADD R10, R9, R10 ;  /* 0x0000000a090a1221 */ /* 0x001fca0000000000 */
[----:B------:R-:W0:Y:S02]  /*0310*/  SHFL.DOWN P1, R11, R10, 0x8, R7 ;  /* 0x090000000a0b7989 */ /* 0x000e240000020007 */
[----:B0-----:R-:W-:-:S05]  /*0320*/  @P1 FADD R11, R10, R11 ;  /* 0x0000000b0a0b1221 */ /* 0x001fca0000000000 */
[----:B------:R-:W0:Y:S02]  /*0330*/  SHFL.DOWN P1, R24, R11, 0x10, R7 ;  /* 0x0a0000000b187989 */ /* 0x000e240000020007 */
[----:B0-----:R-:W-:Y:S01]  /*0340*/  @P1 FADD R24, R11, R24 ;  /* 0x000000180b181221 */ /* 0x001fe20000000000 */
[----:B------:R-:W-:-:S04]  /*0350*/  ISETP.NE.AND P1, PT, R20, RZ, PT ;  /* 0x000000ff1400720c */ /* 0x000fc80003f25270 */
[----:B------:R0:W-:Y:S04]  /*0360*/  @!P3 STS [R5.X4+0x218], R24 ;  /* 0x000218180500b388 */ /* 0x0001e80000004800 */
[----:B------:R-:W-:Y:S06]  /*0370*/  BAR.SYNC.DEFER_BLOCKING 0x0 ;  /* 0x0000000000007b1d */ /* 0x000fec0000010000 */
[----:B------:R-:W-:Y:S05]  /*0380*/  @P1 BRA `(.L_x_6) ;  /* 0x0000084000001947 */ /* 0x000fea0003800000 */
[----:B0-----:R-:W0:Y:S01]  /*0390*/  LDS R13, [0x21c] ;  /* 0x00021c00ff0d7984 */ /* 0x001e220000000800 */
[----:B------:R-:W-:-:S02]  /*03a0*/  ISETP.GT.AND P2, PT, R2, 0x20, PT ;  /* 0x000000200200780c */ /* 0x000fc40003f44270 */
[C---:B------:R-:W-:Y:S01]  /*03b0*/  ISETP.GT.AND P6, PT, R2.reuse, 0x40, PT ;  /* 0x000000400200780c */ /* 0x040fe20003fc4270 */
[----:B------:R-:W1:Y:S01]  /*03c0*/  LDS.128 R8, [0x220] ;  /* 0x00022000ff087984 */ /* 0x000e620000000c00 */
[C---:B------:R-:W-:Y:S02]  /*03d0*/  ISETP.GT.AND P5, PT, R2.reuse, 0x60, PT ;  /* 0x000000600200780c */ /* 0x040fe40003fa4270 */
[----:B------:R-:W-:Y:S01]  /*03e0*/  ISETP.GT.AND P4, PT, R2, 0x80, PT ;  /* 0x000000800200780c */ /* 0x000fe20003f84270 */
[----:B------:R-:W2:Y:S04]  /*03f0*/  LDS.128 R16, [0x230] ;  /* 0x00023000ff107984 */ /* 0x000ea80000000c00 */
[----:B------:R-:W3:Y:S02]  /*0400*/  LDS.128 R4, [0x240] ;  /* 0x00024000ff047984 */ /* 0x000ee40000000c00 */
[----:B0-----:R-:W-:Y:S01]  /*0410*/  @P2 FADD.FTZ R24, R24, R13 ;  /* 0x0000000d18182221 */ /* 0x001fe20000010000 */
[----:B------:R-:W-:Y:S01]  /*0420*/  ISETP.GT.AND P2, PT, R2, 0xa0, PT ;  /* 0x000000a00200780c */ /* 0x000fe20003f44270 */
[----:B------:R-:W0:Y:S02]  /*0430*/  LDS.128 R12, [0x250] ;  /* 0x00025000ff0c7984 */ /* 0x000e240000000c00 */
[----:B-1----:R-:W-:Y:S01]  /*0440*/  @P6 FADD.FTZ R24, R24, R8 ;  /* 0x0000000818186221 */ /* 0x002fe20000010000 */
[----:B------:R-:W-:-:S03]  /*0450*/  ISETP.GT.AND P6, PT, R2, 0xc0, PT ;  /* 0x000000c00200780c */ /* 0x000fc60003fc4270 */
[----:B------:R-:W-:Y:S01]  /*0460*/  @P5 FADD.FTZ R24, R24, R9 ;  /* 0x0000000918185221 */ /* 0x000fe20000010000 */
[----:B------:R-:W-:-:S03]  /*0470*/  ISETP.GT.AND P5, PT, R2, 0xe0, PT ;  /* 0x000000e00200780c */ /* 0x000fc60003fa4270 */
[----:B------:R-:W-:Y:S01]  /*0480*/  @P4 FADD.FTZ R24, R24, R10 ;  /* 0x0000000a18184221 */ /* 0x000fe20000010000 */
[----:B------:R-:W-:-:S03]  /*0490*/  ISETP.GT.AND P4, PT, R2, 0x100, PT ;  /* 0x000001000200780c */ /* 0x000fc60003f84270 */
[----:B------:R-:W-:Y:S01]  /*04a0*/  @P2 FADD.FTZ R24, R24, R11 ;  /* 0x0000000b18182221 */ /* 0x000fe20000010000 */
[----:B------:R-:W-:Y:S01]  /*04b0*/  ISETP.GT.AND P2, PT, R2, 0x120, PT ;  /* 0x000001200200780c */ /* 0x000fe20003f44270 */
[----:B------:R-:W1:Y:S02]  /*04c0*/  LDS.128 R8, [0x260] ;  /* 0x00026000ff087984 */ /* 0x000e640000000c00 */
[----:B--2---:R-:W-:Y:S01]  /*04d0*/  @P6 FADD.FTZ R24, R24, R16 ;  /* 0x0000001018186221 */ /* 0x004fe20000010000 */
[----:B------:R-:W-:-:S03]  /*04e0*/  ISETP.GT.AND P6, PT, R2, 0x140, PT ;  /* 0x000001400200780c */ /* 0x000fc60003fc4270 */
[----:B------:R-:W-:Y:S01]  /*04f0*/  @P5 FADD.FTZ R24, R24, R17 ;  /* 0x0000001118185221 */ /* 0x000fe20000010000 */
[----:B------:R-:W-:-:S03]  /*0500*/  ISETP.GT.AND P5, PT, R2, 0x160, PT ;  /* 0x000001600200780c */ /* 0x000fc60003fa4270 */
[----:B------:R-:W-:Y:S01]  /*0510*/  @P4 FADD.FTZ R24, R24, R18 ;  /* 0x0000001218184221 */ /* 0x000fe20000010000 */
[----:B------:R-:W-:-:S03]  /*0520*/  ISETP.GT.AND P4, PT, R2, 0x180, PT ;  /* 0x000001800200780c */ /* 0x000fc60003f84270 */
[----:B------:R-:W-:Y:S01]  /*0530*/  @P2 FADD.FTZ R24, R24, R19 ;  /* 0x0000001318182221 */ /* 0x000fe20000010000 */
[----:B------:R-:W-:Y:S01]  /*0540*/  ISETP.GT.AND P2, PT, R2, 0x1a0, PT ;  /* 0x000001a00200780c */ /* 0x000fe20003f44270 */
[----:B------:R-:W2:Y:S02]  /*0550*/  LDS.128 R16, [0x270] ;  /* 0x00027000ff107984 */ /* 0x000ea40000000c00 */
[----:B---3--:R-:W-:Y:S01]  /*0560*/  @P6 FADD.FTZ R24, R24, R4 ;  /* 0x0000000418186221 */ /* 0x008fe20000010000 */
[----:B------:R-:W-:-:S03]  /*0570*/  ISETP.GT.AND P6, PT, R2, 0x1c0, PT ;  /* 0x000001c00200780c */ /* 0x000fc60003fc4270 */
[----:B------:R-:W-:Y:S01]  /*0580*/  @P5 FADD.FTZ R24, R24, R5 ;  /* 0x0000000518185221 */ /* 0x000fe20000010000 */
[----:B------:R-:W-:-:S03]  /*0590*/  ISETP.GT.AND P5, PT, R2, 0x1e0, PT ;  /* 0x000001e00200780c */ /* 0x000fc60003fa4270 */
[----:B------:R-:W-:Y:S01]  /*05a0*/  @P4 FADD.FTZ R24, R24, R6 ;  /* 0x0000000618184221 */ /* 0x000fe20000010000 */
[----:B------:R-:W-:-:S03]  /*05b0*/  ISETP.GT.AND P4, PT, R2, 0x200, PT ;  /* 0x000002000200780c */ /* 0x000fc60003f84270 */
[----:B------:R-:W-:Y:S01]  /*05c0*/  @P2 FADD.FTZ R24, R24, R7 ;  /* 0x0000000718182221 */ /* 0x000fe20000010000 */
[----:B------:R-:W-:Y:S01]  /*05d0*/  ISETP.GT.AND P2, PT, R2, 0x220, PT ;  /* 0x000002200200780c */ /* 0x000fe20003f44270 */
[----:B------:R-:W3:Y:S02]  /*05e0*/  LDS.128 R4, [0x280] ;  /* 0x00028000ff047984 */ /* 0x000ee40000000c00 */
[----:B0-----:R-:W-:Y:S01]  /*05f0*/  @P6 FADD.FTZ R24, R24, R12 ;  /* 0x0000000c18186221 */ /* 0x001fe20000010000 */
[----:B------:R-:W-:-:S03]  /*0600*/  ISETP.GT.AND P6, PT, R2, 0x240, PT ;  /* 0x000002400200780c */ /* 0x000fc60003fc4270 */
[----:B------:R-:W-:Y:S01]  /*0610*/  @P5 FADD.FTZ R24, R24, R13 ;  /* 0x0000000d18185221 */ /* 0x000fe20000010000 */
[----:B------:R-:W-:-:S03]  /*0620*/  ISETP.GT.AND P5, PT, R2, 0x260, PT ;  /* 0x000002600200780c */ /* 0x000fc60003fa4270 */
[----:B------:R-:W-:Y:S01]  /*0630*/  @P4 FADD.FTZ R24, R24, R14 ;  /* 0x0000000e18184221 */ /* 0x000fe20000010000 */
[----:B------:R-:W-:-:S03]  /*0640*/  ISETP.GT.AND P4, PT, R2, 0x280, PT ;  /* 0x000002800200780c */ /* 0x000fc60003f84270 */
[----:B------:R-:W-:Y:S01]  /*0650*/  @P2 FADD.FTZ R24, R24, R15 ;  /* 0x0000000f18182221 */ /* 0x000fe20000010000 */
[----:B------:R-:W-:-:S03]  /*0660*/  ISETP.GT.AND P2, PT, R2, 0x2a0, PT ;  /* 0x000002a00200780c */ /* 0x000fc60003f44270 */
[----:B-1----:R-:W-:Y:S01]  /*0670*/  @P6 FADD.FTZ R24, R24, R8 ;  /* 0x0000000818186221 */ /* 0x002fe20000010000 */
[----:B------:R-:W-:-:S03]  /*0680*/  ISETP.GT.AND P6, PT, R2, 0x300, PT ;  /* 0x000003000200780c */ /* 0x000fc60003fc4270 */
[----:B------:R-:W-:Y:S01]  /*0690*/  @P5 FADD.FTZ R24, R24, R9 ;  /* 0x0000000918185221 */ /* 0x000fe20000010000 */
[----:B------:R-:W-:Y:S01]  /*06a0*/  ISETP.GT.AND P5, PT, R2, 0x2c0, PT ;  /* 0x000002c00200780c */ /* 0x000fe20003fa4270 */
[----:B------:R-:W0:Y:S02]  /*06b0*/  LDS.64 R8, [0x290] ;  /* 0x00029000ff087984 */ /* 0x000e240000000a00 */
[----:B------:R-:W-:Y:S01]  /*06c0*/  @P4 FADD.FTZ R24, R24, R10 ;  /* 0x0000000a18184221 */ /* 0x000fe20000010000 */
[----:B------:R-:W-:-:S03]  /*06d0*/  ISETP.GT.AND P4, PT, R2, 0x2e0, PT ;  /* 0x000002e00200780c */ /* 0x000fc60003f84270 */
[----:B------:R-:W-:Y:S01]  /*06e0*/  @P2 FADD.FTZ R24, R24, R11 ;  /* 0x0000000b18182221 */ /* 0x000fe20000010000 */
[----:B------:R-:W-:-:S05]  /*06f0*/  ISETP.GT.AND P2, PT, R2, 0x320, PT ;  /* 0x000003200200780c */ /* 0x000fca0003f44270 */
[----:B--2---:R-:W-:Y:S01]  /*0700*/  @P5 FADD.FTZ R24, R24, R16 ;  /* 0x0000001018185221 */ /* 0x004fe20000010000 */
[----:B------:R-:W-:-:S03]  /*0710*/  ISETP.GT.AND P5, PT, R2, 0x340, PT ;  /* 0x000003400200780c */ /* 0x000fc60003fa4270 */
[----:B------:R-:W-:Y:S01]  /*0720*/  @P4 FADD.FTZ R24, R24, R17 ;  /* 0x0000001118184221 */ /* 0x000fe20000010000 */
[----:B------:R-:W-:-:S03]  /*0730*/  ISETP.GT.AND P4, PT, R2, 0x360, PT ;  /* 0x000003600200780c */ /* 0x000fc60003f84270 */
[----:B------:R-:W-:Y:S01]  /*0740*/  @P6 FADD.FTZ R24, R24, R18 ;  /* 0x0000001218186221 */ /* 0x000fe20000010000 */
[----:B------:R-:W-:-:S03]  /*0750*/  ISETP.GT.AND P6, PT, R2, 0x380, PT ;  /* 0x000003800200780c */ /* 0x000fc60003fc4270 */
[----:B------:R-:W-:Y:S01]  /*0760*/  @P2 FADD.FTZ R24, R24, R19 ;  /* 0x0000001318182221 */ /* 0x000fe20000010000 */
[----:B------:R-:W-:-:S03]  /*0770*/  ISETP.GT.AND P2, PT, R2, 0x3a0, PT ;  /* 0x000003a00200780c */ /* 0x000fc60003f44270 */
[----:B---3--:R-:W-:Y:S01]  /*0780*/  @P5 FADD.FTZ R24, R24, R4 ;  /* 0x0000000418185221 */ /* 0x008fe20000010000 */
[----:B------:R-:W-:-:S03]  /*0790*/  ISETP.GT.AND P5, PT, R2, 0x3c0, PT ;  /* 0x000003c00200780c */ /* 0x000fc60003fa4270 */
[----:B------:R-:W-:Y:S01]  /*07a0*/  @P4 FADD.FTZ R24, R24, R5 ;  /* 0x0000000518184221 */ /* 0x000fe20000010000 */
[----:B------:R-:W-:-:S03]  /*07b0*/  ISETP.GE.AND P4, PT, R2, 0x3e1, PT ;  /* 0x000003e10200780c */ /* 0x000fc60003f86270 */
[----:B------:R-:W-:-:S04]  /*07c0*/  @P6 FADD.FTZ R24, R24, R6 ;  /* 0x0000000618186221 */ /* 0x000fc80000010000 */
[----:B------:R-:W-:-:S04]  /*07d0*/  @P2 FADD.FTZ R24, R24, R7 ;  /* 0x0000000718182221 */ /* 0x000fc80000010000 */
[----:B0-----:R-:W-:Y:S02]  /*07e0*/  @P5 FADD.FTZ R24, R24, R8 ;  /* 0x0000000818185221 */ /* 0x001fe40000010000 */
[----:B------:R-:W-:Y:S05]  /*07f0*/  @!P4 BRA `(.L_x_6) ;  /* 0x000003d00000c947 */ /* 0x000fea0003800000 */
[----:B------:R-:W-:Y:S01]  /*0800*/  FADD.FTZ R24, R24, R9 ;  /* 0x0000000918187221 */ /* 0x000fe20000010000 */
[----:B------:R-:W-:Y:S05]  /*0810*/  BRA `(.L_x_6) ;  /* 0x000003b000007947 */ /* 0x000fea0003800000 */
.L_x_5:
[----:B------:R-:W0:Y:S04]  /*0820*/  SHFL.DOWN P1, R5, R6, 0x1, 0x1f ;  /* 0x08201f0006057f89 */ /* 0x000e280000020000 */
[----:B------:R-:W1:Y:S01]  /*0830*/  S2R R3, SR_LANEID ;  /* 0x0000000000037919 */ /* 0x000e620000000000 */
[----:B0-----:R-:W-:Y:S01]  /*0840*/  @P1 FADD R5, R5, R6 ;  /* 0x0000000605051221 */ /* 0x001fe20000000000 */
[----:B-1----:R-:W-:-:S04]  /*0850*/  ISETP.NE.AND P3, PT, R3, RZ, PT ;  /* 0x000000ff0300720c */ /* 0x002fc80003f65270 */
[----:B------:R-:W0:Y:S09]  /*0860*/  SHFL.DOWN P1, R4, R5, 0x2, 0x1f ;  /* 0x08401f0005047f89 */ /* 0x000e320000020000 */
[----:B------:R-:W-:-:S04]  /*0870*/  @!P3 SHF.R.S32.HI R9, RZ, 0x1f, R20 ;  /* 0x0000001fff09b819 */ /* 0x000fc80000011414 */
[----:B------:R-:W-:-:S04]  /*0880*/  @!P3 LEA.HI R9, R9, R20, RZ, 0x5 ;  /* 0x000000140909b211 */ /* 0x000fc800078f28ff */
[----:B------:R-:W-:Y:S01]  /*0890*/  @!P3 SHF.R.S32.HI R9, RZ, 0x5, R9 ;  /* 0x00000005ff09b819 */ /* 0x000fe20000011409 */
[----:B0-----:R-:W-:-:S05]  /*08a0*/  @P1 FADD R4, R5, R4 ;  /* 0x0000000405041221 */ /* 0x001fca0000000000 */
[----:B------:R-:W0:Y:S02]  /*08b0*/  SHFL.DOWN P1, R7, R4, 0x4, 0x1f ;  /* 0x08801f0004077f89 */ /* 0x000e240000020000 */
[----:B0-----:R-:W-:-:S05]  /*08c0*/  @P1 FADD R7, R4, R7 ;  /* 0x0000000704071221 */ /* 0x001fca0000000000 */
[----:B------:R-:W0:Y:S02]  /*08d0*/  SHFL.DOWN P1, R8, R7, 0x8, 0x1f ;  /* 0x09001f0007087f89 */ /* 0x000e240000020000 */
[----:B0-----:R-:W-:-:S05]  /*08e0*/  @P1 FADD R8, R7, R8 ;  /* 0x0000000807081221 */ /* 0x001fca0000000000 */
[----:B------:R-:W0:Y:S02]  /*08f0*/  SHFL.DOWN P1, R24, R8, 0x10, 0x1f ;  /* 0x0a001f0008187f89 */ /* 0x000e240000020000 */
[----:B0-----:R-:W-:Y:S01]  /*0900*/  @P1 FADD R24, R8, R24 ;  /* 0x0000001808181221 */ /* 0x001fe20000000000 */
[----:B------:R-:W-:-:S04]  /*0910*/  ISETP.NE.AND P1, PT, R20, RZ, PT ;  /* 0x000000ff1400720c */ /* 0x000fc80003f25270 */
[----:B------:R0:W-:Y:S04]  /*0920*/  @!P3 STS [R9.X4+0x218], R24 ;  /* 0x000218180900b388 */ /* 0x0001e80000004800 */
[----:B------:R-:W-:Y:S06]  /*0930*/  BAR.SYNC.DEFER_BLOCKING 0x0 ;  /* 0x0000000000007b1d */ /* 0x000fec0000010000 */
[----:B------:R-:W-:Y:S05]  /*0940*/  @P1 BRA `(.L_x_6) ;  /* 0x0000028000001947 */ /* 0x000fea0003800000 */
[----:B0-----:R-:W0:Y:S04]  /*0950*/  LDS R13, [0x21c] ;  /* 0x00021c00ff0d7984 */ /* 0x001e280000000800 */
[----:B------:R-:W1:Y:S04]  /*0960*/  LDS.128 R8, [0x220] ;  /* 0x00022000ff087984 */ /* 0x000e680000000c00 */
[----:B------:R-:W2:Y:S04]  /*0970*/  LDS.128 R16, [0x230] ;  /* 0x00023000ff107984 */ /* 0x000ea80000000c00 */
[----:B------:R-:W3:Y:S01]  /*0980*/  LDS.128 R4, [0x240] ;  /* 0x00024000ff047984 */ /* 0x000ee20000000c00 */
[----:B0-----:R-:W-:-:S04]  /*0990*/  FADD.FTZ R13, R24, R13 ;  /* 0x0000000d180d7221 */ /* 0x001fc80000010000 */
[----:B-1----:R-:W-:Y:S02]  /*09a0*/  FADD.FTZ R8, R13, R8 ;  /* 0x000000080d087221 */ /* 0x002fe40000010000 */
[----:B------:R-:W0:Y:S02]  /*09b0*/  LDS.128 R12, [0x250] ;  /* 0x00025000ff0c7984 */ /* 0x000e240000000c00 */
[----:B------:R-:W-:-:S04]  /*09c0*/  FADD.FTZ R9, R8, R9 ;  /* 0x0000000908097221 */ /* 0x000fc80000010000 */
[----:B------:R-:W-:-:S04]  /*09d0*/  FADD.FTZ R10, R9, R10 ;  /* 0x0000000a090a7221 */ /* 0x000fc80000010000 */
[----:B------:R-:W-:-:S04]  /*09e0*/  FADD.FTZ R11, R10, R11 ;  /* 0x0000000b0a0b7221 */ /* 0x000fc80000010000 */
[----:B--2---:R-:W-:Y:S02]  /*09f0*/  FADD.FTZ R16, R11, R16 ;  /* 0x000000100b107221 */ /* 0x004fe40000010000 */
[----:B------:R-:W1:Y:S02]  /*0a00*/  LDS.128 R8, [0x260] ;  /* 0x00026000ff087984 */ /* 0x000e640000000c00 */
[----:B------:R-:W-:-:S04]  /*0a10*/  FADD.FTZ R17, R16, R17 ;  /* 0x0000001110117221 */ /* 0x000fc80000010000 */
[----:B------:R-:W-:-:S04]  /*0a20*/  FADD.FTZ R18, R17, R18 ;  /* 0x0000001211127221 */ /* 0x000fc80000010000 */
[----:B------:R-:W-:-:S04]  /*0a30*/  FADD.FTZ R19, R18, R19 ;  /* 0x0000001312137221 */ /* 0x000fc80000010000 */
[----:B---3--:R-:W-:Y:S02]  /*0a40*/  FADD.FTZ R4, R19, R4 ;  /* 0x0000000413047221 */ /* 0x008fe40000010000 */
[----:B------:R-:W2:Y:S02]  /*0a50*/  LDS.128 R16, [0x270] ;  /* 0x00027000ff107984 */ /* 0x000ea40000000c00 */
[----:B------:R-:W-:-:S04]  /*0a60*/  FADD.FTZ R5, R4, R5 ;  /* 0x0000000504057221 */ /* 0x000fc80000010000 */
[----:B------:R-:W-:-:S04]  /*0a70*/  FADD.FTZ R6, R5, R6 ;  /* 0x0000000605067221 */ /* 0x000fc80000010000 */
[----:B------:R-:W-:-:S04]  /*0a80*/  FADD.FTZ R7, R6, R7 ;  /* 0x0000000706077221 */ /* 0x000fc80000010000 */
[----:B0-----:R-:W-:Y:S02]  /*0a90*/  FADD.FTZ R12, R7, R12 ;  /* 0x0000000c070c7221 */ /* 0x001fe40000010000 */
[----:B------:R-:W0:Y:S02]  /*0aa0*/  LDS.128 R4, [0x280] ;  /* 0x00028000ff047984 */ /* 0x000e240000000c00 */
[----:B------:R-:W-:-:S04]  /*0ab0*/  FADD.FTZ R13, R12, R13 ;  /* 0x0000000d0c0d7221 */ /* 0x000fc80000010000 */
[----:B------:R-:W-:-:S04]  /*0ac0*/  FADD.FTZ R14, R13, R14 ;  /* 0x0000000e0d0e7221 */ /* 0x000fc80000010000 */
[----:B------:R-:W-:-:S04]  /*0ad0*/  FADD.FTZ R15, R14, R15 ;  /* 0x0000000f0e0f7221 */ /* 0x000fc80000010000 */
[----:B-1----:R-:W-:-:S04]  /*0ae0*/  FADD.FTZ R8, R15, R8 ;  /* 0x000000080f087221 */ /* 0x002fc80000010000 */
[----:B------:R-:W-:-:S04]  /*0af0*/  FADD.FTZ R9, R8, R9 ;  /* 0x0000000908097221 */ /* 0x000fc80000010000 */
[----:B------:R-:W-:Y:S02]  /*0b00*/  FADD.FTZ R10, R9, R10 ;  /* 0x0000000a090a7221 */ /* 0x000fe40000010000 */
[----:B------:R-:W1:Y:S02]  /*0b10*/  LDS.64 R8, [0x290] ;  /* 0x00029000ff087984 */ /* 0x000e640000000a00 */
[----:B------:R-:W-:-:S04]  /*0b20*/  FADD.FTZ R11, R10, R11 ;  /* 0x0000000b0a0b7221 */ /* 0x000fc80000010000 */
[----:B--2---:R-:W-:-:S04]  /*0b30*/  FADD.FTZ R16, R11, R16 ;  /* 0x000000100b107221 */ /* 0x004fc80000010000 */
[----:B------:R-:W-:-:S04]  /*0b40*/  FADD.FTZ R17, R16, R17 ;  /* 0x0000001110117221 */ /* 0x000fc80000010000 */
[----:B------:R-:W-:-:S04]  /*0b50*/  FADD.FTZ R18, R17, R18 ;  /* 0x0000001211127221 */ /* 0x000fc80000010000 */
[----:B------:R-:W-:-:S04]  /*0b60*/  FADD.FTZ R19, R18, R19 ;  /* 0x0000001312137221 */ /* 0x000fc80000010000 */
[----:B0-----:R-:W-:-:S04]  /*0b70*/  FADD.FTZ R4, R19, R4 ;  /* 0x0000000413047221 */ /* 0x001fc80000010000 */
[----:B------:R-:W-:-:S04]  /*0b80*/  FADD.FTZ R5, R4, R5 ;  /* 0x0000000504057221 */ /* 0x000fc80000010000 */
[----:B------:R-:W-:-:S04]  /*0b90*/  FADD.FTZ R6, R5, R6 ;  /* 0x0000000605067221 */ /* 0x000fc80000010000 */
[----:B------:R-:W-:-:S04]  /*0ba0*/  FADD.FTZ R7, R6, R7 ;  /* 0x0000000706077221 */ /* 0x000fc80000010000 */
[----:B-1----:R-:W-:-:S04]  /*0bb0*/  FADD.FTZ R8, R7, R8 ;  /* 0x0000000807087221 */ /* 0x002fc80000010000 */
[----:B------:R-:W-:Y:S02]  /*0bc0*/  FADD.FTZ R24, R8, R9 ;  /* 0x0000000908187221 */ /* 0x000fe40000010000 */
.L_x_6:
[----:B0-----:R-:W-:Y:S05]  /*0bd0*/  BSYNC B0 ;  /* 0x0000000000007941 */ /* 0x001fea0003800000 */
.L_x_4:
[----:B------:R-:W0:Y:S01]  /*0be0*/  @!P1 I2F R5, c[0x0][0x18c] ;  /* 0x0000630000059b06 */ /* 0x000e220000201400 */
[----:B------:R-:W-:Y:S01]  /*0bf0*/  ISETP.GE.U32.AND P2, PT, R20, c[0x0][0x18c], PT ;  /* 0x0000630014007a0c */ /* 0x000fe20003f46070 */
[----:B------:R-:W-:Y:S01]  /*0c00*/  BSSY B0, `(.L_x_7) ;  /* 0x0000020000007945 */ /* 0x000fe20003800000 */
[----:B------:R-:W-:-:S05]  /*0c10*/  IMAD.MOV.U32 R4, RZ, RZ, RZ ;  /* 0x000000ffff047224 */ /* 0x000fca00078e00ff */
[----:B0-----:R-:W0:Y:S02]  /*0c20*/  @!P1 MUFU.RCP R5, R5 ;  /* 0x0000000500059308 */ /* 0x001e240000001000 */
[----:B0-----:R-:W-:-:S06]  /*0c30*/  @!P1 FFMA.FTZ R24, R5, R24, c[0x0][0x188] ;  /* 0x0000620005189623 */ /* 0x001fcc0000010018 */
[----:B------:R-:W0:Y:S02]  /*0c40*/  @!P1 MUFU.RSQ R24, R24 ;  /* 0x0000001800189308 */ /* 0x000e240000001400 */
[----:B0-----:R0:W-:Y:S04]  /*0c50*/  @!P1 STS [0x29c], R24 ;  /* 0x00029c18ff009388 */ /* 0x0011e80000000800 */
[----:B------:R-:W-:Y:S06]  /*0c60*/  BAR.SYNC.DEFER_BLOCKING 0x0 ;  /* 0x0000000000007b1d */ /* 0x000fec0000010000 */
[----:B------:R-:W1:Y:S04]  /*0c70*/  LDS R16, [0x29c] ;  /* 0x00029c00ff107984 */ /* 0x000e680000000800 */
[----:B------:R-:W-:Y:S06]  /*0c80*/  BAR.SYNC.DEFER_BLOCKING 0x0 ;  /* 0x0000000000007b1d */ /* 0x000fec0000010000 */
[----:B------:R-:W-:Y:S05]  /*0c90*/  @P2 BRA `(.L_x_8) ;  /* 0x0000016000002947 */ /* 0x000fea0003800000 */
[----:B0-----:R-:W-:Y:S02]  /*0ca0*/  IMAD.MOV.U32 R4, RZ, RZ, RZ ;  /* 0x000000ffff047224 */ /* 0x001fe400078e00ff */
[----:B------:R-:W-:-:S05]  /*0cb0*/  IMAD.MOV.U32 R5, RZ, RZ, R20 ;  /* 0x000000ffff057224 */ /* 0x000fca00078e0014 */
.L_x_9:
[----:B------:R-:W-:-:S05]  /*0cc0*/  IADD3 R6, P4, R5, R22, RZ ;  /* 0x0000001605067210 */ /* 0x000fca0007f9e0ff */
[----:B------:R-:W-:Y:S01]  /*0cd0*/  IMAD.X R7, RZ, RZ, R0, P4 ;  /* 0x000000ffff077224 */ /* 0x000fe200020e0600 */
[----:B------:R-:W-:-:S04]  /*0ce0*/  LEA R8, P4, R6, c[0x0][0x170], 0x1 ;  /* 0x00005c0006087a11 */ /* 0x000fc800078808ff */
[----:B------:R-:W-:Y:S01]  /*0cf0*/  LEA.HI.X R9, R6, c[0x0][0x174], R7, 0x1, P4 ;  /* 0x00005d0006097a11 */ /* 0x000fe200020f0c07 */
[----:B------:R-:W-:-:S04]  /*0d00*/  IMAD.MOV.U32 R6, RZ, RZ, 0x2 ;  /* 0x00000002ff067424 */ /* 0x000fc800078e00ff */
[----:B------:R-:W2:Y:S01]  /*0d10*/  LDG.E.U16.CONSTANT R8, [R8.64] ;  /* 0x0000000a08087981 */ /* 0x000ea2000c1e9500 */
[----:B------:R-:W-:-:S06]  /*0d20*/  IMAD.WIDE.U32 R6, R5, R6, c[0x0][0x178] ;  /* 0x00005e0005067625 */ /* 0x000fcc00078e0006 */
[----:B------:R2:W3:Y:S01]  /*0d30*/  LDG.E.U16.CONSTANT R6, [R6.64] ;  /* 0x0000000a06067981 */ /* 0x0004e2000c1e9500 */
[----:B------:R-:W-:-:S04]  /*0d40*/  IADD3 R5, R5, c[0x0][0x0], RZ ;  /* 0x0000000005057a10 */ /* 0x000fc80007ffe0ff */
[----:B------:R-:W-:Y:S02]  /*0d50*/  ISETP.GE.U32.AND P4, PT, R5, c[0x0][0x18c], PT ;  /* 0x0000630005007a0c */ /* 0x000fe40003f86070 */
[----:B--2---:R-:W-:-:S05]  /*0d60*/  PRMT R7, RZ, 0x5410, R8 ;  /* 0x00005410ff077816 */ /* 0x004fca0000000008 */
[----:B-1----:R-:W-:Y:S01]  /*0d70*/  FMUL.FTZ R10, R16, R7 ;  /* 0x00000007100a7220 */ /* 0x002fe20000410000 */
[----:B---3--:R-:W-:-:S04]  /*0d80*/  PRMT R7, RZ, 0x5410, R6 ;  /* 0x00005410ff077816 */ /* 0x008fc80000000006 */
[----:B------:R-:W-:-:S04]  /*0d90*/  F2FP.BF16.PACK_AB R10, RZ, R10 ;  /* 0x0000000aff0a723e */ /* 0x000fc800000010ff */
[----:B------:R-:W-:-:S05]  /*0da0*/  PRMT R10, RZ, 0x5410, R10 ;  /* 0x00005410ff0a7816 */ /* 0x000fca000000000a */
[----:B------:R-:W-:-:S05]  /*0db0*/  FMUL.FTZ R10, R10, R7 ;  /* 0x000000070a0a7220 */ /* 0x000fca0000410000 */
[----:B------:R-:W-:-:S04]  /*0dc0*/  F2FP.BF16.PACK_AB R10, RZ, R10 ;  /* 0x0000000aff0a723e */ /* 0x000fc800000010ff */
[----:B------:R-:W-:-:S04]  /*0dd0*/  PRMT R7, RZ, 0x5410, R10 ;  /* 0x00005410ff077816 */ /* 0x000fc8000000000a */
[----:B------:R-:W-:Y:S01]  /*0de0*/  FMNMX.FTZ R4, |R7|, R4, !PT ;  /* 0x0000000407047209 */ /* 0x000fe20007810200 */
[----:B------:R-:W-:Y:S05]  /*0df0*/  @!P4 BRA `(.L_x_9) ;  /* 0xfffffec00000c947 */ /* 0x000fea000383ffff */
.L_x_8:
[----:B0-----:R-:W-:Y:S05]  /*0e00*/  BSYNC B0 ;  /* 0x0000000000007941 */ /* 0x001fea0003800000 */
.L_x_7:
[----:B------:R-:W-:Y:S01]  /*0e10*/  BSSY B0, `(.L_x_10) ;  /* 0x00000ef000007945 */ /* 0x000fe20003800000 */
[----:B------:R-:W-:Y:S05]  /*0e20*/  @P0 BRA `(.L_x_11) ;  /* 0x000008c000000947 */ /* 0x000fea0003800000 */
[----:B------:R-:W-:Y:S02]  /*0e30*/  SHF.R.S32.HI R5, RZ, 0x1f, R20 ;  /* 0x0000001fff057819 */ /* 0x000fe40000011414 */
[----:B------:R-:W-:Y:S02]  /*0e40*/  IADD3 R7, R3, 0x2, RZ ;  /* 0x0000000203077810 */ /* 0x000fe40007ffe0ff */
[----:B------:R-:W-:Y:S02]  /*0e50*/  LEA.HI R9, R5, R20, RZ, 0x5 ;  /* 0x0000001405097211 */ /* 0x000fe400078f28ff */
[----:B------:R-:W-:Y:S02]  /*0e60*/  IADD3 R8, R3, 0x4, RZ ;  /* 0x0000000403087810 */ /* 0x000fe40007ffe0ff */
[----:B------:R-:W-:-:S02]  /*0e70*/  LOP3.LUT R5, R9, 0xffffffe0, RZ, 0xc0, !PT ;  /* 0xffffffe009057812 */ /* 0x000fc400078ec0ff */
[----:B------:R-:W-:Y:S02]  /*0e80*/  SHF.R.S32.HI R9, RZ, 0x5, R9 ;  /* 0x00000005ff097819 */ /* 0x000fe40000011409 */
[----:B------:R-:W-:Y:S02]  /*0e90*/  IADD3 R6, R5, 0x20, RZ ;  /* 0x0000002005067810 */ /* 0x000fe40007ffe0ff */
[----:B------:R-:W-:Y:S02]  /*0ea0*/  LOP3.LUT R5, RZ, R5, RZ, 0x33, !PT ;  /* 0x00000005ff057212 */ /* 0x000fe400078e33ff */
[----:B------:R-:W-:Y:S02]  /*0eb0*/  ISETP.GT.AND P0, PT, R6, c[0x0][0x0], PT ;  /* 0x0000000006007a0c */ /* 0x000fe40003f04270 */
[----:B------:R-:W-:-:S04]  /*0ec0*/  IADD3 R5, R5, c[0x0][0x0], RZ ;  /* 0x0000000005057a10 */ /* 0x000fc80007ffe0ff */
[----:B------:R-:W-:-:S05]  /*0ed0*/  SEL R10, R5, 0x1f, P0 ;  /* 0x0000001f050a7807 */ /* 0x000fca0000000000 */
[----:B------:R-:W0:Y:S02]  /*0ee0*/  SHFL.DOWN PT, R5, R4, 0x1, R10 ;  /* 0x0820000004057989 */ /* 0x000e2400000e000a */
[----:B0-----:R-:W-:-:S04]  /*0ef0*/  FSETP.GEU.FTZ.AND P0, PT, R4, R5, PT ;  /* 0x000000050400720b */ /* 0x001fc80003f1e000 */
[----:B------:R-:W-:-:S04]  /*0f00*/  ISETP.LT.AND P0, PT, R3, R10, !P0 ;  /* 0x0000000a0300720c */ /* 0x000fc80004701270 */
[----:B------:R-:W-:-:S05]  /*0f10*/  FSEL R5, R5, R4, P0 ;  /* 0x0000000405057208 */ /* 0x000fca0000000000 */
[----:B------:R-:W0:Y:S02]  /*0f20*/  SHFL.DOWN PT, R6, R5, 0x2, R10 ;  /* 0x0840000005067989 */ /* 0x000e2400000e000a */
[----:B0-----:R-:W-:-:S04]  /*0f30*/  FSETP.GEU.FTZ.AND P0, PT, R5, R6, PT ;  /* 0x000000060500720b */ /* 0x001fc80003f1e000 */
[----:B------:R-:W-:-:S04]  /*0f40*/  ISETP.LE.AND P0, PT, R7, R10, !P0 ;  /* 0x0000000a0700720c */ /* 0x000fc80004703270 */
[----:B------:R-:W-:Y:S02]  /*0f50*/  FSEL R6, R6, R5, P0 ;  /* 0x0000000506067208 */ /* 0x000fe40000000000 */
[C---:B------:R-:W-:Y:S02]  /*0f60*/  IADD3 R5, R3.reuse, 0x8, RZ ;  /* 0x0000000803057810 */ /* 0x040fe40007ffe0ff */
[----:B------:R-:W-:Y:S01]  /*0f70*/  IADD3 R3, R3, 0x10, RZ ;  /* 0x0000001003037810 */ /* 0x000fe20007ffe0ff */
[----:B------:R-:W0:Y:S02]  /*0f80*/  SHFL.DOWN PT, R7, R6, 0x4, R10 ;  /* 0x0880000006077989 */ /* 0x000e2400000e000a */
[----:B0-----:R-:W-:-:S04]  /*0f90*/  FSETP.GEU.FTZ.AND P0, PT, R6, R7, PT ;  /* 0x000000070600720b */ /* 0x001fc80003f1e000 */
[----:B------:R-:W-:-:S04]  /*0fa0*/  ISETP.LE.AND P0, PT, R8, R10, !P0 ;  /* 0x0000000a0800720c */ /* 0x000fc80004703270 */
[----:B------:R-:W-:-:S05]  /*0fb0*/  FSEL R7, R7, R6, P0 ;  /* 0x0000000607077208 */ /* 0x000fca0000000000 */
        /* <DEDUP_REMOVED lines=8> */
[----:B------:R0:W-:Y:S04]  /*1040*/  @!P3 STS [R9.X4+0xc8], R18 ;  /* 0x0000c8120900b388 */ /* 0x0001e80000004800 */
[----:B------:R-:W-:Y:S06]  /*1050*/  BAR.SYNC.DEFER_BLOCKING 0x0 ;  /* 0x0000000000007b1d */ /* 0x000fec0000010000 */
[----:B------:R-:W-:Y:S05]  /*1060*/  @P1 BRA `(.L_x_12) ;  /* 0x00000c9000001947 */ /* 0x000fea0003800000 */
[----:B0-----:R-:W0:Y:S01]  /*1070*/  LDS R3, [0xcc] ;  /* 0x0000cc00ff037984 */ /* 0x001e220000000800 */
[----:B------:R-:W-:-:S03]  /*1080*/  ISETP.GE.AND P3, PT, R2, 0x3e1, PT ;  /* 0x000003e10200780c */ /* 0x000fc60003f66270 */
[----:B------:R-:W2:Y:S04]  /*1090*/  LDS.128 R8, [0xd0] ;  /* 0x0000d000ff087984 */ /* 0x000ea80000000c00 */
[----:B------:R-:W3:Y:S01]  /*10a0*/  LDS.128 R4, [0xe0] ;  /* 0x0000e000ff047984 */ /* 0x000ee20000000c00 */
[----:B0-----:R-:W-:-:S04]  /*10b0*/  FSETP.GEU.FTZ.AND P0, PT, R18, R3, PT ;  /* 0x000000031200720b */ /* 0x001fc80003f1e000 */
[----:B------:R-:W-:-:S04]  /*10c0*/  ISETP.GT.AND P0, PT, R2, 0x20, !P0 ;  /* 0x000000200200780c */ /* 0x000fc80004704270 */
[----:B------:R-:W-:-:S04]  /*10d0*/  FSEL R3, R3, R18, P0 ;  /* 0x0000001203037208 */ /* 0x000fc80000000000 */
[----:B--2---:R-:W-:-:S04]  /*10e0*/  FSETP.GEU.FTZ.AND P0, PT, R3, R8, PT ;  /* 0x000000080300720b */ /* 0x004fc80003f1e000 */
[----:B------:R-:W-:-:S04]  /*10f0*/  ISETP.GT.AND P0, PT, R2, 0x40, !P0 ;  /* 0x000000400200780c */ /* 0x000fc80004704270 */
[----:B------:R-:W-:-:S04]  /*1100*/  FSEL R8, R8, R3, P0 ;  /* 0x0000000308087208 */ /* 0x000fc80000000000 */
[----:B------:R-:W-:-:S04]  /*1110*/  FSETP.GEU.FTZ.AND P0, PT, R8, R9, PT ;  /* 0x000000090800720b */ /* 0x000fc80003f1e000 */
[----:B------:R-:W-:-:S04]  /*1120*/  ISETP.GT.AND P0, PT, R2, 0x60, !P0 ;  /* 0x000000600200780c */ /* 0x000fc80004704270 */
[----:B------:R-:W-:-:S04]  /*1130*/  FSEL R9, R9, R8, P0 ;  /* 0x0000000809097208 */ /* 0x000fc80000000000 */
[----:B------:R-:W-:-:S04]  /*1140*/  FSETP.GEU.FTZ.AND P0, PT, R9, R10, PT ;  /* 0x0000000a0900720b */ /* 0x000fc80003f1e000 */
[----:B------:R-:W-:-:S04]  /*1150*/  ISETP.GT.AND P0, PT, R2, 0x80, !P0 ;  /* 0x000000800200780c */ /* 0x000fc80004704270 */
[----:B------:R-:W-:-:S04]  /*1160*/  FSEL R10, R10, R9, P0 ;  /* 0x000000090a0a7208 */ /* 0x000fc80000000000 */
[----:B------:R-:W-:-:S04]  /*1170*/  FSETP.GEU.FTZ.AND P0, PT, R10, R11, PT ;  /* 0x0000000b0a00720b */ /* 0x000fc80003f1e000 */
[----:B------:R-:W-:-:S04]  /*1180*/  ISETP.GT.AND P0, PT, R2, 0xa0, !P0 ;  /* 0x000000a00200780c */ /* 0x000fc80004704270 */
[----:B------:R-:W-:Y:S02]  /*1190*/  FSEL R3, R11, R10, P0 ;  /* 0x0000000a0b037208 */ /* 0x000fe40000000000 */
[----:B------:R-:W0:Y:S02]  /*11a0*/  LDS.128 R8, [0xf0] ;  /* 0x0000f000ff087984 */ /* 0x000e240000000c00 */
[----:B---3--:R-:W-:-:S04]  /*11b0*/  FSETP.GEU.FTZ.AND P0, PT, R3, R4, PT ;  /* 0x000000040300720b */ /* 0x008fc80003f1e000 */
        /* <DEDUP_REMOVED lines=11> */
[----:B------:R-:W2:Y:S02]  /*1270*/  LDS.128 R4, [0x100] ;  /* 0x00010000ff047984 */ /* 0x000ea40000000c00 */
[----:B0-----:R-:W-:-:S04]  /*1280*/  FSETP.GEU.FTZ.AND P0, PT, R3, R8, PT ;  /* 0x000000080300720b */ /* 0x001fc80003f1e000 */
        /* <DEDUP_REMOVED lines=47> */
[----:B------:R-:W2:Y:S02]  /*1580*/  LDS.64 R4, [0x140] ;  /* 0x00014000ff047984 */ /* 0x000ea40000000a00 */
[----:B------:R-:W-:-:S04]  /*1590*/  FSETP.GEU.FTZ.AND P0, PT, R6, R7, PT ;  /* 0x000000070600720b */ /* 0x000fc80003f1e000 */
[----:B------:R-:W-:-:S04]  /*15a0*/  ISETP.GT.AND P0, PT, R2, 0x320, !P0 ;  /* 0x000003200200780c */ /* 0x000fc80004704270 */
[----:B------:R-:W-:-:S04]  /*15b0*/  FSEL R7, R7, R6, P0 ;  /* 0x0000000607077208 */ /* 0x000fc80000000000 */
        /* <DEDUP_REMOVED lines=12> */
[----:B--2---:R-:W-:-:S04]  /*1680*/  FSETP.GEU.FTZ.AND P0, PT, R11, R4, PT ;  /* 0x000000040b00720b */ /* 0x004fc80003f1e000 */
[----:B------:R-:W-:-:S04]  /*1690*/  ISETP.GT.AND P0, PT, R2, 0x3c0, !P0 ;  /* 0x000003c00200780c */ /* 0x000fc80004704270 */
[----:B------:R-:W-:Y:S01]  /*16a0*/  FSEL R18, R4, R11, P0 ;  /* 0x0000000b04127208 */ /* 0x000fe20000000000 */
[----:B------:R-:W-:Y:S05]  /*16b0*/  @!P3 BRA `(.L_x_12) ;  /* 0x000006400000b947 */ /* 0x000fea0003800000 */
[----:B------:R-:W-:-:S04]  /*16c0*/  FSETP.GEU.FTZ.AND P0, PT, R18, R5, PT ;  /* 0x000000051200720b */ /* 0x000fc80003f1e000 */
[----:B------:R-:W-:Y:S01]  /*16d0*/  FSEL R18, R5, R18, !P0 ;  /* 0x0000001205127208 */ /* 0x000fe20004000000 */
[----:B------:R-:W-:Y:S05]  /*16e0*/  BRA `(.L_x_12) ;  /* 0x0000061000007947 */ /* 0x000fea0003800000 */
.L_x_11:
[----:B------:R-:W0:Y:S01]  /*16f0*/  SHFL.DOWN PT, R5, R4, 0x1, 0x1f ;  /* 0x08201f0004057f89 */ /* 0x000e2200000e0000 */
[----:B------:R-:W-:-:S04]  /*1700*/  @!P3 SHF.R.S32.HI R9, RZ, 0x1f, R20 ;  /* 0x0000001fff09b819 */ /* 0x000fc80000011414 */
[----:B------:R-:W-:-:S04]  /*1710*/  @!P3 LEA.HI R9, R9, R20, RZ, 0x5 ;  /* 0x000000140909b211 */ /* 0x000fc800078f28ff */
[----:B------:R-:W-:Y:S02]  /*1720*/  @!P3 SHF.R.S32.HI R9, RZ, 0x5, R9 ;  /* 0x00000005ff09b819 */ /* 0x000fe40000011409 */
[----:B0-----:R-:W-:-:S04]  /*1730*/  FSETP.GEU.FTZ.AND P0, PT, R4, R5, PT ;  /* 0x000000050400720b */ /* 0x001fc80003f1e000 */
[----:B------:R-:W-:-:S04]  /*1740*/  ISETP.LT.AND P0, PT, R3, 0x1f, !P0 ;  /* 0x0000001f0300780c */ /* 0x000fc80004701270 */
[----:B------:R-:W-:-:S05]  /*1750*/  FSEL R5, R5, R4, P0 ;  /* 0x0000000405057208 */ /* 0x000fca0000000000 */
[----:B------:R-:W0:Y:S02]  /*1760*/  SHFL.DOWN PT, R2, R5, 0x2, 0x1f ;  /* 0x08401f0005027f89 */ /* 0x000e2400000e0000 */
        /* <DEDUP_REMOVED lines=15> */
[----:B------:R0:W-:Y:S04]  /*1860*/  @!P3 STS [R9.X4+0xc8], R18 ;  /* 0x0000c8120900b388 */ /* 0x0001e80000004800 */
[----:B------:R-:W-:Y:S06]  /*1870*/  BAR.SYNC.DEFER_BLOCKING 0x0 ;  /* 0x0000000000007b1d */ /* 0x000fec0000010000 */
[----:B------:R-:W-:Y:S05]  /*1880*/  @P1 BRA `(.L_x_12) ;  /* 0x0000047000001947 */ /* 0x000fea0003800000 */
[----:B0-----:R-:W0:Y:S04]  /*1890*/  LDS R3, [0xcc] ;  /* 0x0000cc00ff037984 */ /* 0x001e280000000800 */
[----:B------:R-:W2:Y:S04]  /*18a0*/  LDS.128 R4, [0xd0] ;  /* 0x0000d000ff047984 */ /* 0x000ea80000000c00 */
[----:B------:R-:W3:Y:S04]  /*18b0*/  LDS.128 R12, [0xe0] ;  /* 0x0000e000ff0c7984 */ /* 0x000ee80000000c00 */
[----:B------:R-:W4:Y:S01]  /*18c0*/  LDS.128 R8, [0xf0] ;  /* 0x0000f000ff087984 */ /* 0x000f220000000c00 */
[----:B0-----:R-:W-:-:S04]  /*18d0*/  FSETP.GEU.FTZ.AND P0, PT, R18, R3, PT ;  /* 0x000000031200720b */ /* 0x001fc80003f1e000 */
[----:B------:R-:W-:-:S04]  /*18e0*/  FSEL R3, R3, R18, !P0 ;  /* 0x0000001203037208 */ /* 0x000fc80004000000 */
[----:B--2---:R-:W-:-:S04]  /*18f0*/  FSETP.GEU.FTZ.AND P0, PT, R3, R4, PT ;  /* 0x000000040300720b */ /* 0x004fc80003f1e000 */
[----:B------:R-:W-:Y:S02]  /*1900*/  FSEL R4, R4, R3, !P0 ;  /* 0x0000000304047208 */ /* 0x000fe40004000000 */
[----:B------:R-:W-:Y:S02]  /*1910*/  LDS.64 R2, [0x140] ;  /* 0x00014000ff027984 */ /* 0x000fe40000000a00 */
[----:B------:R-:W-:-:S04]  /*1920*/  FSETP.GEU.FTZ.AND P0, PT, R4, R5, PT ;  /* 0x000000050400720b */ /* 0x000fc80003f1e000 */
[----:B------:R-:W-:-:S04]  /*1930*/  FSEL R5, R5, R4, !P0 ;  /* 0x0000000405057208 */ /* 0x000fc80004000000 */
[----:B------:R-:W-:-:S04]  /*1940*/  FSETP.GEU.FTZ.AND P0, PT, R5, R6, PT ;  /* 0x000000060500720b */ /* 0x000fc80003f1e000 */
[----:B------:R-:W-:-:S04]  /*1950*/  FSEL R6, R6, R5, !P0 ;  /* 0x0000000506067208 */ /* 0x000fc80004000000 */
[----:B------:R-:W-:-:S04]  /*1960*/  FSETP.GEU.FTZ.AND P0, PT, R6, R7, PT ;  /* 0x000000070600720b */ /* 0x000fc80003f1e000 */
[----:B------:R-:W-:-:S04]  /*1970*/  FSEL R7, R7, R6, !P0 ;  /* 0x0000000607077208 */ /* 0x000fc80004000000 */
[----:B---3--:R-:W-:-:S04]  /*1980*/  FSETP.GEU.FTZ.AND P0, PT, R7, R12, PT ;  /* 0x0000000c0700720b */ /* 0x008fc80003f1e000 */
[----:B------:R-:W-:Y:S02]  /*1990*/  FSEL R12, R12, R7, !P0 ;  /* 0x000000070c0c7208 */ /* 0x000fe40004000000 */
[----:B------:R-:W0:Y:S02]  /*19a0*/  LDS.128 R4, [0x100] ;  /* 0x00010000ff047984 */ /* 0x000e240000000c00 */
[----:B------:R-:W-:-:S04]  /*19b0*/  FSETP.GEU.FTZ.AND P0, PT, R12, R13, PT ;  /* 0x0000000d0c00720b */ /* 0x000fc80003f1e000 */
[----:B------:R-:W-:-:S04]  /*19c0*/  FSEL R13, R13, R12, !P0 ;  /* 0x0000000c0d0d7208 */ /* 0x000fc80004000000 */
[----:B------:R-:W-:-:S04]  /*19d0*/  FSETP.GEU.FTZ.AND P0, PT, R13, R14, PT ;  /* 0x0000000e0d00720b */ /* 0x000fc80003f1e000 */
[----:B------:R-:W-:-:S04]  /*19e0*/  FSEL R14, R14, R13, !P0 ;  /* 0x0000000d0e0e7208 */ /* 0x000fc80004000000 */
[----:B------:R-:W-:-:S04]  /*19f0*/  FSETP.GEU.FTZ.AND P0, PT, R14, R15, PT ;  /* 0x0000000f0e00720b */ /* 0x000fc80003f1e000 */
[----:B------:R-:W-:-:S04]  /*1a00*/  FSEL R15, R15, R14, !P0 ;  /* 0x0000000e0f0f7208 */ /* 0x000fc80004000000 */
[----:B----4-:R-:W-:-:S04]  /*1a10*/  FSETP.GEU.FTZ.AND P0, PT, R15, R8, PT ;  /* 0x000000080f00720b */ /* 0x010fc80003f1e000 */
[----:B------:R-:W-:Y:S02]  /*1a20*/  FSEL R8, R8, R15, !P0 ;  /* 0x0000000f08087208 */ /* 0x000fe40004000000 */
[----:B------:R-:W2:Y:S02]  /*1a30*/  LDS.128 R12, [0x110] ;  /* 0x00011000ff0c7984 */ /* 0x000ea40000000c00 */
[----:B------:R-:W-:-:S04]  /*1a40*/  FSETP.GEU.FTZ.AND P0, PT, R8, R9, PT ;  /* 0x000000090800720b */ /* 0x000fc80003f1e000 */
[----:B------:R-:W-:-:S04]  /*1a50*/  FSEL R9, R9, R8, !P0 ;  /* 0x0000000809097208 */ /* 0x000fc80004000000 */
[----:B------:R-:W-:-:S04]  /*1a60*/  FSETP.GEU.FTZ.AND P0, PT, R9, R10, PT ;  /* 0x0000000a0900720b */ /* 0x000fc80003f1e000 */
[----:B------:R-:W-:-:S04]  /*1a70*/  FSEL R10, R10, R9, !P0 ;  /* 0x000000090a0a7208 */ /* 0x000fc80004000000 */
[----:B------:R-:W-:-:S04]  /*1a80*/  FSETP.GEU.FTZ.AND P0, PT, R10, R11, PT ;  /* 0x0000000b0a00720b */ /* 0x000fc80003f1e000 */
[----:B------:R-:W-:-:S04]  /*1a90*/  FSEL R11, R11, R10, !P0 ;  /* 0x0000000a0b0b7208 */ /* 0x000fc80004000000 */
[----:B0-----:R-:W-:-:S04]  /*1aa0*/  FSETP.GEU.FTZ.AND P0, PT, R11, R4, PT ;  /* 0x000000040b00720b */ /* 0x001fc80003f1e000 */
        /* <DEDUP_REMOVED lines=8> */
[----:B--2---:R-:W-:-:S04]  /*1b30*/  FSETP.GEU.FTZ.AND P0, PT, R7, R12, PT ;  /* 0x0000000c0700720b */ /* 0x004fc80003f1e000 */
        /* <DEDUP_REMOVED lines=9> */
[----:B------:R-:W-:-:S04]  /*1bd0*/  FSEL R8, R8, R15, !P0 ;  /* 0x0000000f08087208 */ /* 0x000fc80004000000 */
[----:B------:R-:W-:-:S04]  /*1be0*/  FSETP.GEU.FTZ.AND P0, PT, R8, R9, PT ;  /* 0x000000090800720b */ /* 0x000fc80003f1e000 */
[----:B------:R-:W-:-:S04]  /*1bf0*/  FSEL R9, R9, R8, !P0 ;  /* 0x0000000809097208 */ /* 0x000fc80004000000 */
[----:B------:R-:W-:-:S04]  /*1c00*/  FSETP.GEU.FTZ.AND P0, PT, R9, R10, PT ;  /* 0x0000000a0900720b */ /* 0x000fc80003f1e000 */
[----:B------:R-:W-:-:S04]  /*1c10*/  FSEL R10, R10, R9, !P0 ;  /* 0x000000090a0a7208 */ /* 0x000fc80004000000 */
[----:B------:R-:W-:-:S04]  /*1c20*/  FSETP.GEU.FTZ.AND P0, PT, R10, R11, PT ;  /* 0x0000000b0a00720b */ /* 0x000fc80003f1e000 */
[----:B------:R-:W-:-:S04]  /*1c30*/  FSEL R11, R11, R10, !P0 ;  /* 0x0000000a0b0b7208 */ /* 0x000fc80004000000 */
[----:B--2---:R-:W-:-:S04]  /*1c40*/  FSETP.GEU.FTZ.AND P0, PT, R11, R4, PT ;  /* 0x000000040b00720b */ /* 0x004fc80003f1e000 */
[----:B------:R-:W-:-:S04]  /*1c50*/  FSEL R4, R4, R11, !P0 ;  /* 0x0000000b04047208 */ /* 0x000fc80004000000 */
[----:B------:R-:W-:-:S04]  /*1c60*/  FSETP.GEU.FTZ.AND P0, PT, R4, R5, PT ;  /* 0x000000050400720b */ /* 0x000fc80003f1e000 */
        /* <DEDUP_REMOVED lines=9> */
.L_x_12:
[----:B0-----:R-:W-:Y:S05]  /*1d00*/  BSYNC B0 ;  /* 0x0000000000007941 */ /* 0x001fea0003800000 */
.L_x_10:
[----:B------:R-:W-:Y:S01]  /*1d10*/  BSSY B0, `(.L_x_13) ;  /* 0x000000f000007945 */ /* 0x000fe20003800000 */
[----:B------:R-:W-:Y:S05]  /*1d20*/  @P1 BRA `(.L_x_14) ;  /* 0x000000d000001947 */ /* 0x000fea0003800000 */
[----:B------:R-:W-:Y:S01]  /*1d30*/  ISETP.NE.U32.AND P0, PT, RZ, c[0x0][0x180], PT ;  /* 0x00006000ff007a0c */ /* 0x000fe20003f05070 */
[----:B------:R-:W-:-:S03]  /*1d40*/  IMAD.MOV.U32 R4, RZ, RZ, 0x4 ;  /* 0x00000004ff047424 */ /* 0x000fc600078e00ff */
[----:B------:R-:W-:-:S13]  /*1d50*/  ISETP.NE.AND.EX P0, PT, RZ, c[0x0][0x184], PT, P0 ;  /* 0x00006100ff007a0c */ /* 0x000fda0003f05300 */
[----:B------:R-:W-:Y:S05]  /*1d60*/  @!P0 BRA `(.L_x_15) ;  /* 0x0000004000008947 */ /* 0x000fea0003800000 */
[----:B------:R-:W-:Y:S02]  /*1d70*/  IMAD.MOV.U32 R3, RZ, RZ, c[0x0][0x184] ;  /* 0x00006100ff037624 */ /* 0x000fe400078e00ff */
[----:B------:R-:W-:-:S05]  /*1d80*/  IMAD.MOV.U32 R2, RZ, RZ, c[0x0][0x180] ;  /* 0x00006000ff027624 */ /* 0x000fca00078e00ff */
[----:B------:R-:W2:Y:S02]  /*1d90*/  LDG.E R3, [R2.64] ;  /* 0x0000000a02037981 */ /* 0x000ea4000c1e1900 */
[----:B--2---:R-:W-:-:S05]  /*1da0*/  FMNMX.FTZ R18, R18, R3, PT ;  /* 0x0000000312127209 */ /* 0x004fca0003810000 */
.L_x_15:
[----:B------:R-:W-:Y:S02]  /*1db0*/  FMUL.FTZ R18, R18, 0.0078740157186985015869 ;  /* 0x3c01020412127820 */ /* 0x000fe40000410000 */
[----:B------:R-:W-:-:S03]  /*1dc0*/  IMAD.WIDE.U32 R2, R21, R4, c[0x0][0x168] ;  /* 0x00005a0015027625 */ /* 0x000fc600078e0004 */
[----:B------:R-:W-:-:S05]  /*1dd0*/  FMNMX.FTZ R5, R18, 1.1920928955078125e-07, !PT ;  /* 0x3400000012057809 */ /* 0x000fca0007810000 */
[----:B------:R0:W-:Y:S04]  /*1de0*/  STG.E [R2.64], R5 ;  /* 0x0000000502007986 */ /* 0x0001e8000c10190a */
[----:B------:R0:W-:Y:S02]  /*1df0*/  STS [0x14c], R5 ;  /* 0x00014c05ff007388 */ /* 0x0001e40000000800 */
.L_x_14:
[----:B------:R-:W-:Y:S05]  /*1e00*/  BSYNC B0 ;  /* 0x0000000000007941 */ /* 0x000fea0003800000 */
.L_x_13:
[----:B------:R-:W-:Y:S06]  /*1e10*/  BAR.SYNC.DEFER_BLOCKING 0x0 ;  /* 0x0000000000007b1d */ /* 0x000fec0000010000 */
[----:B------:R-:W-:Y:S05]  /*1e20*/  @P2 EXIT ;  /* 0x000000000000294d */ /* 0x000fea0003800000 */
[----:B------:R-:W2:Y:S01]  /*1e30*/  LDS R4, [0x14c] ;  /* 0x00014c00ff047984 */ /* 0x000ea20000000800 */
[----:B------:R-:W-:Y:S01]  /*1e40*/  ULDC UR4, c[0x0][0x18c] ;  /* 0x0000630000047ab9 */ /* 0x000fe20000000800 */
[----:B0-----:R-:W-:Y:S01]  /*1e50*/  IMAD.WIDE.U32 R2, R21, c[0x0][0x18c], RZ ;  /* 0x0000630015027a25 */ /* 0x001fe200078e00ff */
[----:B------:R-:W-:-:S06]  /*1e60*/  USHF.R.S32.HI UR4, URZ, 0x1f, UR4 ;  /* 0x0000001f3f047899 */ /* 0x000fcc0008011404 */
[----:B------:R-:W-:-:S04]  /*1e70*/  IMAD R5, R21, UR4, RZ ;  /* 0x0000000415057c24 */ /* 0x000fc8000f8e02ff */
[----:B------:R-:W-:Y:S01]  /*1e80*/  IMAD.IADD R5, R3, 0x1, R5 ;  /* 0x0000000103057824 */ /* 0x000fe200078e0205 */
[----:B--2---:R-:W0:Y:S06]  /*1e90*/  MUFU.RCP R4, R4 ;  /* 0x0000000400047308 */ /* 0x004e2c0000001000 */
.L_x_16:
[----:B0-----:R-:W-:-:S05]  /*1ea0*/  IADD3 R6, P0, R20, R22, RZ ;  /* 0x0000001614067210 */ /* 0x001fca0007f1e0ff */
[----:B------:R-:W-:Y:S01]  /*1eb0*/  IMAD.X R7, RZ, RZ, R0, P0 ;  /* 0x000000ffff077224 */ /* 0x000fe200000e0600 */
[----:B------:R-:W-:-:S04]  /*1ec0*/  LEA R8, P0, R6, c[0x0][0x170], 0x1 ;  /* 0x00005c0006087a11 */ /* 0x000fc800078008ff */
[----:B------:R-:W-:Y:S01]  /*1ed0*/  LEA.HI.X R9, R6, c[0x0][0x174], R7, 0x1, P0 ;  /* 0x00005d0006097a11 */ /* 0x000fe200000f0c07 */
[----:B------:R-:W-:-:S04]  /*1ee0*/  IMAD.MOV.U32 R7, RZ, RZ, 0x2 ;  /* 0x00000002ff077424 */ /* 0x000fc800078e00ff */
[----:B------:R-:W2:Y:S01]  /*1ef0*/  LDG.E.U16.CONSTANT R8, [R8.64] ;  /* 0x0000000a08087981 */ /* 0x000ea2000c1e9500 */
[----:B------:R-:W-:-:S06]  /*1f00*/  IMAD.WIDE.U32 R6, R20, R7, c[0x0][0x178] ;  /* 0x00005e0014067625 */ /* 0x000fcc00078e0007 */
[----:B------:R2:W3:Y:S02]  /*1f10*/  LDG.E.U16.CONSTANT R6, [R6.64] ;  /* 0x0000000a06067981 */ /* 0x0004e4000c1e9500 */
[----:B--2---:R-:W-:-:S05]  /*1f20*/  PRMT R7, RZ, 0x5410, R8 ;  /* 0x00005410ff077816 */ /* 0x004fca0000000008 */
[----:B-1----:R-:W-:Y:S01]  /*1f30*/  FMUL.FTZ R10, R16, R7 ;  /* 0x00000007100a7220 */ /* 0x002fe20000410000 */
[----:B---3--:R-:W-:Y:S02]  /*1f40*/  PRMT R7, RZ, 0x5410, R6 ;  /* 0x00005410ff077816 */ /* 0x008fe40000000006 */
[----:B------:R-:W-:Y:S02]  /*1f50*/  IADD3 R6, P0, P1, R2, c[0x0][0x160], R20 ;  /* 0x0000580002067a10 */ /* 0x000fe4000791e014 */
[----:B------:R-:W-:Y:S02]  /*1f60*/  F2FP.BF16.PACK_AB R10, RZ, R10 ;  /* 0x0000000aff0a723e */ /* 0x000fe400000010ff */
[----:B------:R-:W-:Y:S02]  /*1f70*/  IADD3 R20, R20, c[0x0][0x0], RZ ;  /* 0x0000000014147a10 */ /* 0x000fe40007ffe0ff */
[----:B------:R-:W-:-:S05]  /*1f80*/  PRMT R10, RZ, 0x5410, R10 ;  /* 0x00005410ff0a7816 */ /* 0x000fca000000000a */
[----:B------:R-:W-:-:S05]  /*1f90*/  FMUL.FTZ R10, R10, R7 ;  /* 0x000000070a0a7220 */ /* 0x000fca0000410000 */
[----:B------:R-:W-:-:S04]  /*1fa0*/  F2FP.BF16.PACK_AB R10, RZ, R10 ;  /* 0x0000000aff0a723e */ /* 0x000fc800000010ff */
[----:B------:R-:W-:-:S05]  /*1fb0*/  PRMT R7, RZ, 0x5410, R10 ;  /* 0x00005410ff077816 */ /* 0x000fca000000000a */
[----:B0-----:R-:W-:Y:S01]  /*1fc0*/  FMUL.FTZ R8, R4, R7 ;  /* 0x0000000704087220 */ /* 0x001fe20000410000 */
[----:B------:R-:W-:Y:S02]  /*1fd0*/  IADD3.X R7, R5, c[0x0][0x164], RZ, P0, P1 ;  /* 0x0000590005077a10 */ /* 0x000fe400007e24ff */
[----:B------:R-:W-:Y:S01]  /*1fe0*/  ISETP.GE.U32.AND P0, PT, R20, c[0x0][0x18c], PT ;  /* 0x0000630014007a0c */ /* 0x000fe20003f06070 */
[----:B------:R-:W0:Y:S02]  /*1ff0*/  F2I.S8.NTZ R9, R8 ;  /* 0x0000000800097305 */ /* 0x000e240000202100 */
[----:B0-----:R0:W-:Y:S10]  /*2000*/  STG.E.U8 [R6.64], R9 ;  /* 0x0000000906007986 */ /* 0x0011f4000c10110a */
[----:B------:R-:W-:Y:S05]  /*2010*/  @!P0 BRA `(.L_x_16) ;  /* 0xfffffe8000008947 */ /* 0x000fea000383ffff */
[----:B------:R-:W-:Y:S05]  /*2020*/  EXIT ;  /* 0x000000000000794d */ /* 0x000fea0003800000 */
.L_x_0:
[----:B------:R-:W0:Y:S01]  /*2030*/  S2R R2, SR_TID.X ;  /* 0x0000000000027919 */ /* 0x000e220000002100 */
[----:B------:R-:W-:Y:S01]  /*2040*/  ULDC UR6, c[0x0][0x18c] ;  /* 0x0000630000067ab9 */ /* 0x000fe20000000800 */
[C---:B------:R-:W-:Y:S01]  /*2050*/  LEA R24, P1, R22.reuse, c[0x0][0x170], 0x1 ;  /* 0x00005c0016187a11 */ /* 0x040fe200078208ff */
[----:B------:R-:W-:Y:S01]  /*2060*/  USHF.R.S32.HI UR6, URZ, 0x2, UR6 ;  /* 0x000000023f067899 */ /* 0x000fe20008011406 */
[----:B------:R-:W-:Y:S01]  /*2070*/  BSSY B0, `(.L_x_17) ;  /* 0x000003a000007945 */ /* 0x000fe20003800000 */
[----:B------:R-:W-:Y:S01]  /*2080*/  IMAD.MOV.U32 R3, RZ, RZ, RZ ;  /* 0x000000ffff037224 */ /* 0x000fe200078e00ff */
[----:B------:R-:W-:-:S03]  /*2090*/  LEA.HI.X R25, R22, c[0x0][0x174], R0, 0x1, P1 ;  /* 0x00005d0016197a11 */ /* 0x000fc600008f0c00 */
[----:B0-----:R-:W-:-:S13]  /*20a0*/  ISETP.GE.U32.AND P0, PT, R2, UR6, PT ;  /* 0x0000000602007c0c */ /* 0x001fda000bf06070 */
[----:B------:R-:W-:Y:S05]  /*20b0*/  @P0 BRA `(.L_x_18) ;  /* 0x0000035000000947 */ /* 0x000fea0003800000 */
[----:B------:R-:W-:-:S04]  /*20c0*/  IMAD.MOV.U32 R7, RZ, RZ, R2 ;  /* 0x000000ffff077224 */ /* 0x000fc800078e0002 */
.L_x_19:
[----:B------:R-:W-:-:S06]  /*20d0*/  IMAD.WIDE.U32 R4, R7, 0x8, R24 ;  /* 0x0000000807047825 */ /* 0x000fcc00078e0018 */
[----:B------:R-:W2:Y:S01]  /*20e0*/  LDG.E.64.CONSTANT R4, [R4.64] ;  /* 0x0000000a04047981 */ /* 0x000ea2000c1e9b00 */
[----:B------:R-:W-:-:S04]  /*20f0*/  IADD3 R7, R7, c[0x0][0x0], RZ ;  /* 0x0000000007077a10 */ /* 0x000fc80007ffe0ff */
[----:B------:R-:W-:Y:S02]  /*2100*/  ISETP.GE.U32.AND P0, PT, R7, UR6, PT ;  /* 0x0000000607007c0c */ /* 0x000fe4000bf06070 */
[----:B--2---:R-:W-:-:S05]  /*2110*/  PRMT R0, RZ, 0x5410, R4 ;  /* 0x00005410ff007816 */ /* 0x004fca0000000004 */
[----:B------:R-:W-:Y:S01]  /*2120*/  FFMA.FTZ R3, R0, R0, R3 ;  /* 0x0000000000037223 */ /* 0x000fe20000010003 */
[----:B------:R-:W-:-:S05]  /*2130*/  PRMT R0, RZ, 0x7610, R4 ;  /* 0x00007610ff007816 */ /* 0x000fca0000000004 */
[----:B------:R-:W-:Y:S01]  /*2140*/  FFMA.FTZ R3, R0, R0, R3 ;  /* 0x0000000000037223 */ /* 0x000fe20000010003 */
[----:B------:R-:W-:-:S05]  /*2150*/  PRMT R0, RZ, 0x5410, R5 ;  /* 0x00005410ff007816 */ /* 0x000fca0000000005 */
[----:B------:R-:W-:Y:S01]  /*2160*/  FFMA.FTZ R0, R0, R0, R3 ;  /* 0x0000000000007223 */ /* 0x000fe20000010003 */
[----:B------:R-:W-:-:S05]  /*2170*/  PRMT R3, RZ, 0x7610, R5 ;  /* 0x00007610ff037816 */ /* 0x000fca0000000005 */
[----:B------:R-:W-:Y:S01]  /*2180*/  FFMA.FTZ R3, R3, R3, R0 ;  /* 0x0000000303037223 */ /* 0x000fe20000010000 */
[----:B------:R-:W-:Y:S05]  /*2190*/  @P0 BRA `(.L_x_18) ;  /* 0x0000027000000947 */ /* 0x000fea0003800000 */
        /* <DEDUP_REMOVED lines=38> */
[----:B------:R-:W-:Y:S05]  /*2400*/  @!P0 BRA `(.L_x_19) ;  /* 0xfffffcc000008947 */ /* 0x000fea000383ffff */
.L_x_18:
[----:B------:R-:W-:Y:S05]  /*2410*/  BSYNC B0 ;  /* 0x0000000000007941 */ /* 0x000fea0003800000 */
.L_x_17:
[----:B------:R-:W-:Y:S01]  /*2420*/  IMAD.MOV.U32 R0, RZ, RZ, c[0x0][0x0] ;  /* 0x00000000ff007624 */ /* 0x000fe200078e00ff */
[----:B------:R-:W-:Y:S04]  /*2430*/  BSSY B0, `(.L_x_20) ;  /* 0x000009e000007945 */ /* 0x000fe80003800000 */
[----:B------:R-:W-:-:S13]  /*2440*/  ISETP.GT.AND P0, PT, R0, 0x3ff, PT ;  /* 0x000003ff0000780c */ /* 0x000fda0003f04270 */
[----:B------:R-:W-:Y:S05]  /*2450*/  @P0 BRA `(.L_x_21) ;  /* 0x0000061000000947 */ /* 0x000fea0003800000 */
[----:B------:R-:W-:Y:S01]  /*2460*/  SHF.R.S32.HI R5, RZ, 0x1f, R2 ;  /* 0x0000001fff057819 */ /* 0x000fe20000011402 */
[----:B------:R-:W0:Y:S03]  /*2470*/  S2R R9, SR_LANEID ;  /* 0x0000000000097919 */ /* 0x000e260000000000 */
[----:B------:R-:W-:-:S04]  /*2480*/  LEA.HI R8, R5, R2, RZ, 0x5 ;  /* 0x0000000205087211 */ /* 0x000fc800078f28ff */
[----:B------:R-:W-:-:S04]  /*2490*/  LOP3.LUT R4, R8, 0xffffffe0, RZ, 0xc0, !PT ;  /* 0xffffffe008047812 */ /* 0x000fc800078ec0ff */
[----:B------:R-:W-:Y:S02]  /*24a0*/  IADD3 R5, R4, 0x20, RZ ;  /* 0x0000002004057810 */ /* 0x000fe40007ffe0ff */
[----:B------:R-:W-:Y:S02]  /*24b0*/  LOP3.LUT R4, RZ, R4, RZ, 0x33, !PT ;  /* 0x00000004ff047212 */ /* 0x000fe400078e33ff */
[----:B------:R-:W-:Y:S02]  /*24c0*/  ISETP.GT.AND P1, PT, R5, c[0x0][0x0], PT ;  /* 0x0000000005007a0c */ /* 0x000fe40003f24270 */
[----:B------:R-:W-:-:S04]  /*24d0*/  IADD3 R4, R4, c[0x0][0x0], RZ ;  /* 0x0000000004047a10 */ /* 0x000fc80007ffe0ff */
[----:B------:R-:W-:Y:S02]  /*24e0*/  SEL R10, R4, 0x1f, P1 ;  /* 0x0000001f040a7807 */ /* 0x000fe40000800000 */
[----:B0-----:R-:W-:-:S04]  /*24f0*/  ISETP.NE.AND P2, PT, R9, RZ, PT ;  /* 0x000000ff0900720c */ /* 0x001fc80003f45270 */
[----:B------:R-:W0:Y:S02]  /*2500*/  SHFL.DOWN P1, R4, R3, 0x1, R10 ;  /* 0x0820000003047989 */ /* 0x000e24000002000a */
[----:B0-----:R-:W-:Y:S01]  /*2510*/  @P1 FADD R4, R4, R3 ;  /* 0x0000000304041221 */ /* 0x001fe20000000000 */
[----:B------:R-:W-:-:S04]  /*2520*/  SHF.R.S32.HI R3, RZ, 0x5, R8 ;  /* 0x00000005ff037819 */ /* 0x000fc80000011408 */
        /* <DEDUP_REMOVED lines=12> */
[----:B0-----:R-:W0:Y:S01]  /*25f0*/  LDS.128 R4, [0x170] ;  /* 0x00017000ff047984 */ /* 0x001e220000000c00 */
[----:B------:R-:W-:-:S02]  /*2600*/  ISETP.GT.AND P2, PT, R0, 0x20, PT ;  /* 0x000000200000780c */ /* 0x000fc40003f44270 */
[C---:B------:R-:W-:Y:S01]  /*2610*/  ISETP.GT.AND P6, PT, R0.reuse, 0x40, PT ;  /* 0x000000400000780c */ /* 0x040fe20003fc4270 */
[----:B------:R-:W1:Y:S01]  /*2620*/  LDS.128 R16, [0x180] ;  /* 0x00018000ff107984 */ /* 0x000e620000000c00 */
[C---:B------:R-:W-:Y:S02]  /*2630*/  ISETP.GT.AND P3, PT, R0.reuse, 0x60, PT ;  /* 0x000000600000780c */ /* 0x040fe40003f64270 */
[C---:B------:R-:W-:Y:S01]  /*2640*/  ISETP.GT.AND P4, PT, R0.reuse, 0x80, PT ;  /* 0x000000800000780c */ /* 0x040fe20003f84270 */
[----:B------:R-:W2:Y:S01]  /*2650*/  LDS.128 R8, [0x190] ;  /* 0x00019000ff087984 */ /* 0x000ea20000000c00 */
[----:B------:R-:W-:-:S03]  /*2660*/  ISETP.GT.AND P5, PT, R0, 0xa0, PT ;  /* 0x000000a00000780c */ /* 0x000fc60003fa4270 */
[----:B------:R-:W3:Y:S02]  /*2670*/  LDS.128 R12, [0x1a0] ;  /* 0x0001a000ff0c7984 */ /* 0x000ee40000000c00 */
[----:B0-----:R-:W-:Y:S01]  /*2680*/  @P2 FADD.FTZ R20, R20, R5 ;  /* 0x0000000514142221 */ /* 0x001fe20000010000 */
[----:B------:R-:W-:-:S03]  /*2690*/  ISETP.GT.AND P2, PT, R0, 0xc0, PT ;  /* 0x000000c00000780c */ /* 0x000fc60003f44270 */
[----:B------:R-:W-:Y:S01]  /*26a0*/  @P6 FADD.FTZ R20, R20, R6 ;  /* 0x0000000614146221 */ /* 0x000fe20000010000 */
[----:B------:R-:W-:-:S03]  /*26b0*/  ISETP.GT.AND P6, PT, R0, 0xe0, PT ;  /* 0x000000e00000780c */ /* 0x000fc60003fc4270 */
[----:B------:R-:W-:Y:S01]  /*26c0*/  @P3 FADD.FTZ R20, R20, R7 ;  /* 0x0000000714143221 */ /* 0x000fe20000010000 */
        /* <DEDUP_REMOVED lines=8> */
[----:B------:R-:W-:Y:S02]  /*2750*/  @P6 FADD.FTZ R20, R20, R19 ;  /* 0x0000001314146221 */ /* 0x000fe40000010000 */
        /* <DEDUP_REMOVED lines=30> */
[----:B------:R-:W-:-:S03]  /*2940*/  ISETP.GT.AND P5, PT, R0, 0x320, PT ;  /* 0x000003200000780c */ /* 0x000fc60003fa4270 */
[----:B------:R-:W-:Y:S01]  /*2950*/  @P4 FADD.FTZ R20, R20, R18 ;  /* 0x0000001214144221 */ /* 0x000fe20000010000 */
[----:B------:R-:W-:-:S03]  /*2960*/  ISETP.GT.AND P4, PT, R0, 0x340, PT ;  /* 0x000003400000780c */ /* 0x000fc60003f84270 */
[----:B------:R-:W-:Y:S01]  /*2970*/  @P2 FADD.FTZ R20, R20, R19 ;  /* 0x0000001314142221 */ /* 0x000fe20000010000 */
[----:B------:R-:W-:-:S03]  /*2980*/  ISETP.GT.AND P2, PT, R0, 0x360, PT ;  /* 0x000003600000780c */ /* 0x000fc60003f44270 */
[----:B--2---:R-:W-:Y:S01]  /*2990*/  @P3 FADD.FTZ R20, R20, R8 ;  /* 0x0000000814143221 */ /* 0x004fe20000010000 */
[----:B------:R-:W-:-:S03]  /*29a0*/  ISETP.GT.AND P3, PT, R0, 0x380, PT ;  /* 0x000003800000780c */ /* 0x000fc60003f64270 */
[----:B------:R-:W-:Y:S01]  /*29b0*/  @P5 FADD.FTZ R20, R20, R9 ;  /* 0x0000000914145221 */ /* 0x000fe20000010000 */
[----:B------:R-:W-:-:S03]  /*29c0*/  ISETP.GT.AND P5, PT, R0, 0x3a0, PT ;  /* 0x000003a00000780c */ /* 0x000fc60003fa4270 */
[----:B------:R-:W-:Y:S01]  /*29d0*/  @P4 FADD.FTZ R20, R20, R10 ;  /* 0x0000000a14144221 */ /* 0x000fe20000010000 */
[----:B------:R-:W-:-:S03]  /*29e0*/  ISETP.GT.AND P4, PT, R0, 0x3c0, PT ;  /* 0x000003c00000780c */ /* 0x000fc60003f84270 */
[----:B------:R-:W-:Y:S01]  /*29f0*/  @P2 FADD.FTZ R20, R20, R11 ;  /* 0x0000000b14142221 */ /* 0x000fe20000010000 */
[----:B------:R-:W-:-:S03]  /*2a00*/  ISETP.GE.AND P2, PT, R0, 0x3e1, PT ;  /* 0x000003e10000780c */ /* 0x000fc60003f46270 */
[----:B---3--:R-:W-:-:S04]  /*2a10*/  @P3 FADD.FTZ R20, R20, R12 ;  /* 0x0000000c14143221 */ /* 0x008fc80000010000 */
[----:B------:R-:W-:-:S04]  /*2a20*/  @P5 FADD.FTZ R20, R20, R13 ;  /* 0x0000000d14145221 */ /* 0x000fc80000010000 */
[----:B------:R-:W-:Y:S02]  /*2a30*/  @P4 FADD.FTZ R20, R20, R14 ;  /* 0x0000000e14144221 */ /* 0x000fe40000010000 */
[----:B------:R-:W-:Y:S05]  /*2a40*/  @!P2 BRA `(.L_x_22) ;  /* 0x000003c00000a947 */ /* 0x000fea0003800000 */
[----:B------:R-:W-:Y:S01]  /*2a50*/  FADD.FTZ R20, R20, R15 ;  /* 0x0000000f14147221 */ /* 0x000fe20000010000 */
[----:B------:R-:W-:Y:S05]  /*2a60*/  BRA `(.L_x_22) ;  /* 0x000003a000007947 */ /* 0x000fea0003800000 */
.L_x_21:
        /* <DEDUP_REMOVED lines=19> */
[----:B0-----:R-:W0:Y:S04]  /*2ba0*/  LDS.128 R4, [0x170] ;  /* 0x00017000ff047984 */ /* 0x001e280000000c00 */
[----:B------:R-:W1:Y:S04]  /*2bb0*/  LDS.128 R12, [0x180] ;  /* 0x00018000ff0c7984 */ /* 0x000e680000000c00 */
[----:B------:R-:W2:Y:S04]  /*2bc0*/  LDS.128 R8, [0x190] ;  /* 0x00019000ff087984 */ /* 0x000ea80000000c00 */
[----:B------:R-:W3:Y:S01]  /*2bd0*/  LDS.128 R16, [0x1a0] ;  /* 0x0001a000ff107984 */ /* 0x000ee20000000c00 */
[----:B0-----:R-:W-:-:S04]  /*2be0*/  FADD.FTZ R5, R20, R5 ;  /* 0x0000000514057221 */ /* 0x001fc80000010000 */
[----:B------:R-:W-:-:S04]  /*2bf0*/  FADD.FTZ R6, R5, R6 ;  /* 0x0000000605067221 */ /* 0x000fc80000010000 */
[----:B------:R-:W-:-:S04]  /*2c00*/  FADD.FTZ R7, R6, R7 ;  /* 0x0000000706077221 */ /* 0x000fc80000010000 */
        /* <DEDUP_REMOVED lines=22> */
[----:B------:R-:W-:-:S04]  /*2d70*/  FADD.FTZ R14, R13, R14 ;  /* 0x0000000e0d0e7221 */ /* 0x000fc80000010000 */
        /* <DEDUP_REMOVED lines=8> */
[----:B------:R-:W-:Y:S02]  /*2e00*/  FADD.FTZ R20, R18, R19 ;  /* 0x0000001312147221 */ /* 0x000fe40000010000 */
.L_x_22:
[----:B0-----:R-:W-:Y:S05]  /*2e10*/  BSYNC B0 ;  /* 0x0000000000007941 */ /* 0x001fea0003800000 */
.L_x_20:
[----:B------:R-:W0:Y:S01]  /*2e20*/  @!P1 I2F R4, c[0x0][0x18c] ;  /* 0x0000630000049b06 */ /* 0x000e220000201400 */
[----:B------:R-:W-:Y:S01]  /*2e30*/  ISETP.GE.U32.AND P2, PT, R2, UR6, PT ;  /* 0x0000000602007c0c */ /* 0x000fe2000bf46070 */
[----:B------:R-:W-:Y:S06]  /*2e40*/  BSSY B0, `(.L_x_23) ;  /* 0x00000b8000007945 */ /* 0x000fec0003800000 */
[----:B0-----:R-:W0:Y:S02]  /*2e50*/  @!P1 MUFU.RCP R3, R4 ;  /* 0x0000000400039308 */ /* 0x001e240000001000 */
[----:B0-----:R-:W-:-:S02]  /*2e60*/  @!P1 FFMA.FTZ R20, R3, R20, c[0x0][0x188] ;  /* 0x0000620003149623 */ /* 0x001fc40000010014 */
[----:B------:R-:W-:-:S04]  /*2e70*/  IMAD.MOV.U32 R3, RZ, RZ, RZ ;  /* 0x000000ffff037224 */ /* 0x000fc800078e00ff */
[----:B------:R-:W0:Y:S02]  /*2e80*/  @!P1 MUFU.RSQ R20, R20 ;  /* 0x0000001400149308 */ /* 0x000e240000001400 */
[----:B0-----:R0:W-:Y:S04]  /*2e90*/  @!P1 STS [0x1f4], R20 ;  /* 0x0001f414ff009388 */ /* 0x0011e80000000800 */
[----:B------:R-:W-:Y:S06]  /*2ea0*/  BAR.SYNC.DEFER_BLOCKING 0x0 ;  /* 0x0000000000007b1d */ /* 0x000fec0000010000 */
[----:B------:R-:W1:Y:S01]  /*2eb0*/  LDS R0, [0x1f4] ;  /* 0x0001f400ff007984 */ /* 0x000e620000000800 */
[----:B------:R-:W-:Y:S05]  /*2ec0*/  @P2 BRA `(.L_x_24) ;  /* 0x00000af000002947 */ /* 0x000fea0003800000 */
[----:B0-----:R-:W-:Y:S02]  /*2ed0*/  IMAD.MOV.U32 R3, RZ, RZ, RZ ;  /* 0x000000ffff037224 */ /* 0x001fe400078e00ff */
[----:B------:R-:W-:-:S04]  /*2ee0*/  IMAD.MOV.U32 R5, RZ, RZ, R2 ;  /* 0x000000ffff057224 */ /* 0x000fc800078e0002 */
.L_x_25:
[----:B------:R-:W-:-:S06]  /*2ef0*/  IMAD.WIDE.U32 R6, R5, 0x8, R24 ;  /* 0x0000000805067825 */ /* 0x000fcc00078e0018 */
[----:B------:R-:W2:Y:S01]  /*2f00*/  LDG.E.64.CONSTANT R6, [R6.64] ;  /* 0x0000000a06067981 */ /* 0x000ea2000c1e9b00 */
[----:B------:R-:W-:-:S04]  /*2f10*/  IMAD.MOV.U32 R4, RZ, RZ, 0x8 ;  /* 0x00000008ff047424 */ /* 0x000fc800078e00ff */
[----:B------:R-:W-:-:S06]  /*2f20*/  IMAD.WIDE.U32 R8, R5, R4, c[0x0][0x178] ;  /* 0x00005e0005087625 */ /* 0x000fcc00078e0004 */
[----:B------:R-:W3:Y:S01]  /*2f30*/  LDG.E.64.CONSTANT R8, [R8.64] ;  /* 0x0000000a08087981 */ /* 0x000ee2000c1e9b00 */
[----:B------:R-:W-:-:S04]  /*2f40*/  IADD3 R5, R5, c[0x0][0x0], RZ ;  /* 0x0000000005057a10 */ /* 0x000fc80007ffe0ff */
[----:B------:R-:W-:Y:S02]  /*2f50*/  ISETP.GE.U32.AND P2, PT, R5, UR6, PT ;  /* 0x0000000605007c0c */ /* 0x000fe4000bf46070 */
[----:B--2---:R-:W-:-:S05]  /*2f60*/  PRMT R11, RZ, 0x5410, R6 ;  /* 0x00005410ff0b7816 */ /* 0x004fca0000000006 */
[----:B-1----:R-:W-:Y:S01]  /*2f70*/  FMUL.FTZ R10, R0, R11 ;  /* 0x0000000b000a7220 */ /* 0x002fe20000410000 */
[----:B------:R-:W-:-:S04]  /*2f80*/  PRMT R11, RZ, 0x7610, R6 ;  /* 0x00007610ff0b7816 */ /* 0x000fc80000000006 */
[----:B------:R-:W-:Y:S01]  /*2f90*/  F2FP.BF16.PACK_AB R10, RZ, R10 ;  /* 0x0000000aff0a723e */ /* 0x000fe200000010ff */
[----:B------:R-:W-:-:S03]  /*2fa0*/  FMUL.FTZ R11, R0, R11 ;  /* 0x0000000b000b7220 */ /* 0x000fc60000410000 */
[----:B------:R-:W-:Y:S02]  /*2fb0*/  PRMT R10, RZ, 0x5410, R10 ;  /* 0x00005410ff0a7816 */ /* 0x000fe4000000000a */
[----:B------:R-:W-:Y:S02]  /*2fc0*/  F2FP.BF16.PACK_AB R12, RZ, R11 ;  /* 0x0000000bff0c723e */ /* 0x000fe400000010ff */
[--C-:B------:R-:W-:Y:S02]  /*2fd0*/  PRMT R11, RZ, 0x5410, R7.reuse ;  /* 0x00005410ff0b7816 */ /* 0x100fe40000000007 */
[----:B------:R-:W-:Y:S02]  /*2fe0*/  PRMT R7, RZ, 0x7610, R7 ;  /* 0x00007610ff077816 */ /* 0x000fe40000000007 */
[----:B------:R-:W-:Y:S01]  /*2ff0*/  PRMT R12, RZ, 0x5410, R12 ;  /* 0x00005410ff0c7816 */ /* 0x000fe2000000000c */
[----:B------:R-:W-:Y:S01]  /*3000*/  FMUL.FTZ R6, R0, R11 ;  /* 0x0000000b00067220 */ /* 0x000fe20000410000 */
[----:B---3--:R-:W-:-:S04]  /*3010*/  PRMT R11, RZ, 0x5410, R8 ;  /* 0x00005410ff0b7816 */ /* 0x008fc80000000008 */
[----:B------:R-:W-:Y:S01]  /*3020*/  F2FP.BF16.PACK_AB R6, RZ, R6 ;  /* 0x00000006ff06723e */ /* 0x000fe200000010ff */
[----:B------:R-:W-:Y:S02]  /*3030*/  FMUL.FTZ R10, R10, R11 ;  /* 0x0000000b0a0a7220 */ /* 0x000fe40000410000 */
[----:B------:R-:W-:Y:S01]  /*3040*/  FMUL.FTZ R11, R0, R7 ;  /* 0x00000007000b7220 */ /* 0x000fe20000410000 */
[----:B------:R-:W-:Y:S02]  /*3050*/  PRMT R7, RZ, 0x7610, R8 ;  /* 0x00007610ff077816 */ /* 0x000fe40000000008 */
[----:B------:R-:W-:Y:S02]  /*3060*/  PRMT R6, RZ, 0x5410, R6 ;  /* 0x00005410ff067816 */ /* 0x000fe40000000006 */
[----:B------:R-:W-:Y:S01]  /*3070*/  F2FP.BF16.PACK_AB R8, RZ, R11 ;  /* 0x0000000bff08723e */ /* 0x000fe200000010ff */
[----:B------:R-:W-:Y:S01]  /*3080*/  FMUL.FTZ R7, R12, R7 ;  /* 0x000000070c077220 */ /* 0x000fe20000410000 */
[----:B------:R-:W-:-:S02]  /*3090*/  PRMT R11, RZ, 0x5410, R9 ;  /* 0x00005410ff0b7816 */ /* 0x000fc40000000009 */
[----:B------:R-:W-:Y:S02]  /*30a0*/  F2FP.BF16.PACK_AB R10, RZ, R10 ;  /* 0x0000000aff0a723e */ /* 0x000fe400000010ff */
[----:B------:R-:W-:Y:S01]  /*30b0*/  PRMT R8, RZ, 0x5410, R8 ;  /* 0x00005410ff087816 */ /* 0x000fe20000000008 */
[----:B------:R-:W-:Y:S01]  /*30c0*/  FMUL.FTZ R6, R6, R11 ;  /* 0x0000000b06067220 */ /* 0x000fe20000410000 */
[----:B------:R-:W-:Y:S02]  /*30d0*/  PRMT R9, RZ, 0x7610, R9 ;  /* 0x00007610ff097816 */ /* 0x000fe40000000009 */
[----:B------:R-:W-:Y:S02]  /*30e0*/  F2FP.BF16.PACK_AB R7, RZ, R7 ;  /* 0x00000007ff07723e */ /* 0x000fe400000010ff */
[----:B------:R-:W-:Y:S01]  /*30f0*/  PRMT R10, RZ, 0x5410, R10 ;  /* 0x00005410ff0a7816 */ /* 0x000fe2000000000a */
[----:B------:R-:W-:Y:S01]  /*3100*/  FMUL.FTZ R8, R8, R9 ;  /* 0x0000000908087220 */ /* 0x000fe20000410000 */
[----:B------:R-:W-:-:S02]  /*3110*/  F2FP.BF16.PACK_AB R6, RZ, R6 ;  /* 0x00000006ff06723e */ /* 0x000fc400000010ff */
[----:B------:R-:W-:Y:S02]  /*3120*/  FMNMX.FTZ R10, |R10|, R3, !PT ;  /* 0x000000030a0a7209 */ /* 0x000fe40007810200 */
[----:B------:R-:W-:Y:S02]  /*3130*/  PRMT R7, RZ, 0x5410, R7 ;  /* 0x00005410ff077816 */ /* 0x000fe40000000007 */
[----:B------:R-:W-:Y:S02]  /*3140*/  F2FP.BF16.PACK_AB R8, RZ, R8 ;  /* 0x00000008ff08723e */ /* 0x000fe400000010ff */
[----:B------:R-:W-:Y:S02]  /*3150*/  FMNMX.FTZ R7, R10, |R7|, !PT ;  /* 0x400000070a077209 */ /* 0x000fe40007810000 */
[----:B------:R-:W-:Y:S02]  /*3160*/  PRMT R6, RZ, 0x5410, R6 ;  /* 0x00005410ff067816 */ /* 0x000fe40000000006 */
[----:B------:R-:W-:-:S02]  /*3170*/  PRMT R3, RZ, 0x5410, R8 ;  /* 0x00005410ff037816 */ /* 0x000fc40000000008 */
[----:B------:R-:W-:-:S04]  /*3180*/  FMNMX.FTZ R6, R7, |R6|, !PT ;  /* 0x4000000607067209 */ /* 0x000fc80007810000 */
[----:B------:R-:W-:Y:S01]  /*3190*/  FMNMX.FTZ R3, R6, |R3|, !PT ;  /* 0x4000000306037209 */ /* 0x000fe20007810000 */
[----:B------:R-:W-:Y:S05]  /*31a0*/  @P2 BRA `(.L_x_24) ;  /* 0x0000081000002947 */ /* 0x000fea0003800000 */
[----:B------:R-:W-:-:S06]  /*31b0*/  IMAD.WIDE.U32 R6, R5, 0x8, R24 ;  /* 0x0000000805067825 */ /* 0x000fcc00078e0018 */
[----:B------:R-:W2:Y:S01]  /*31c0*/  LDG.E.64.CONSTANT R6, [R6.64] ;  /* 0x0000000a06067981 */ /* 0x000ea2000c1e9b00 */
[----:B------:R-:W-:-:S06]  /*31d0*/  IMAD.WIDE.U32 R8, R5, R4, c[0x0][0x178] ;  /* 0x00005e0005087625 */ /* 0x000fcc00078e0004 */
[----:B------:R-:W3:Y:S01]  /*31e0*/  LDG.E.64.CONSTANT R8, [R8.64] ;  /* 0x0000000a08087981 */ /* 0x000ee2000c1e9b00 */
[----:B------:R-:W-:-:S04]  /*31f0*/  IADD3 R5, R5, c[0x0][0x0], RZ ;  /* 0x0000000005057a10 */ /* 0x000fc80007ffe0ff */
[----:B------:R-:W-:Y:S02]  /*3200*/  ISETP.GE.U32.AND P2, PT, R5, UR6, PT ;  /* 0x0000000605007c0c */ /* 0x000fe4000bf46070 */
[----:B--2---:R-:W-:-:S05]  /*3210*/  PRMT R11, RZ, 0x5410, R6 ;  /* 0x00005410ff0b7816 */ /* 0x004fca0000000006 */
[----:B------:R-:W-:Y:S01]  /*3220*/  FMUL.FTZ R10, R0, R11 ;  /* 0x0000000b000a7220 */ /* 0x000fe20000410000 */
        /* <DEDUP_REMOVED lines=26> */
[----:B------:R-:W-:Y:S02]  /*33d0*/  FMNMX.FTZ R10, R3, |R10|, !PT ;  /* 0x4000000a030a7209 */ /* 0x000fe40007810000 */
        /* <DEDUP_REMOVED lines=58> */
[----:B------:R-:W-:-:S05]  /*3780*/  FMUL.FTZ R11, R0, R11 ;  /* 0x0000000b000b7220 */ /* 0x000fca0000410000 */
[----:B------:R-:W-:Y:S02]  /*3790*/  F2FP.BF16.PACK_AB R4, RZ, R11 ;  /* 0x0000000bff04723e */ /* 0x000fe400000010ff */
[----:B------:R-:W-:Y:S02]  /*37a0*/  PRMT R11, RZ, 0x7610, R6 ;  /* 0x00007610ff0b7816 */ /* 0x000fe40000000006 */
[----:B------:R-:W-:-:S03]  /*37b0*/  PRMT R4, RZ, 0x5410, R4 ;  /* 0x00005410ff047816 */ /* 0x000fc60000000004 */
[C---:B------:R-:W-:Y:S01]  /*37c0*/  FMUL.FTZ R10, R0.reuse, R11 ;  /* 0x0000000b000a7220 */ /* 0x040fe20000410000 */
[--C-:B------:R-:W-:Y:S02]  /*37d0*/  PRMT R11, RZ, 0x5410, R7.reuse ;  /* 0x00005410ff0b7816 */ /* 0x100fe40000000007 */
[----:B------:R-:W-:Y:S02]  /*37e0*/  PRMT R7, RZ, 0x7610, R7 ;  /* 0x00007610ff077816 */ /* 0x000fe40000000007 */
[----:B------:R-:W-:Y:S01]  /*37f0*/  F2FP.BF16.PACK_AB R10, RZ, R10 ;  /* 0x0000000aff0a723e */ /* 0x000fe200000010ff */
[C---:B------:R-:W-:Y:S01]  /*3800*/  FMUL.FTZ R12, R0.reuse, R11 ;  /* 0x0000000b000c7220 */ /* 0x040fe20000410000 */
[----:B---3--:R-:W-:Y:S01]  /*3810*/  PRMT R11, RZ, 0x5410, R8 ;  /* 0x00005410ff0b7816 */ /* 0x008fe20000000008 */
[----:B------:R-:W-:Y:S01]  /*3820*/  FMUL.FTZ R6, R0, R7 ;  /* 0x0000000700067220 */ /* 0x000fe20000410000 */
[----:B------:R-:W-:Y:S02]  /*3830*/  PRMT R10, RZ, 0x5410, R10 ;  /* 0x00005410ff0a7816 */ /* 0x000fe4000000000a */
[----:B------:R-:W-:Y:S01]  /*3840*/  F2FP.BF16.PACK_AB R12, RZ, R12 ;  /* 0x0000000cff0c723e */ /* 0x000fe200000010ff */
[----:B------:R-:W-:Y:S01]  /*3850*/  FMUL.FTZ R4, R4, R11 ;  /* 0x0000000b04047220 */ /* 0x000fe20000410000 */
[----:B------:R-:W-:-:S02]  /*3860*/  PRMT R7, RZ, 0x7610, R8 ;  /* 0x00007610ff077816 */ /* 0x000fc40000000008 */
[----:B------:R-:W-:Y:S02]  /*3870*/  PRMT R12, RZ, 0x5410, R12 ;  /* 0x00005410ff0c7816 */ /* 0x000fe4000000000c */
[----:B------:R-:W-:Y:S01]  /*3880*/  F2FP.BF16.PACK_AB R6, RZ, R6 ;  /* 0x00000006ff06723e */ /* 0x000fe200000010ff */
[----:B------:R-:W-:Y:S01]  /*3890*/  FMUL.FTZ R7, R10, R7 ;  /* 0x000000070a077220 */ /* 0x000fe20000410000 */
[--C-:B------:R-:W-:Y:S02]  /*38a0*/  PRMT R11, RZ, 0x5410, R9.reuse ;  /* 0x00005410ff0b7816 */ /* 0x100fe40000000009 */
[----:B------:R-:W-:Y:S02]  /*38b0*/  F2FP.BF16.PACK_AB R4, RZ, R4 ;  /* 0x00000004ff04723e */ /* 0x000fe400000010ff */
[----:B------:R-:W-:Y:S01]  /*38c0*/  PRMT R9, RZ, 0x7610, R9 ;  /* 0x00007610ff097816 */ /* 0x000fe20000000009 */
[----:B------:R-:W-:Y:S01]  /*38d0*/  FMUL.FTZ R11, R12, R11 ;  /* 0x0000000b0c0b7220 */ /* 0x000fe20000410000 */
[----:B------:R-:W-:-:S02]  /*38e0*/  PRMT R6, RZ, 0x5410, R6 ;  /* 0x00005410ff067816 */ /* 0x000fc40000000006 */
[----:B------:R-:W-:Y:S02]  /*38f0*/  F2FP.BF16.PACK_AB R7, RZ, R7 ;  /* 0x00000007ff07723e */ /* 0x000fe400000010ff */
[----:B------:R-:W-:Y:S01]  /*3900*/  PRMT R4, RZ, 0x5410, R4 ;  /* 0x00005410ff047816 */ /* 0x000fe20000000004 */
[----:B------:R-:W-:Y:S01]  /*3910*/  FMUL.FTZ R6, R6, R9 ;  /* 0x0000000906067220 */ /* 0x000fe20000410000 */
[----:B------:R-:W-:Y:S02]  /*3920*/  F2FP.BF16.PACK_AB R11, RZ, R11 ;  /* 0x0000000bff0b723e */ /* 0x000fe400000010ff */
[----:B------:R-:W-:Y:S02]  /*3930*/  FMNMX.FTZ R4, R3, |R4|, !PT ;  /* 0x4000000403047209 */ /* 0x000fe40007810000 */
[----:B------:R-:W-:Y:S02]  /*3940*/  PRMT R7, RZ, 0x5410, R7 ;  /* 0x00005410ff077816 */ /* 0x000fe40000000007 */
[----:B------:R-:W-:-:S02]  /*3950*/  F2FP.BF16.PACK_AB R6, RZ, R6 ;  /* 0x00000006ff06723e */ /* 0x000fc400000010ff */
[----:B------:R-:W-:Y:S02]  /*3960*/  FMNMX.FTZ R4, R4, |R7|, !PT ;  /* 0x4000000704047209 */ /* 0x000fe40007810000 */
[----:B------:R-:W-:Y:S02]  /*3970*/  PRMT R11, RZ, 0x5410, R11 ;  /* 0x00005410ff0b7816 */ /* 0x000fe4000000000b */
[----:B------:R-:W-:Y:S02]  /*3980*/  PRMT R3, RZ, 0x5410, R6 ;  /* 0x00005410ff037816 */ /* 0x000fe40000000006 */
[----:B------:R-:W-:-:S04]  /*3990*/  FMNMX.FTZ R4, R4, |R11|, !PT ;  /* 0x4000000b04047209 */ /* 0x000fc80007810000 */
[----:B------:R-:W-:Y:S01]  /*39a0*/  FMNMX.FTZ R3, R4, |R3|, !PT ;  /* 0x4000000304037209 */ /* 0x000fe20007810000 */
[----:B------:R-:W-:Y:S05]  /*39b0*/  @!P2 BRA `(.L_x_25) ;  /* 0xfffff5300000a947 */ /* 0x000fea000383ffff */
.L_x_24:
[----:B0-----:R-:W-:Y:S05]  /*39c0*/  BSYNC B0 ;  /* 0x0000000000007941 */ /* 0x001fea0003800000 */
.L_x_23:
[----:B------:R-:W-:Y:S01]  /*39d0*/  BSSY B0, `(.L_x_26) ;  /* 0x00000f2000007945 */ /* 0x000fe20003800000 */
        /* <DEDUP_REMOVED lines=10> */
[----:B0-----:R-:W-:-:S03]  /*3a80*/  IADD3 R9, R7, 0x2, RZ ;  /* 0x0000000207097810 */ /* 0x001fc60007ffe0ff */
[----:B------:R-:W0:Y:S01]  /*3a90*/  SHFL.DOWN PT, R2, R3, 0x1, R8 ;  /* 0x0820000003027989 */ /* 0x000e2200000e0008 */
[----:B------:R-:W-:Y:S02]  /*3aa0*/  ISETP.NE.AND P2, PT, R7, RZ, PT ;  /* 0x000000ff0700720c */ /* 0x000fe40003f45270 */
[----:B0-----:R-:W-:-:S04]  /*3ab0*/  FSETP.GEU.FTZ.AND P0, PT, R3, R2, PT ;  /* 0x000000020300720b */ /* 0x001fc80003f1e000 */
[----:B------:R-:W-:-:S04]  /*3ac0*/  ISETP.LT.AND P0, PT, R7, R8, !P0 ;  /* 0x000000080700720c */ /* 0x000fc80004701270 */
[----:B------:R-:W-:Y:S02]  /*3ad0*/  FSEL R2, R2, R3, P0 ;  /* 0x0000000302027208 */ /* 0x000fe40000000000 */
[----:B------:R-:W-:-:S03]  /*3ae0*/  IADD3 R3, R7, 0x4, RZ ;  /* 0x0000000407037810 */ /* 0x000fc60007ffe0ff */
[----:B------:R-:W0:Y:S02]  /*3af0*/  SHFL.DOWN PT, R5, R2, 0x2, R8 ;  /* 0x0840000002057989 */ /* 0x000e2400000e0008 */
[----:B0-----:R-:W-:-:S04]  /*3b00*/  FSETP.GEU.FTZ.AND P0, PT, R2, R5, PT ;  /* 0x000000050200720b */ /* 0x001fc80003f1e000 */
[----:B------:R-:W-:Y:S02]  /*3b10*/  ISETP.LE.AND P0, PT, R9, R8, !P0 ;  /* 0x000000080900720c */ /* 0x000fe40004703270 */
[----:B------:R-:W-:Y:S02]  /*3b20*/  IADD3 R9, R7, 0x8, RZ ;  /* 0x0000000807097810 */ /* 0x000fe40007ffe0ff */
[----:B------:R-:W-:Y:S02]  /*3b30*/  FSEL R5, R5, R2, P0 ;  /* 0x0000000205057208 */ /* 0x000fe40000000000 */
[----:B------:R-:W-:-:S03]  /*3b40*/  IADD3 R7, R7, 0x10, RZ ;  /* 0x0000001007077810 */ /* 0x000fc60007ffe0ff */
[----:B------:R-:W0:Y:S02]  /*3b50*/  SHFL.DOWN PT, R4, R5, 0x4, R8 ;  /* 0x0880000005047989 */ /* 0x000e2400000e0008 */
[----:B0-----:R-:W-:-:S04]  /*3b60*/  FSETP.GEU.FTZ.AND P0, PT, R5, R4, PT ;  /* 0x000000040500720b */ /* 0x001fc80003f1e000 */
[----:B------:R-:W-:-:S04]  /*3b70*/  ISETP.LE.AND P0, PT, R3, R8, !P0 ;  /* 0x000000080300720c */ /* 0x000fc80004703270 */
[----:B------:R-:W-:Y:S02]  /*3b80*/  FSEL R4, R4, R5, P0 ;  /* 0x0000000504047208 */ /* 0x000fe40000000000 */
[----:B------:R-:W-:-:S03]  /*3b90*/  SHF.R.S32.HI R5, RZ, 0x5, R6 ;  /* 0x00000005ff057819 */ /* 0x000fc60000011406 */
        /* <DEDUP_REMOVED lines=11> */
[----:B0-----:R-:W0:Y:S01]  /*3c50*/  LDS.128 R8, [0x20] ;  /* 0x00002000ff087984 */ /* 0x001e220000000c00 */
[----:B------:R-:W-:-:S03]  /*3c60*/  IMAD.MOV.U32 R2, RZ, RZ, c[0x0][0x0] ;  /* 0x00000000ff027624 */ /* 0x000fc600078e00ff */
[----:B------:R-:W2:Y:S02]  /*3c70*/  LDS.128 R4, [0x30] ;  /* 0x00003000ff047984 */ /* 0x000ea40000000c00 */
[----:B------:R-:W-:Y:S02]  /*3c80*/  ISETP.GE.AND P1, PT, R2, 0x3e1, PT ;  /* 0x000003e10200780c */ /* 0x000fe40003f26270 */
        /* <DEDUP_REMOVED lines=95> */
[----:B------:R-:W-:Y:S01]  /*4280*/  FSEL R16, R6, R5, P0 ;  /* 0x0000000506107208 */ /* 0x000fe20000000000 */
[----:B------:R-:W-:Y:S05]  /*4290*/  @!P1 BRA `(.L_x_28) ;  /* 0x0000065000009947 */ /* 0x000fea0003800000 */
[----:B------:R-:W-:-:S04]  /*42a0*/  FSETP.GEU.FTZ.AND P0, PT, R16, R7, PT ;  /* 0x000000071000720b */ /* 0x000fc80003f1e000 */
[----:B------:R-:W-:Y:S01]  /*42b0*/  FSEL R16, R7, R16, !P0 ;  /* 0x0000001007107208 */ /* 0x000fe20004000000 */
[----:B------:R-:W-:Y:S05]  /*42c0*/  BRA `(.L_x_28) ;  /* 0x0000062000007947 */ /* 0x000fea0003800000 */
.L_x_27:
[----:B------:R-:W0:Y:S04]  /*42d0*/  SHFL.DOWN PT, R4, R3, 0x1, 0x1f ;  /* 0x08201f0003047f89 */ /* 0x000e2800000e0000 */
[----:B------:R-:W2:Y:S01]  /*42e0*/  S2R R7, SR_LANEID ;  /* 0x0000000000077919 */ /* 0x000ea20000000000 */
[----:B0-----:R-:W-:-:S04]  /*42f0*/  FSETP.GEU.FTZ.AND P0, PT, R3, R4, PT ;  /* 0x000000040300720b */ /* 0x001fc80003f1e000 */
[C---:B--2---:R-:W-:Y:S02]  /*4300*/  ISETP.LT.AND P0, PT, R7.reuse, 0x1f, !P0 ;  /* 0x0000001f0700780c */ /* 0x044fe40004701270 */
[----:B------:R-:W-:Y:S02]  /*4310*/  ISETP.NE.AND P2, PT, R7, RZ, PT ;  /* 0x000000ff0700720c */ /* 0x000fe40003f45270 */
[----:B------:R-:W-:-:S05]  /*4320*/  FSEL R4, R4, R3, P0 ;  /* 0x0000000304047208 */ /* 0x000fca0000000000 */
[----:B------:R-:W0:Y:S06]  /*4330*/  SHFL.DOWN PT, R5, R4, 0x2, 0x1f ;  /* 0x08401f0004057f89 */ /* 0x000e2c00000e0000 */
        /* <DEDUP_REMOVED lines=21> */
[----:B0-----:R-:W0:Y:S04]  /*4490*/  LDS.128 R4, [0x20] ;  /* 0x00002000ff047984 */ /* 0x001e280000000c00 */
[----:B------:R-:W2:Y:S04]  /*44a0*/  LDS.128 R12, [0x30] ;  /* 0x00003000ff0c7984 */ /* 0x000ea80000000c00 */
[----:B------:R-:W3:Y:S01]  /*44b0*/  LDS.128 R8, [0x40] ;  /* 0x00004000ff087984 */ /* 0x000ee20000000c00 */
[----:B0-----:R-:W-:-:S04]  /*44c0*/  FSETP.GEU.FTZ.AND P0, PT, R16, R5, PT ;  /* 0x000000051000720b */ /* 0x001fc80003f1e000 */
[----:B------:R-:W-:-:S04]  /*44d0*/  FSEL R5, R5, R16, !P0 ;  /* 0x0000001005057208 */ /* 0x000fc80004000000 */
[----:B------:R-:W-:-:S04]  /*44e0*/  FSETP.GEU.FTZ.AND P0, PT, R5, R6, PT ;  /* 0x000000060500720b */ /* 0x000fc80003f1e000 */
[----:B------:R-:W-:-:S04]  /*44f0*/  FSEL R6, R6, R5, !P0 ;  /* 0x0000000506067208 */ /* 0x000fc80004000000 */
[----:B------:R-:W-:-:S04]  /*4500*/  FSETP.GEU.FTZ.AND P0, PT, R6, R7, PT ;  /* 0x000000070600720b */ /* 0x000fc80003f1e000 */
[----:B------:R-:W-:-:S04]  /*4510*/  FSEL R7, R7, R6, !P0 ;  /* 0x0000000607077208 */ /* 0x000fc80004000000 */
[----:B--2---:R-:W-:-:S04]  /*4520*/  FSETP.GEU.FTZ.AND P0, PT, R7, R12, PT ;  /* 0x0000000c0700720b */ /* 0x004fc80003f1e000 */
        /* <DEDUP_REMOVED lines=60> */
.L_x_28:
[----:B0-----:R-:W-:Y:S05]  /*48f0*/  BSYNC B0 ;  /* 0x0000000000007941 */ /* 0x001fea0003800000 */
.L_x_26:
[----:B------:R-:W0:Y:S01]  /*4900*/  S2R R11, SR_TID.X ;  /* 0x00000000000b7919 */ /* 0x000e220000002100 */
[----:B------:R-:W-:Y:S01]  /*4910*/  BSSY B0, `(.L_x_29) ;  /* 0x0000011000007945 */ /* 0x000fe20003800000 */
[----:B0-----:R-:W-:-:S13]  /*4920*/  ISETP.NE.AND P0, PT, R11, RZ, PT ;  /* 0x000000ff0b00720c */ /* 0x001fda0003f05270 */
[----:B------:R-:W-:Y:S05]  /*4930*/  @P0 BRA `(.L_x_30) ;  /* 0x000000e000000947 */ /* 0x000fea0003800000 */
[----:B------:R-:W0:Y:S01]  /*4940*/  S2R R4, SR_CTAID.X ;  /* 0x0000000000047919 */ /* 0x000e220000002500 */
        /* <DEDUP_REMOVED lines=8> */
.L_x_31:
[----:B------:R-:W-:Y:S02]  /*49d0*/  FMUL.FTZ R16, R16, 0.0078740157186985015869 ;  /* 0x3c01020410107820 */ /* 0x000fe40000410000 */
[----:B0-----:R-:W-:-:S03]  /*49e0*/  IMAD.WIDE.U32 R2, R4, R5, c[0x0][0x168] ;  /* 0x00005a0004027625 */ /* 0x001fc600078e0005 */
[----:B------:R-:W-:-:S05]  /*49f0*/  FMNMX.FTZ R5, R16, 1.1920928955078125e-07, !PT ;  /* 0x3400000010057809 */ /* 0x000fca0007810000 */
[----:B------:R0:W-:Y:S04]  /*4a00*/  STG.E [R2.64], R5 ;  /* 0x0000000502007986 */ /* 0x0001e8000c10190a */
[----:B------:R0:W-:Y:S02]  /*4a10*/  STS [0xa4], R5 ;  /* 0x0000a405ff007388 */ /* 0x0001e40000000800 */
.L_x_30:
[----:B------:R-:W-:Y:S05]  /*4a20*/  BSYNC B0 ;  /* 0x0000000000007941 */ /* 0x000fea0003800000 */
.L_x_29:
[----:B------:R-:W2:Y:S01]  /*4a30*/  S2UR UR7, SR_CTAID.X ;  /* 0x00000000000779c3 */ /* 0x000ea20000002500 */
[----:B------:R-:W-:Y:S01]  /*4a40*/  BAR.SYNC.DEFER_BLOCKING 0x0 ;  /* 0x0000000000007b1d */ /* 0x000fe20000010000 */
[----:B------:R-:W-:-:S05]  /*4a50*/  ISETP.GE.U32.AND P0, PT, R11, UR6, PT ;  /* 0x000000060b007c0c */ /* 0x000fca000bf06070 */
[----:B------:R-:W-:Y:S02]  /*4a60*/  ULDC UR8, c[0x0][0x18c] ;  /* 0x0000630000087ab9 */ /* 0x000fe40000000800 */
[----:B------:R-:W-:Y:S02]  /*4a70*/  USHF.R.S32.HI UR9, URZ, 0x1f, UR8 ;  /* 0x0000001f3f097899 */ /* 0x000fe40008011408 */
[----:B------:R-:W-:Y:S02]  /*4a80*/  ULDC.64 UR4, c[0x0][0x160] ;  /* 0x0000580000047ab9 */ /* 0x000fe40000000a00 */
[----:B--2---:R-:W-:Y:S02]  /*4a90*/  UIMAD.WIDE.U32 UR4, UR7, UR8, UR4 ;  /* 0x00000008070472a5 */ /* 0x004fe4000f8e0004 */
[----:B------:R-:W-:-:S04]  /*4aa0*/  UIMAD UR7, UR9, UR7, URZ ;  /* 0x00000007090772a4 */ /* 0x000fc8000f8e023f */
[----:B------:R-:W-:Y:S01]  /*4ab0*/  UIADD3 UR7, UR7, UR5, URZ ;  /* 0x0000000507077290 */ /* 0x000fe2000fffe03f */
[----:B------:R-:W-:Y:S02]  /*4ac0*/  IMAD.U32 R6, RZ, RZ, UR4 ;  /* 0x00000004ff067e24 */ /* 0x000fe4000f8e00ff */
[----:B------:R-:W-:-:S03]  /*4ad0*/  IMAD.U32 R7, RZ, RZ, UR5 ;  /* 0x00000005ff077e24 */ /* 0x000fc6000f8e00ff */
[----:B0-----:R-:W-:Y:S01]  /*4ae0*/  IMAD.U32 R3, RZ, RZ, UR7 ;  /* 0x00000007ff037e24 */ /* 0x001fe2000f8e00ff */
[----:B------:R-:W-:Y:S06]  /*4af0*/  @P0 EXIT ;  /* 0x000000000000094d */ /* 0x000fec0003800000 */
[----:B------:R-:W0:Y:S01]  /*4b00*/  LDS R4, [0xa4] ;  /* 0x0000a400ff047984 */ /* 0x000e220000000800 */
[----:B------:R-:W-:Y:S01]  /*4b10*/  IMAD.MOV.U32 R2, RZ, RZ, R6 ;  /* 0x000000ffff027224 */ /* 0x000fe200078e0006 */
[----:B0-----:R-:W0:Y:S06]  /*4b20*/  MUFU.RCP R4, R4 ;  /* 0x0000000400047308 */ /* 0x001e2c0000001000 */
.L_x_32:
[----:B------:R-:W-:-:S06]  /*4b30*/  IMAD.WIDE.U32 R8, R11, 0x8, R24 ;  /* 0x000000080b087825 */ /* 0x000fcc00078e0018 */
[----:B------:R-:W2:Y:S01]  /*4b40*/  LDG.E.64.CONSTANT R8, [R8.64] ;  /* 0x0000000a08087981 */ /* 0x000ea2000c1e9b00 */
[----:B0-----:R-:W-:-:S04]  /*4b50*/  IMAD.MOV.U32 R5, RZ, RZ, 0x8 ;  /* 0x00000008ff057424 */ /* 0x001fc800078e00ff */
[----:B------:R-:W-:-:S06]  /*4b60*/  IMAD.WIDE.U32 R6, R11, R5, c[0x0][0x178] ;  /* 0x00005e000b067625 */ /* 0x000fcc00078e0005 */
[----:B------:R-:W3:Y:S01]  /*4b70*/  LDG.E.64.CONSTANT R6, [R6.64] ;  /* 0x0000000a06067981 */ /* 0x000ee2000c1e9b00 */
        /* <DEDUP_REMOVED lines=20> */
[----:B------:R-:W-:Y:S02]  /*4cc0*/  PRMT R6, RZ, 0x5410, R6 ;  /* 0x00005410ff067816 */ /* 0x000fe40000000006 */
[----:B------:R-:W-:Y:S01]  /*4cd0*/  F2FP.BF16.PACK_AB R12, RZ, R12 ;  /* 0x0000000cff0c723e */ /* 0x000fe200000010ff */
[----:B------:R-:W-:Y:S01]  /*4ce0*/  FMUL.FTZ R8, R8, R13 ;  /* 0x0000000d08087220 */ /* 0x000fe20000410000 */
[----:B------:R-:W-:Y:S02]  /*4cf0*/  PRMT R13, RZ, 0x7610, R7 ;  /* 0x00007610ff0d7816 */ /* 0x000fe40000000007 */
[----:B------:R-:W-:Y:S02]  /*4d00*/  PRMT R7, RZ, 0x5410, R12 ;  /* 0x00005410ff077816 */ /* 0x000fe4000000000c */
[----:B------:R-:W-:Y:S01]  /*4d10*/  F2FP.BF16.PACK_AB R10, RZ, R10 ;  /* 0x0000000aff0a723e */ /* 0x000fe200000010ff */
[----:B------:R-:W-:Y:S01]  /*4d20*/  FMUL.FTZ R13, R6, R13 ;  /* 0x0000000d060d7220 */ /* 0x000fe20000410000 */
[----:B------:R-:W-:Y:S01]  /*4d30*/  F2FP.BF16.PACK_AB R8, RZ, R8 ;  /* 0x00000008ff08723e */ /* 0x000fe200000010ff */
[----:B0-----:R-:W-:Y:S01]  /*4d40*/  FMUL.FTZ R7, R4, R7 ;  /* 0x0000000704077220 */ /* 0x001fe20000410000 */
[----:B------:R-:W-:-:S02]  /*4d50*/  PRMT R9, RZ, 0x5410, R10 ;  /* 0x00005410ff097816 */ /* 0x000fc4000000000a */
[----:B------:R-:W-:Y:S01]  /*4d60*/  F2FP.BF16.PACK_AB R13, RZ, R13 ;  /* 0x0000000dff0d723e */ /* 0x000fe200000010ff */
[----:B------:R0:W-:Y:S02]  /*4d70*/  F2I.S8.NTZ R6, R7 ;  /* 0x0000000700067305 */ /* 0x0001e40000202100 */
[----:B------:R-:W-:Y:S01]  /*4d80*/  FMUL.FTZ R9, R4, R9 ;  /* 0x0000000904097220 */ /* 0x000fe20000410000 */
[----:B------:R-:W-:-:S05]  /*4d90*/  PRMT R13, RZ, 0x5410, R13 ;  /* 0x00005410ff0d7816 */ /* 0x000fca000000000d */
[----:B------:R-:W1:Y:S01]  /*4da0*/  F2I.S8.NTZ R9, R9 ;  /* 0x0000000900097305 */ /* 0x000e620000202100 */
[----:B0-----:R-:W-:Y:S01]  /*4db0*/  PRMT R7, RZ, 0x5410, R8 ;  /* 0x00005410ff077816 */ /* 0x001fe20000000008 */
[----:B------:R-:W-:Y:S01]  /*4dc0*/  FMUL.FTZ R10, R4, R13 ;  /* 0x0000000d040a7220 */ /* 0x000fe20000410000 */
[----:B------:R-:W-:-:S03]  /*4dd0*/  IADD3 R13, R11, c[0x0][0x0], RZ ;  /* 0x000000000b0d7a10 */ /* 0x000fc60007ffe0ff */
[----:B------:R-:W-:Y:S01]  /*4de0*/  FMUL.FTZ R8, R4, R7 ;  /* 0x0000000704087220 */ /* 0x000fe20000410000 */
[----:B------:R-:W-:Y:S01]  /*4df0*/  ISETP.GE.U32.AND P0, PT, R13, UR6, PT ;  /* 0x000000060d007c0c */ /* 0x000fe2000bf06070 */
[----:B------:R-:W-:Y:S08]  /*4e00*/  F2I.S8.NTZ R10, R10 ;  /* 0x0000000a000a7305 */ /* 0x000ff00000202100 */
[----:B------:R-:W0:Y:S01]  /*4e10*/  F2I.S8.NTZ R8, R8 ;  /* 0x0000000800087305 */ /* 0x000e220000202100 */
[----:B-1----:R-:W-:Y:S01]  /*4e20*/  PRMT R9, R6, 0x7604, R9 ;  /* 0x0000760406097816 */ /* 0x002fe20000000009 */
[----:B------:R-:W-:-:S03]  /*4e30*/  IMAD.WIDE.U32 R6, R11, 0x4, R2 ;  /* 0x000000040b067825 */ /* 0x000fc600078e0002 */
[----:B0-----:R-:W-:-:S04]  /*4e40*/  PRMT R9, R8, 0x7054, R9 ;  /* 0x0000705408097816 */ /* 0x001fc80000000009 */
[----:B------:R-:W-:-:S05]  /*4e50*/  PRMT R9, R10, 0x654, R9 ;  /* 0x000006540a097816 */ /* 0x000fca0000000009 */
[----:B------:R0:W-:Y:S01]  /*4e60*/  STG.E [R6.64], R9 ;  /* 0x0000000906007986 */ /* 0x0001e2000c10190a */
[----:B------:R-:W-:Y:S05]  /*4e70*/  @P0 EXIT ;  /* 0x000000000000094d */ /* 0x000fea0003800000 */
[----:B0-----:R-:W-:-:S06]  /*4e80*/  IMAD.WIDE.U32 R6, R13, 0x8, R24 ;  /* 0x000000080d067825 */ /* 0x001fcc00078e0018 */
[----:B------:R-:W2:Y:S01]  /*4e90*/  LDG.E.64.CONSTANT R6, [R6.64] ;  /* 0x0000000a06067981 */ /* 0x000ea2000c1e9b00 */
[----:B------:R-:W-:-:S06]  /*4ea0*/  IMAD.WIDE.U32 R8, R13, R5, c[0x0][0x178] ;  /* 0x00005e000d087625 */ /* 0x000fcc00078e0005 */
[----:B------:R-:W3:Y:S01]  /*4eb0*/  LDG.E.64.CONSTANT R8, [R8.64] ;  /* 0x0000000a08087981 */ /* 0x000ee2000c1e9b00 */
[----:B--2---:R-:W-:-:S05]  /*4ec0*/  PRMT R11, RZ, 0x5410, R6 ;  /* 0x00005410ff0b7816 */ /* 0x004fca0000000006 */
[C---:B------:R-:W-:Y:S01]  /*4ed0*/  FMUL.FTZ R10, R0.reuse, R11 ;  /* 0x0000000b000a7220 */ /* 0x040fe20000410000 */
[----:B------:R-:W-:Y:S02]  /*4ee0*/  PRMT R11, RZ, 0x7610, R6 ;  /* 0x00007610ff0b7816 */ /* 0x000fe40000000006 */
[----:B---3--:R-:W-:Y:S02]  /*4ef0*/  PRMT R15, RZ, 0x5410, R8 ;  /* 0x00005410ff0f7816 */ /* 0x008fe40000000008 */
[----:B------:R-:W-:Y:S01]  /*4f00*/  F2FP.BF16.PACK_AB R10, RZ, R10 ;  /* 0x0000000aff0a723e */ /* 0x000fe200000010ff */
[----:B------:R-:W-:-:S03]  /*4f10*/  FMUL.FTZ R11, R0, R11 ;  /* 0x0000000b000b7220 */ /* 0x000fc60000410000 */
[----:B------:R-:W-:Y:S02]  /*4f20*/  PRMT R10, RZ, 0x5410, R10 ;  /* 0x00005410ff0a7816 */ /* 0x000fe4000000000a */
[----:B------:R-:W-:Y:S02]  /*4f30*/  F2FP.BF16.PACK_AB R12, RZ, R11 ;  /* 0x0000000bff0c723e */ /* 0x000fe400000010ff */
[--C-:B------:R-:W-:Y:S01]  /*4f40*/  PRMT R11, RZ, 0x5410, R7.reuse ;  /* 0x00005410ff0b7816 */ /* 0x100fe20000000007 */
[----:B------:R-:W-:Y:S01]  /*4f50*/  FMUL.FTZ R10, R10, R15 ;  /* 0x0000000f0a0a7220 */ /* 0x000fe20000410000 */
[----:B------:R-:W-:Y:S02]  /*4f60*/  PRMT R7, RZ, 0x7610, R7 ;  /* 0x00007610ff077816 */ /* 0x000fe40000000007 */
[----:B------:R-:W-:Y:S01]  /*4f70*/  PRMT R12, RZ, 0x5410, R12 ;  /* 0x00005410ff0c7816 */ /* 0x000fe2000000000c */
[----:B------:R-:W-:Y:S01]  /*4f80*/  FMUL.FTZ R11, R0, R11 ;  /* 0x0000000b000b7220 */ /* 0x000fe20000410000 */
[----:B------:R-:W-:-:S02]  /*4f90*/  PRMT R15, RZ, 0x5410, R9 ;  /* 0x00005410ff0f7816 */ /* 0x000fc40000000009 */
[----:B------:R-:W-:Y:S02]  /*4fa0*/  F2FP.BF16.PACK_AB R10, RZ, R10 ;  /* 0x0000000aff0a723e */ /* 0x000fe400000010ff */
[----:B------:R-:W-:Y:S02]  /*4fb0*/  F2FP.BF16.PACK_AB R6, RZ, R11 ;  /* 0x0000000bff06723e */ /* 0x000fe400000010ff */
[----:B------:R-:W-:Y:S01]  /*4fc0*/  PRMT R11, RZ, 0x7610, R8 ;  /* 0x00007610ff0b7816 */ /* 0x000fe20000000008 */
[----:B------:R-:W-:Y:S01]  /*4fd0*/  FMUL.FTZ R8, R0, R7 ;  /* 0x0000000700087220 */ /* 0x000fe20000410000 */
[----:B------:R-:W-:Y:S02]  /*4fe0*/  PRMT R6, RZ, 0x5410, R6 ;  /* 0x00005410ff067816 */ /* 0x000fe40000000006 */
[----:B------:R-:W-:Y:S01]  /*4ff0*/  PRMT R7, RZ, 0x5410, R10 ;  /* 0x00005410ff077816 */ /* 0x000fe2000000000a */
[----:B------:R-:W-:Y:S01]  /*5000*/  FMUL.FTZ R11, R12, R11 ;  /* 0x0000000b0c0b7220 */ /* 0x000fe20000410000 */
[----:B------:R-:W-:Y:S01]  /*5010*/  F2FP.BF16.PACK_AB R8, RZ, R8 ;  /* 0x00000008ff08723e */ /* 0x000fe200000010ff */
[----:B------:R-:W-:Y:S01]  /*5020*/  FMUL.FTZ R6, R6, R15 ;  /* 0x0000000f06067220 */ /* 0x000fe20000410000 */
[----:B------:R-:W-:Y:S01]  /*5030*/  PRMT R9, RZ, 0x7610, R9 ;  /* 0x00007610ff097816 */ /* 0x000fe20000000009 */
[----:B------:R-:W-:Y:S01]  /*5040*/  FMUL.FTZ R7, R4, R7 ;  /* 0x0000000704077220 */ /* 0x000fe20000410000 */
[----:B------:R-:W-:-:S02]  /*5050*/  F2FP.BF16.PACK_AB R11, RZ, R11 ;  /* 0x0000000bff0b723e */ /* 0x000fc400000010ff */
[----:B------:R-:W-:Y:S02]  /*5060*/  PRMT R10, RZ, 0x5410, R8 ;  /* 0x00005410ff0a7816 */ /* 0x000fe40000000008 */
[----:B------:R-:W-:Y:S01]  /*5070*/  PRMT R11, RZ, 0x5410, R11 ;  /* 0x00005410ff0b7816 */ /* 0x000fe2000000000b */
[----:B------:R-:W-:Y:S01]  /*5080*/  F2I.S8.NTZ R7, R7 ;  /* 0x0000000700077305 */ /* 0x000fe20000202100 */
[----:B------:R-:W-:Y:S01]  /*5090*/  F2FP.BF16.PACK_AB R8, RZ, R6 ;  /* 0x00000006ff08723e */ /* 0x000fe200000010ff */
[----:B------:R-:W-:Y:S02]  /*50a0*/  FMUL.FTZ R10, R10, R9 ;  /* 0x000000090a0a7220 */ /* 0x000fe40000410000 */
[C---:B------:R-:W-:Y:S01]  /*50b0*/  FMUL.FTZ R11, R4.reuse, R11 ;  /* 0x0000000b040b7220 */ /* 0x040fe20000410000 */
[----:B------:R-:W-:Y:S02]  /*50c0*/  PRMT R9, RZ, 0x5410, R8 ;  /* 0x00005410ff097816 */ /* 0x000fe40000000008 */
[----:B------:R-:W-:Y:S01]  /*50d0*/  F2FP.BF16.PACK_AB R8, RZ, R10 ;  /* 0x0000000aff08723e */ /* 0x000fe200000010ff */
[----:B------:R-:W0:Y:S02]  /*50e0*/  F2I.S8.NTZ R6, R11 ;  /* 0x0000000b00067305 */ /* 0x000e240000202100 */
[----:B------:R-:W-:Y:S01]  /*50f0*/  FMUL.FTZ R10, R4, R9 ;  /* 0x00000009040a7220 */ /* 0x000fe20000410000 */
[----:B------:R-:W-:-:S05]  /*5100*/  PRMT R9, RZ, 0x5410, R8 ;  /* 0x00005410ff097816 */ /* 0x000fca0000000008 */
[----:B------:R-:W-:Y:S01]  /*5110*/  FMUL.FTZ R12, R4, R9 ;  /* 0x00000009040c7220 */ /* 0x000fe20000410000 */
[----:B------:R-:W1:Y:S01]  /*5120*/  F2I.S8.NTZ R10, R10 ;  /* 0x0000000a000a7305 */ /* 0x000e620000202100 */
[----:B0-----:R-:W-:-:S07]  /*5130*/  PRMT R9, R6, 0x7604, R7 ;  /* 0x0000760406097816 */ /* 0x001fce0000000007 */
[----:B------:R-:W0:Y:S01]  /*5140*/  F2I.S8.NTZ R12, R12 ;  /* 0x0000000c000c7305 */ /* 0x000e220000202100 */
[----:B------:R-:W-:-:S04]  /*5150*/  IADD3 R7, R13, c[0x0][0x0], RZ ;  /* 0x000000000d077a10 */ /* 0x000fc80007ffe0ff */
[----:B------:R-:W-:Y:S02]  /*5160*/  ISETP.GE.U32.AND P0, PT, R7, UR6, PT ;  /* 0x0000000607007c0c */ /* 0x000fe4000bf06070 */
[----:B-1----:R-:W-:Y:S01]  /*5170*/  PRMT R15, R10, 0x7054, R9 ;  /* 0x000070540a0f7816 */ /* 0x002fe20000000009 */
[----:B------:R-:W-:-:S03]  /*5180*/  IMAD.WIDE.U32 R8, R13, 0x4, R2 ;  /* 0x000000040d087825 */ /* 0x000fc600078e0002 */
[----:B0-----:R-:W-:-:S05]  /*5190*/  PRMT R15, R12, 0x654, R15 ;  /* 0x000006540c0f7816 */ /* 0x001fca000000000f */
[----:B------:R0:W-:Y:S02]  /*51a0*/  STG.E [R8.64], R15 ;  /* 0x0000000f08007986 */ /* 0x0001e4000c10190a */
        /* <DEDUP_REMOVED lines=18> */
[----:B------:R-:W-:-:S04]  /*52d0*/  F2FP.BF16.PACK_AB R6, RZ, R6 ;  /* 0x00000006ff06723e */ /* 0x000fc800000010ff */
[----:B------:R-:W-:Y:S02]  /*52e0*/  F2FP.BF16.PACK_AB R8, RZ, R13 ;  /* 0x0000000dff08723e */ /* 0x000fe400000010ff */
[----:B------:R-:W-:Y:S01]  /*52f0*/  PRMT R13, RZ, 0x7610, R10 ;  /* 0x00007610ff0d7816 */ /* 0x000fe2000000000a */
[----:B------:R-:W-:Y:S01]  /*5300*/  FMUL.FTZ R10, R0, R9 ;  /* 0x00000009000a7220 */ /* 0x000fe20000410000 */
[----:B------:R-:W-:Y:S02]  /*5310*/  PRMT R8, RZ, 0x5410, R8 ;  /* 0x00005410ff087816 */ /* 0x000fe40000000008 */
[----:B------:R-:W-:Y:S01]  /*5320*/  PRMT R9, RZ, 0x5410, R6 ;  /* 0x00005410ff097816 */ /* 0x000fe20000000006 */
[----:B------:R-:W-:Y:S01]  /*5330*/  FMUL.FTZ R12, R12, R13 ;  /* 0x0000000d0c0c7220 */ /* 0x000fe20000410000 */
[--C-:B------:R-:W-:Y:S02]  /*5340*/  PRMT R13, RZ, 0x5410, R11.reuse ;  /* 0x00005410ff0d7816 */ /* 0x100fe4000000000b */
[----:B------:R-:W-:Y:S01]  /*5350*/  F2FP.BF16.PACK_AB R10, RZ, R10 ;  /* 0x0000000aff0a723e */ /* 0x000fe200000010ff */
[----:B------:R-:W-:Y:S01]  /*5360*/  FMUL.FTZ R9, R4, R9 ;  /* 0x0000000904097220 */ /* 0x000fe20000410000 */
[----:B------:R-:W-:Y:S01]  /*5370*/  F2FP.BF16.PACK_AB R12, RZ, R12 ;  /* 0x0000000cff0c723e */ /* 0x000fe200000010ff */
[----:B------:R-:W-:Y:S01]  /*5380*/  FMUL.FTZ R8, R8, R13 ;  /* 0x0000000d08087220 */ /* 0x000fe20000410000 */
[----:B------:R-:W-:-:S02]  /*5390*/  PRMT R13, RZ, 0x7610, R11 ;  /* 0x00007610ff0d7816 */ /* 0x000fc4000000000b */
[----:B------:R-:W-:Y:S01]  /*53a0*/  PRMT R11, RZ, 0x5410, R12 ;  /* 0x00005410ff0b7816 */ /* 0x000fe2000000000c */
[----:B------:R-:W-:Y:S01]  /*53b0*/  F2I.S8.NTZ R9, R9 ;  /* 0x0000000900097305 */ /* 0x000fe20000202100 */
[----:B------:R-:W-:Y:S02]  /*53c0*/  PRMT R10, RZ, 0x5410, R10 ;  /* 0x00005410ff0a7816 */ /* 0x000fe4000000000a */
[----:B------:R-:W-:Y:S01]  /*53d0*/  F2FP.BF16.PACK_AB R8, RZ, R8 ;  /* 0x00000008ff08723e */ /* 0x000fe200000010ff */
[----:B------:R-:W-:Y:S02]  /*53e0*/  FMUL.FTZ R11, R4, R11 ;  /* 0x0000000b040b7220 */ /* 0x000fe40000410000 */
[----:B------:R-:W-:Y:S02]  /*53f0*/  FMUL.FTZ R10, R10, R13 ;  /* 0x0000000d0a0a7220 */ /* 0x000fe40000410000 */
[----:B------:R0:W1:Y:S02]  /*5400*/  F2I.S8.NTZ R6, R11 ;  /* 0x0000000b00067305 */ /* 0x0000640000202100 */
[----:B0-----:R-:W-:-:S02]  /*5410*/  PRMT R11, RZ, 0x5410, R8 ;  /* 0x00005410ff0b7816 */ /* 0x001fc40000000008 */
[----:B------:R-:W-:-:S03]  /*5420*/  F2FP.BF16.PACK_AB R8, RZ, R10 ;  /* 0x0000000aff08723e */ /* 0x000fc600000010ff */
[----:B------:R-:W-:Y:S01]  /*5430*/  FMUL.FTZ R10, R4, R11 ;  /* 0x0000000b040a7220 */ /* 0x000fe20000410000 */
[----:B------:R-:W-:Y:S02]  /*5440*/  PRMT R11, RZ, 0x5410, R8 ;  /* 0x00005410ff0b7816 */ /* 0x000fe40000000008 */
[----:B-1----:R-:W-:-:S03]  /*5450*/  PRMT R9, R6, 0x7604, R9 ;  /* 0x0000760406097816 */ /* 0x002fc60000000009 */
[----:B------:R-:W-:Y:S01]  /*5460*/  FMUL.FTZ R12, R4, R11 ;  /* 0x0000000b040c7220 */ /* 0x000fe20000410000 */
[----:B------:R-:W0:Y:S01]  /*5470*/  F2I.S8.NTZ R10, R10 ;  /* 0x0000000a000a7305 */ /* 0x000e220000202100 */
[----:B------:R-:W-:-:S04]  /*5480*/  IADD3 R11, R7, c[0x0][0x0], RZ ;  /* 0x00000000070b7a10 */ /* 0x000fc80007ffe0ff */
[----:B------:R-:W-:-:S03]  /*5490*/  ISETP.GE.U32.AND P0, PT, R11, UR6, PT ;  /* 0x000000060b007c0c */ /* 0x000fc6000bf06070 */
[----:B------:R-:W1:Y:S01]  /*54a0*/  F2I.S8.NTZ R12, R12 ;  /* 0x0000000c000c7305 */ /* 0x000e620000202100 */
[----:B0-----:R-:W-:Y:S01]  /*54b0*/  PRMT R13, R10, 0x7054, R9 ;  /* 0x000070540a0d7816 */ /* 0x001fe20000000009 */
[----:B------:R-:W-:-:S03]  /*54c0*/  IMAD.WIDE.U32 R8, R7, 0x4, R2 ;  /* 0x0000000407087825 */ /* 0x000fc600078e0002 */
[----:B-1----:R-:W-:-:S05]  /*54d0*/  PRMT R13, R12, 0x654, R13 ;  /* 0x000006540c0d7816 */ /* 0x002fca000000000d */
[----:B------:R0:W-:Y:S01]  /*54e0*/  STG.E [R8.64], R13 ;  /* 0x0000000d08007986 */ /* 0x0001e2000c10190a */
[----:B------:R-:W-:Y:S05]  /*54f0*/  @P0 EXIT ;  /* 0x000000000000094d */ /* 0x000fea0003800000 */
[----:B------:R-:W-:-:S06]  /*5500*/  IMAD.WIDE.U32 R6, R11, 0x8, R24 ;  /* 0x000000080b067825 */ /* 0x000fcc00078e0018 */
[----:B------:R-:W2:Y:S01]  /*5510*/  LDG.E.64.CONSTANT R6, [R6.64] ;  /* 0x0000000a06067981 */ /* 0x000ea2000c1e9b00 */
[----:B0-----:R-:W-:-:S06]  /*5520*/  IMAD.WIDE.U32 R8, R11, R5, c[0x0][0x178] ;  /* 0x00005e000b087625 */ /* 0x001fcc00078e0005 */
        /* <DEDUP_REMOVED lines=13> */
[C---:B------:R-:W-:Y:S01]  /*5600*/  FMUL.FTZ R5, R0.reuse, R5 ;  /* 0x0000000500057220 */ /* 0x040fe20000410000 */
[----:B------:R-:W-:Y:S01]  /*5610*/  F2FP.BF16.PACK_AB R10, RZ, R10 ;  /* 0x0000000aff0a723e */ /* 0x000fe200000010ff */
[----:B------:R-:W-:-:S03]  /*5620*/  FMUL.FTZ R7, R0, R7 ;  /* 0x0000000700077220 */ /* 0x000fc60000410000 */
[----:B------:R-:W-:Y:S02]  /*5630*/  F2FP.BF16.PACK_AB R6, RZ, R5 ;  /* 0x00000005ff06723e */ /* 0x000fe400000010ff */
[----:B------:R-:W-:Y:S02]  /*5640*/  PRMT R5, RZ, 0x7610, R8 ;  /* 0x00007610ff057816 */ /* 0x000fe40000000008 */
[----:B------:R-:W-:Y:S02]  /*5650*/  F2FP.BF16.PACK_AB R8, RZ, R7 ;  /* 0x00000007ff08723e */ /* 0x000fe400000010ff */
[----:B------:R-:W-:Y:S01]  /*5660*/  PRMT R6, RZ, 0x5410, R6 ;  /* 0x00005410ff067816 */ /* 0x000fe20000000006 */
[----:B------:R-:W-:Y:S01]  /*5670*/  FMUL.FTZ R12, R12, R5 ;  /* 0x000000050c0c7220 */ /* 0x000fe20000410000 */
[----:B------:R-:W-:Y:S02]  /*5680*/  PRMT R7, RZ, 0x5410, R9 ;  /* 0x00005410ff077816 */ /* 0x000fe40000000009 */
[----:B------:R-:W-:-:S02]  /*5690*/  PRMT R5, RZ, 0x5410, R10 ;  /* 0x00005410ff057816 */ /* 0x000fc4000000000a */
[----:B------:R-:W-:Y:S01]  /*56a0*/  F2FP.BF16.PACK_AB R12, RZ, R12 ;  /* 0x0000000cff0c723e */ /* 0x000fe200000010ff */
[----:B------:R-:W-:Y:S01]  /*56b0*/  FMUL.FTZ R6, R6, R7 ;  /* 0x0000000706067220 */ /* 0x000fe20000410000 */
[----:B------:R-:W-:Y:S01]  /*56c0*/  PRMT R10, RZ, 0x7610, R9 ;  /* 0x00007610ff0a7816 */ /* 0x000fe20000000009 */
[C---:B------:R-:W-:Y:S01]  /*56d0*/  FMUL.FTZ R5, R4.reuse, R5 ;  /* 0x0000000504057220 */ /* 0x040fe20000410000 */
[----:B------:R-:W-:Y:S02]  /*56e0*/  PRMT R9, RZ, 0x5410, R8 ;  /* 0x00005410ff097816 */ /* 0x000fe40000000008 */
[----:B------:R-:W-:Y:S02]  /*56f0*/  PRMT R7, RZ, 0x5410, R12 ;  /* 0x00005410ff077816 */ /* 0x000fe4000000000c */
[----:B------:R-:W-:Y:S01]  /*5700*/  F2FP.BF16.PACK_AB R6, RZ, R6 ;  /* 0x00000006ff06723e */ /* 0x000fe200000010ff */
[----:B------:R-:W-:Y:S01]  /*5710*/  FMUL.FTZ R9, R9, R10 ;  /* 0x0000000a09097220 */ /* 0x000fe20000410000 */
[----:B------:R-:W-:Y:S01]  /*5720*/  F2I.S8.NTZ R5, R5 ;  /* 0x0000000500057305 */ /* 0x000fe20000202100 */
[----:B------:R-:W-:Y:S01]  /*5730*/  FMUL.FTZ R8, R4, R7 ;  /* 0x0000000704087220 */ /* 0x000fe20000410000 */
[----:B------:R-:W-:-:S02]  /*5740*/  PRMT R7, RZ, 0x5410, R6 ;  /* 0x00005410ff077816 */ /* 0x000fc40000000006 */
[----:B------:R-:W-:-:S03]  /*5750*/  F2FP.BF16.PACK_AB R6, RZ, R9 ;  /* 0x00000009ff06723e */ /* 0x000fc600000010ff */
[C---:B------:R-:W-:Y:S01]  /*5760*/  FMUL.FTZ R9, R4.reuse, R7 ;  /* 0x0000000704097220 */ /* 0x040fe20000410000 */
[----:B------:R-:W-:Y:S01]  /*5770*/  PRMT R7, RZ, 0x5410, R6 ;  /* 0x00005410ff077816 */ /* 0x000fe20000000006 */
[----:B------:R-:W0:Y:S04]  /*5780*/  F2I.S8.NTZ R8, R8 ;  /* 0x0000000800087305 */ /* 0x000e280000202100 */
[----:B------:R-:W-:-:S04]  /*5790*/  FMUL.FTZ R10, R4, R7 ;  /* 0x00000007040a7220 */ /* 0x000fc80000410000 */
[----:B------:R-:W1:Y:S08]  /*57a0*/  F2I.S8.NTZ R9, R9 ;  /* 0x0000000900097305 */ /* 0x000e700000202100 */
[----:B------:R-:W2:Y:S01]  /*57b0*/  F2I.S8.NTZ R10, R10 ;  /* 0x0000000a000a7305 */ /* 0x000ea20000202100 */
[----:B0-----:R-:W-:-:S04]  /*57c0*/  PRMT R6, R8, 0x7604, R5 ;  /* 0x0000760408067816 */ /* 0x001fc80000000005 */
[----:B-1----:R-:W-:Y:S01]  /*57d0*/  PRMT R5, R9, 0x7054, R6 ;  /* 0x0000705409057816 */ /* 0x002fe20000000006 */
[C---:B------:R-:W-:Y:S01]  /*57e0*/  IMAD.WIDE.U32 R6, R11.reuse, 0x4, R2 ;  /* 0x000000040b067825 */ /* 0x040fe200078e0002 */
[----:B------:R-:W-:-:S04]  /*57f0*/  IADD3 R11, R11, c[0x0][0x0], RZ ;  /* 0x000000000b0b7a10 */ /* 0x000fc80007ffe0ff */
[----:B------:R-:W-:Y:S02]  /*5800*/  ISETP.GE.U32.AND P0, PT, R11, UR6, PT ;  /* 0x000000060b007c0c */ /* 0x000fe4000bf06070 */
[----:B--2---:R-:W-:-:S05]  /*5810*/  PRMT R5, R10, 0x654, R5 ;  /* 0x000006540a057816 */ /* 0x004fca0000000005 */
[----:B------:R0:W-:Y:S06]  /*5820*/  STG.E [R6.64], R5 ;  /* 0x0000000506007986 */ /* 0x0001ec000c10190a */
[----:B------:R-:W-:Y:S05]  /*5830*/  @!P0 BRA `(.L_x_32) ;  /* 0xfffff2f000008947 */ /* 0x000fea000383ffff */
[----:B------:R-:W-:Y:S05]  /*5840*/  EXIT ;  /* 0x000000000000794d */ /* 0x000fea0003800000 */
.L_x_33:
[----:B------:R-:W-:-:S00]  /*5850*/  BRA `(.L_x_33) ;  /* 0xfffffff000007947 */ /* 0x000fc0000383ffff */
[----:B------:R-:W-:-:S00]  /*5860*/  NOP ;  /* 0x0000000000007918 */ /* 0x000fc00000000000 */
        /* <DEDUP_REMOVED lines=9> */
.L_x_3121:


//--------------------- .text._ZN4vllm39rms_norm_dynamic_per_token_quant_kernelIN3c108BFloat16ENS1_13Float8_e4m3fnELb0EEEvPT0_PfPKT_S9_PKffiiPS7_ --------------------------
	.section	.text._ZN4vllm39rms_norm_dynamic_per_token_quant_kernelIN3c108BFloat16ENS1_13Float8_e4m3fnELb0EEEvPT0_PfPKT_S9_PKffiiPS7_,"ax",@progbits
	.sectioninfo	@"SHI_REGISTERS=28"
	.align	128
        .global         _ZN4vllm39rms_norm_dynamic_per_token_quant_kernelIN3c108BFloat16ENS1_13Float8_e4m3fnELb0EEEvPT0_PfPKT_S9_PKffiiPS7_
        .type           _ZN4vllm39rms_norm_dynamic_per_token_quant_kernelIN3c108BFloat16ENS1_13Float8_e4m3fnELb0EEEvPT0_PfPKT_S9_PKffiiPS7_,@function
        .size           _ZN4vllm39rms_norm_dynamic_per_token_quant_kernelIN3c108BFloat16ENS1_13Float8_e4m3fnELb0EEEvPT0_PfPKT_S9_PKffiiPS7_,(.L_x_3122 - _ZN4vllm39rms_norm_dynamic_per_token_quant_kernelIN3c108BFloat16ENS1_13Float8_e4m3fnELb0EEEvPT0_PfPKT_S9_PKffiiPS7_)
        .other          _ZN4vllm39rms_norm_dynamic_per_token_quant_kernelIN3c108BFloat16ENS1_13Float8_e4m3fnELb0EEEvPT0_PfPKT_S9_PKffiiPS7_,@"STO_CUDA_ENTRY STV_DEFAULT"
_ZN4vllm39rms_norm_dynamic_per_token_quant_kernelIN3c108BFloat16ENS1_13Float8_e4m3fnELb0EEEvPT0_PfPKT_S9_PKffiiPS7_:
.text._ZN4vllm39rms_norm_dynamic_per_token_quant_kernelIN3c108BFloat16ENS1_13Float8_e4m3fnELb0EEEvPT0_PfPKT_S9_PKffiiPS7_:
        /* <DEDUP_REMOVED lines=19> */
.L_x_37:
        /* <DEDUP_REMOVED lines=10> */
.L_x_36:
[----:B------:R-:W-:Y:S05]  /*01d0*/  BSYNC B0 ;  /* 0x0000000000007941 */ /* 0x000fea0003800000 */
.L_x_35:
        /* <DEDUP_REMOVED lines=100> */
.L_x_39:
        /* <DEDUP_REMOVED lines=59> */
.L_x_40:
[----:B0-----:R-:W-:Y:S05]  /*0bd0*/  BSYNC B0 ;  /* 0x0000000000007941 */ /* 0x001fea0003800000 */
.L_x_38:
        /* <DEDUP_REMOVED lines=14> */
.L_x_43:
        /* <DEDUP_REMOVED lines=20> */
.L_x_42:
[----:B0-----:R-:W-:Y:S05]  /*0e00*/  BSYNC B0 ;  /* 0x0000000000007941 */ /* 0x001fea0003800000 */
.L_x_41:
        /* <DEDUP_REMOVED lines=142> */
.L_x_45:
        /* <DEDUP_REMOVED lines=97> */
.L_x_46:
[----:B0-----:R-:W-:Y:S05]  /*1d00*/  BSYNC B0 ;  /* 0x0000000000007941 */ /* 0x001fea0003800000 */
.L_x_44:
        /* <DEDUP_REMOVED lines=10> */
.L_x_49:
[----:B------:R-:W-:Y:S02]  /*1db0*/  FMUL.FTZ R18, R18, 0.0022321429569274187088 ;  /* 0x3b12492512127820 */ /* 0x000fe40000410000 */
[----:B------:R-:W-:-:S03]  /*1dc0*/  IMAD.WIDE.U32 R2, R21, R4, c[0x0][0x168] ;  /* 0x00005a0015027625 */ /* 0x000fc600078e0004 */
[----:B------:R-:W-:-:S05]  /*1dd0*/  FMNMX.FTZ R5, R18, 4.3596542127488646656e-06, !PT ;  /* 0x3692492512057809 */ /* 0x000fca0007810000 */
[----:B------:R0:W-:Y:S04]  /*1de0*/  STG.E [R2.64], R5 ;  /* 0x0000000502007986 */ /* 0x0001e8000c10190a */
[----:B------:R0:W-:Y:S02]  /*1df0*/  STS [0x14c], R5 ;  /* 0x00014c05ff007388 */ /* 0x0001e40000000800 */
.L_x_48:
[----:B------:R-:W-:Y:S05]  /*1e00*/  BSYNC B0 ;  /* 0x0000000000007941 */ /* 0x000fea0003800000 */
.L_x_47:
        /* <DEDUP_REMOVED lines=9> */
.L_x_52:
        /* <DEDUP_REMOVED lines=8> */
[----:B------:R-:W-:Y:S01]  /*1f20*/  BSSY B0, `(.L_x_50) ;  /* 0x000001b000007945 */ /* 0x000fe20003800000 */
[----:B--2---:R-:W-:-:S05]  /*1f30*/  PRMT R7, RZ, 0x5410, R8 ;  /* 0x00005410ff077816 */ /* 0x004fca0000000008 */
[----:B-1----:R-:W-:Y:S01]  /*1f40*/  FMUL.FTZ R10, R16, R7 ;  /* 0x00000007100a7220 */ /* 0x002fe20000410000 */
[----:B---3--:R-:W-:Y:S02]  /*1f50*/  PRMT R7, RZ, 0x5410, R6 ;  /* 0x00005410ff077816 */ /* 0x008fe40000000006 */
[----:B------:R-:W-:Y:S02]  /*1f60*/  IADD3 R6, P1, P2, R2, c[0x0][0x160], R20 ;  /* 0x0000580002067a10 */ /* 0x000fe40007a3e014 */
[----:B------:R-:W-:-:S04]  /*1f70*/  F2FP.BF16.PACK_AB R10, RZ, R10 ;  /* 0x0000000aff0a723e */ /* 0x000fc800000010ff */
[----:B------:R-:W-:-:S05]  /*1f80*/  PRMT R10, RZ, 0x5410, R10 ;  /* 0x00005410ff0a7816 */ /* 0x000fca000000000a */
[----:B------:R-:W-:-:S05]  /*1f90*/  FMUL.FTZ R10, R10, R7 ;  /* 0x000000070a0a7220 */ /* 0x000fca0000410000 */
[----:B------:R-:W-:-:S04]  /*1fa0*/  F2FP.BF16.PACK_AB R10, RZ, R10 ;  /* 0x0000000aff0a723e */ /* 0x000fc800000010ff */
[----:B------:R-:W-:-:S05]  /*1fb0*/  PRMT R7, RZ, 0x5410, R10 ;  /* 0x00005410ff077816 */ /* 0x000fca000000000a */
[----:B0-----:R-:W-:Y:S01]  /*1fc0*/  FMUL.FTZ R8, R7, R4 ;  /* 0x0000000407087220 */ /* 0x001fe20000410000 */
[----:B------:R-:W-:-:S04]  /*1fd0*/  IADD3.X R7, R5, c[0x0][0x164], RZ, P1, P2 ;  /* 0x0000590005077a10 */ /* 0x000fc80000fe44ff */
[----:B------:R-:W-:-:S04]  /*1fe0*/  FMNMX.FTZ R8, R8, 448, PT ;  /* 0x43e0000008087809 */ /* 0x000fc80003810000 */
[----:B------:R-:W-:-:S04]  /*1ff0*/  FMNMX.FTZ R9, R8, -448, !PT ;  /* 0xc3e0000008097809 */ /* 0x000fc80007810000 */
[C---:B------:R-:W-:Y:S02]  /*2000*/  LOP3.LUT R10, R9.reuse, 0x7fffffff, RZ, 0xc0, !PT ;  /* 0x7fffffff090a7812 */ /* 0x040fe400078ec0ff */
[----:B------:R-:W-:Y:S02]  /*2010*/  LOP3.LUT R8, R9, 0x80000000, RZ, 0xc0, !PT ;  /* 0x8000000009087812 */ /* 0x000fe400078ec0ff */
[----:B------:R-:W-:Y:S02]  /*2020*/  ISETP.GT.U32.AND P0, PT, R10, 0x43efffff, PT ;  /* 0x43efffff0a00780c */ /* 0x000fe40003f04070 */
[----:B------:R-:W-:Y:S01]  /*2030*/  SHF.R.U32.HI R11, RZ, 0x18, R8 ;  /* 0x00000018ff0b7819 */ /* 0x000fe20000011608 */
[----:B------:R-:W-:-:S10]  /*2040*/  IMAD.MOV.U32 R8, RZ, RZ, 0x7f ;  /* 0x0000007fff087424 */ /* 0x000fd400078e00ff */
[----:B------:R-:W-:Y:S05]  /*2050*/  @P0 BRA `(.L_x_51) ;  /* 0x0000007000000947 */ /* 0x000fea0003800000 */
[----:B------:R-:W-:-:S13]  /*2060*/  ISETP.GE.U32.AND P0, PT, R10, 0x3c800000, PT ;  /* 0x3c8000000a00780c */ /* 0x000fda0003f06070 */
[----:B------:R-:W-:-:S04]  /*2070*/  @P0 SHF.R.U32.HI R8, RZ, 0x14, R9 ;  /* 0x00000014ff080819 */ /* 0x000fc80000011609 */
[----:B------:R-:W-:-:S04]  /*2080*/  @P0 LOP3.LUT R8, R8, 0x1, RZ, 0xc0, !PT ;  /* 0x0000000108080812 */ /* 0x000fc800078ec0ff */
[----:B------:R-:W-:Y:S01]  /*2090*/  @P0 IADD3 R8, R9, 0x407ffff, R8 ;  /* 0x0407ffff09080810 */ /* 0x000fe20007ffe008 */
[----:B------:R-:W-:-:S03]  /*20a0*/  @!P0 FADD.FTZ R9, R10, 16384 ;  /* 0x468000000a098421 */ /* 0x000fc60000010000 */
[----:B------:R-:W-:Y:S02]  /*20b0*/  @P0 SHF.R.U32.HI R8, RZ, 0x14, R8 ;  /* 0x00000014ff080819 */ /* 0x000fe40000011608 */
[----:B------:R-:W-:Y:S02]  /*20c0*/  @!P0 IADD3 R8, R9, -0x46800000, RZ ;  /* 0xb980000009088810 */ /* 0x000fe40007ffe0ff */
.L_x_51:
[----:B------:R-:W-:Y:S05]  /*20d0*/  BSYNC B0 ;  /* 0x0000000000007941 */ /* 0x000fea0003800000 */
.L_x_50:
[----:B------:R-:W-:Y:S02]  /*20e0*/  LOP3.LUT R11, R8, R11, RZ, 0xfc, !PT ;  /* 0x0000000b080b7212 */ /* 0x000fe400078efcff */
[----:B------:R-:W-:-:S03]  /*20f0*/  IADD3 R20, R20, c[0x0][0x0], RZ ;  /* 0x0000000014147a10 */ /* 0x000fc60007ffe0ff */
[----:B------:R0:W-:Y:S01]  /*2100*/  STG.E.U8 [R6.64], R11 ;  /* 0x0000000b06007986 */ /* 0x0001e2000c10110a */
[----:B------:R-:W-:-:S13]  /*2110*/  ISETP.GE.U32.AND P0, PT, R20, c[0x0][0x18c], PT ;  /* 0x0000630014007a0c */ /* 0x000fda0003f06070 */
[----:B0-----:R-:W-:Y:S05]  /*2120*/  @!P0 BRA `(.L_x_52) ;  /* 0xfffffd7000008947 */ /* 0x001fea000383ffff */
[----:B------:R-:W-:Y:S05]  /*2130*/  EXIT ;  /* 0x000000000000794d */ /* 0x000fea0003800000 */
.L_x_34:
        /* <DEDUP_REMOVED lines=10> */
.L_x_55:
        /* <DEDUP_REMOVED lines=52> */
.L_x_54:
[----:B------:R-:W-:Y:S05]  /*2520*/  BSYNC B0 ;  /* 0x0000000000007941 */ /* 0x000fea0003800000 */
.L_x_53:
        /* <DEDUP_REMOVED lines=101> */
.L_x_57:
        /* <DEDUP_REMOVED lines=58> */
.L_x_58:
[----:B0-----:R-:W-:Y:S05]  /*2f20*/  BSYNC B0 ;  /* 0x0000000000007941 */ /* 0x001fea0003800000 */
.L_x_56:
        /* <DEDUP_REMOVED lines=13> */
.L_x_61:
        /* <DEDUP_REMOVED lines=173> */
.L_x_60:
[----:B0-----:R-:W-:Y:S05]  /*3ad0*/  BSYNC B0 ;  /* 0x0000000000007941 */ /* 0x001fea0003800000 */
.L_x_59:
        /* <DEDUP_REMOVED lines=144> */
.L_x_63:
        /* <DEDUP_REMOVED lines=98> */
.L_x_64:
[----:B0-----:R-:W-:Y:S05]  /*4a00*/  BSYNC B0 ;  /* 0x0000000000007941 */ /* 0x001fea0003800000 */
.L_x_62:
        /* <DEDUP_REMOVED lines=13> */
.L_x_67:
[----:B------:R-:W-:Y:S02]  /*4ae0*/  FMUL.FTZ R16, R16, 0.0022321429569274187088 ;  /* 0x3b12492510107820 */ /* 0x000fe40000410000 */
[----:B0-----:R-:W-:-:S03]  /*4af0*/  IMAD.WIDE.U32 R2, R4, R5, c[0x0][0x168] ;  /* 0x00005a0004027625 */ /* 0x001fc600078e0005 */
[----:B------:R-:W-:-:S05]  /*4b00*/  FMNMX.FTZ R5, R16, 4.3596542127488646656e-06, !PT ;  /* 0x3692492510057809 */ /* 0x000fca0007810000 */
[----:B------:R0:W-:Y:S04]  /*4b10*/  STG.E [R2.64], R5 ;  /* 0x0000000502007986 */ /* 0x0001e8000c10190a */
[----:B------:R0:W-:Y:S02]  /*4b20*/  STS [0xa4], R5 ;  /* 0x0000a405ff007388 */ /* 0x0001e40000000800 */
.L_x_66:
[----:B------:R-:W-:Y:S05]  /*4b30*/  BSYNC B0 ;  /* 0x0000000000007941 */ /* 0x000fea0003800000 */
.L_x_65:
[----:B------:R-:W2:Y:S01]  /*4b40*/  S2UR UR7, SR_CTAID.X ;  /* 0x00000000000779c3 */ /* 0x000ea20000002500 */
[----:B------:R-:W-:Y:S01]  /*4b50*/  BAR.SYNC.DEFER_BLOCKING 0x0 ;  /* 0x0000000000007b1d */ /* 0x000fe20000010000 */
[----:B------:R-:W-:-:S05]  /*4b60*/  ISETP.GE.U32.AND P0, PT, R6, UR6, PT ;  /* 0x0000000606007c0c */ /* 0x000fca000bf06070 */
[----:B------:R-:W-:Y:S02]  /*4b70*/  ULDC UR8, c[0x0][0x18c] ;  /* 0x0000630000087ab9 */ /* 0x000fe40000000800 */
[----:B------:R-:W-:Y:S02]  /*4b80*/  USHF.R.S32.HI UR9, URZ, 0x1f, UR8 ;  /* 0x0000001f3f097899 */ /* 0x000fe40008011408 */
[----:B------:R-:W-:Y:S02]  /*4b90*/  ULDC.64 UR4, c[0x0][0x160] ;  /* 0x0000580000047ab9 */ /* 0x000fe40000000a00 */
[----:B--2---:R-:W-:Y:S02]  /*4ba0*/  UIMAD.WIDE.U32 UR4, UR7, UR8, UR4 ;  /* 0x00000008070472a5 */ /* 0x004fe4000f8e0004 */
[----:B------:R-:W-:Y:S01]  /*4bb0*/  UIMAD UR7, UR9, UR7, URZ ;  /* 0x00000007090772a4 */ /* 0x000fe2000f8e023f */
[----:B------:R-:W-:Y:S11]  /*4bc0*/  @P0 EXIT ;  /* 0x000000000000094d */ /* 0x000ff60003800000 */
[----:B------:R-:W2:Y:S01]  /*4bd0*/  LDS R4, [0xa4] ;  /* 0x0000a400ff047984 */ /* 0x000ea20000000800 */
[----:B0-----:R-:W-:Y:S01]  /*4be0*/  IMAD.MOV.U32 R5, RZ, RZ, R6 ;  /* 0x000000ffff057224 */ /* 0x001fe200078e0006 */
[----:B------:R-:W-:Y:S01]  /*4bf0*/  UIADD3 UR7, UR7, UR5, URZ ;  /* 0x0000000507077290 */ /* 0x000fe2000fffe03f */
[----:B--2---:R0:W2:Y:S08]  /*4c00*/  MUFU.RCP R3, R4 ;  /* 0x0000000400037308 */ /* 0x0040b00000001000 */
.L_x_101:
[----:B------:R-:W-:-:S06]  /*4c10*/  IMAD.WIDE.U32 R6, R5, 0x8, R24 ;  /* 0x0000000805067825 */ /* 0x000fcc00078e0018 */
[----:B------:R-:W3:Y:S01]  /*4c20*/  LDG.E.64.CONSTANT R6, [R6.64] ;  /* 0x0000000a06067981 */ /* 0x000ee2000c1e9b00 */
[----:B------:R-:W-:-:S04]  /*4c30*/  IMAD.MOV.U32 R2, RZ, RZ, 0x8 ;  /* 0x00000008ff027424 */ /* 0x000fc800078e00ff */
[----:B------:R-:W-:-:S06]  /*4c40*/  IMAD.WIDE.U32 R8, R5, R2, c[0x0][0x178] ;  /* 0x00005e0005087625 */ /* 0x000fcc00078e0002 */
[----:B------:R-:W4:Y:S01]  /*4c50*/  LDG.E.64.CONSTANT R8, [R8.64] ;  /* 0x0000000a08087981 */ /* 0x000f22000c1e9b00 */
[----:B------:R-:W-:Y:S01]  /*4c60*/  BSSY B0, `(.L_x_68) ;  /* 0x0000043000007945 */ /* 0x000fe20003800000 */
[--C-:B---3--:R-:W-:Y:S02]  /*4c70*/  PRMT R11, RZ, 0x5410, R6.reuse ;  /* 0x00005410ff0b7816 */ /* 0x108fe40000000006 */
[----:B------:R-:W-:-:S03]  /*4c80*/  PRMT R13, RZ, 0x7610, R6 ;  /* 0x00007610ff0d7816 */ /* 0x000fc60000000006 */
[C---:B-1----:R-:W-:Y:S02]  /*4c90*/  FMUL.FTZ R11, R0.reuse, R11 ;  /* 0x0000000b000b7220 */ /* 0x042fe40000410000 */
[----:B------:R-:W-:Y:S01]  /*4ca0*/  FMUL.FTZ R10, R0, R13 ;  /* 0x0000000d000a7220 */ /* 0x000fe20000410000 */
[----:B------:R-:W-:Y:S02]  /*4cb0*/  PRMT R13, RZ, 0x5410, R7 ;  /* 0x00005410ff0d7816 */ /* 0x000fe40000000007 */
[----:B------:R-:W-:Y:S02]  /*4cc0*/  F2FP.BF16.PACK_AB R11, RZ, R11 ;  /* 0x0000000bff0b723e */ /* 0x000fe400000010ff */
[----:B----4-:R-:W-:Y:S02]  /*4cd0*/  PRMT R6, RZ, 0x5410, R8 ;  /* 0x00005410ff067816 */ /* 0x010fe40000000008 */
[----:B------:R-:W-:Y:S02]  /*4ce0*/  PRMT R11, RZ, 0x5410, R11 ;  /* 0x00005410ff0b7816 */ /* 0x000fe4000000000b */
[----:B------:R-:W-:-:S02]  /*4cf0*/  PRMT R7, RZ, 0x7610, R7 ;  /* 0x00007610ff077816 */ /* 0x000fc40000000007 */
[----:B------:R-:W-:Y:S01]  /*4d00*/  F2FP.BF16.PACK_AB R10, RZ, R10 ;  /* 0x0000000aff0a723e */ /* 0x000fe200000010ff */
[----:B------:R-:W-:Y:S02]  /*4d10*/  FMUL.FTZ R6, R11, R6 ;  /* 0x000000060b067220 */ /* 0x000fe40000410000 */
[C---:B------:R-:W-:Y:S01]  /*4d20*/  FMUL.FTZ R11, R0.reuse, R13 ;  /* 0x0000000d000b7220 */ /* 0x040fe20000410000 */
[----:B------:R-:W-:Y:S01]  /*4d30*/  PRMT R10, RZ, 0x5410, R10 ;  /* 0x00005410ff0a7816 */ /* 0x000fe2000000000a */
[----:B------:R-:W-:Y:S01]  /*4d40*/  FMUL.FTZ R12, R0, R7 ;  /* 0x00000007000c7220 */ /* 0x000fe20000410000 */
[----:B------:R-:W-:Y:S02]  /*4d50*/  F2FP.BF16.PACK_AB R6, RZ, R6 ;  /* 0x00000006ff06723e */ /* 0x000fe400000010ff */
[----:B------:R-:W-:Y:S02]  /*4d60*/  F2FP.BF16.PACK_AB R11, RZ, R11 ;  /* 0x0000000bff0b723e */ /* 0x000fe400000010ff */
[----:B------:R-:W-:-:S02]  /*4d70*/  F2FP.BF16.PACK_AB R12, RZ, R12 ;  /* 0x0000000cff0c723e */ /* 0x000fc400000010ff */
[----:B------:R-:W-:Y:S02]  /*4d80*/  PRMT R6, RZ, 0x5410, R6 ;  /* 0x00005410ff067816 */ /* 0x000fe40000000006 */
[----:B------:R-:W-:Y:S02]  /*4d90*/  PRMT R7, RZ, 0x7610, R8 ;  /* 0x00007610ff077816 */ /* 0x000fe40000000008 */
[----:B------:R-:W-:Y:S01]  /*4da0*/  PRMT R8, RZ, 0x5410, R9 ;  /* 0x00005410ff087816 */ /* 0x000fe20000000009 */
[----:B--2---:R-:W-:Y:S01]  /*4db0*/  FMUL.FTZ R6, R6, R3 ;  /* 0x0000000306067220 */ /* 0x004fe20000410000 */
[----:B------:R-:W-:Y:S01]  /*4dc0*/  PRMT R11, RZ, 0x5410, R11 ;  /* 0x00005410ff0b7816 */ /* 0x000fe2000000000b */
[----:B------:R-:W1:Y:S01]  /*4dd0*/  MUFU.RCP R3, R4 ;  /* 0x0000000400037308 */ /* 0x000e620000001000 */
[----:B------:R-:W-:Y:S01]  /*4de0*/  PRMT R12, RZ, 0x5410, R12 ;  /* 0x00005410ff0c7816 */ /* 0x000fe2000000000c */
[----:B------:R-:W-:Y:S01]  /*4df0*/  FMUL.FTZ R7, R10, R7 ;  /* 0x000000070a077220 */ /* 0x000fe20000410000 */
[----:B------:R-:W-:Y:S01]  /*4e00*/  PRMT R9, RZ, 0x7610, R9 ;  /* 0x00007610ff097816 */ /* 0x000fe20000000009 */
[----:B------:R-:W-:Y:S01]  /*4e10*/  FMUL.FTZ R8, R11, R8 ;  /* 0x000000080b087220 */ /* 0x000fe20000410000 */
[----:B------:R-:W-:-:S02]  /*4e20*/  FMNMX.FTZ R6, R6, 448, PT ;  /* 0x43e0000006067809 */ /* 0x000fc40003810000 */
[----:B------:R-:W-:Y:S01]  /*4e30*/  F2FP.BF16.PACK_AB R7, RZ, R7 ;  /* 0x00000007ff07723e */ /* 0x000fe200000010ff */
[----:B------:R-:W-:Y:S01]  /*4e40*/  FMUL.FTZ R12, R12, R9 ;  /* 0x000000090c0c7220 */ /* 0x000fe20000410000 */
[----:B------:R-:W-:Y:S02]  /*4e50*/  F2FP.BF16.PACK_AB R9, RZ, R8 ;  /* 0x00000008ff09723e */ /* 0x000fe400000010ff */
[----:B------:R-:W-:Y:S02]  /*4e60*/  FMNMX.FTZ R16, R6, -448, !PT ;  /* 0xc3e0000006107809 */ /* 0x000fe40007810000 */
[----:B------:R-:W-:Y:S02]  /*4e70*/  F2FP.BF16.PACK_AB R12, RZ, R12 ;  /* 0x0000000cff0c723e */ /* 0x000fe400000010ff */
[----:B------:R-:W-:Y:S02]  /*4e80*/  PRMT R8, RZ, 0x5410, R7 ;  /* 0x00005410ff087816 */ /* 0x000fe40000000007 */
[----:B------:R-:W-:-:S02]  /*4e90*/  PRMT R10, RZ, 0x5410, R9 ;  /* 0x00005410ff0a7816 */ /* 0x000fc40000000009 */
[----:B------:R-:W-:Y:S01]  /*4ea0*/  PRMT R12, RZ, 0x5410, R12 ;  /* 0x00005410ff0c7816 */ /* 0x000fe2000000000c */
[-C--:B-1----:R-:W-:Y:S01]  /*4eb0*/  FMUL.FTZ R8, R8, R3.reuse ;  /* 0x0000000308087220 */ /* 0x082fe20000410000 */
[----:B------:R-:W-:Y:S01]  /*4ec0*/  LOP3.LUT R13, R16, 0x7fffffff, RZ, 0xc0, !PT ;  /* 0x7fffffff100d7812 */ /* 0x000fe200078ec0ff */
[-C--:B------:R-:W-:Y:S01]  /*4ed0*/  FMUL.FTZ R10, R10, R3.reuse ;  /* 0x000000030a0a7220 */ /* 0x080fe20000410000 */
[----:B------:R-:W-:Y:S01]  /*4ee0*/  LOP3.LUT R11, R16, 0x80000000, RZ, 0xc0, !PT ;  /* 0x80000000100b7812 */ /* 0x000fe200078ec0ff */
[----:B------:R-:W-:Y:S01]  /*4ef0*/  FMUL.FTZ R12, R12, R3 ;  /* 0x000000030c0c7220 */ /* 0x000fe20000410000 */
[----:B------:R-:W-:Y:S02]  /*4f00*/  ISETP.GT.U32.AND P0, PT, R13, 0x43efffff, PT ;  /* 0x43efffff0d00780c */ /* 0x000fe40003f04070 */
[----:B------:R-:W-:Y:S02]  /*4f10*/  FMNMX.FTZ R8, R8, 448, PT ;  /* 0x43e0000008087809 */ /* 0x000fe40003810000 */
[----:B------:R-:W-:-:S02]  /*4f20*/  FMNMX.FTZ R9, R10, 448, PT ;  /* 0x43e000000a097809 */ /* 0x000fc40003810000 */
[----:B------:R-:W-:Y:S02]  /*4f30*/  FMNMX.FTZ R12, R12, 448, PT ;  /* 0x43e000000c0c7809 */ /* 0x000fe40003810000 */
[----:B------:R-:W-:Y:S02]  /*4f40*/  FMNMX.FTZ R10, R8, -448, !PT ;  /* 0xc3e00000080a7809 */ /* 0x000fe40007810000 */
[----:B------:R-:W-:Y:S02]  /*4f50*/  FMNMX.FTZ R9, R9, -448, !PT ;  /* 0xc3e0000009097809 */ /* 0x000fe40007810000 */
[----:B------:R-:W-:Y:S01]  /*4f60*/  FMNMX.FTZ R6, R12, -448, !PT ;  /* 0xc3e000000c067809 */ /* 0x000fe20007810000 */
[----:B------:R-:W-:Y:S01]  /*4f70*/  IMAD.MOV.U32 R12, RZ, RZ, 0x7f ;  /* 0x0000007fff0c7424 */ /* 0x000fe200078e00ff */
[----:B------:R-:W-:Y:S02]  /*4f80*/  LOP3.LUT R17, R10, 0x7fffffff, RZ, 0xc0, !PT ;  /* 0x7fffffff0a117812 */ /* 0x000fe400078ec0ff */
[----:B------:R-:W-:-:S02]  /*4f90*/  LOP3.LUT R8, R9, 0x7fffffff, RZ, 0xc0, !PT ;  /* 0x7fffffff09087812 */ /* 0x000fc400078ec0ff */
[----:B------:R-:W-:Y:S02]  /*4fa0*/  LOP3.LUT R7, R6, 0x7fffffff, RZ, 0xc0, !PT ;  /* 0x7fffffff06077812 */ /* 0x000fe400078ec0ff */
[----:B------:R-:W-:Y:S01]  /*4fb0*/  SHF.R.U32.HI R14, RZ, 0x18, R11 ;  /* 0x00000018ff0e7819 */ /* 0x000fe2000001160b */
[----:B------:R-:W-:Y:S01]  /*4fc0*/  IMAD.MOV.U32 R11, RZ, RZ, 0x7f ;  /* 0x0000007fff0b7424 */ /* 0x000fe200078e00ff */
[----:B------:R-:W-:Y:S02]  /*4fd0*/  ISETP.GT.U32.AND P1, PT, R17, 0x43efffff, PT ;  /* 0x43efffff1100780c */ /* 0x000fe40003f24070 */
[----:B------:R-:W-:Y:S02]  /*4fe0*/  ISETP.GT.U32.AND P2, PT, R8, 0x43efffff, PT ;  /* 0x43efffff0800780c */ /* 0x000fe40003f44070 */
[----:B------:R-:W-:Y:S02]  /*4ff0*/  ISETP.GT.U32.AND P3, PT, R7, 0x43efffff, PT ;  /* 0x43efffff0700780c */ /* 0x000fe40003f64070 */
[----:B------:R-:W-:Y:S01]  /*5000*/  LOP3.LUT R15, R10, 0x80000000, RZ, 0xc0, !PT ;  /* 0x800000000a0f7812 */ /* 0x000fe200078ec0ff */
[----:B------:R-:W-:Y:S05]  /*5010*/  @P0 BRA `(.L_x_69) ;  /* 0x0000007000000947 */ /* 0x000fea0003800000 */
[----:B------:R-:W-:-:S13]  /*5020*/  ISETP.GE.U32.AND P0, PT, R13, 0x3c800000, PT ;  /* 0x3c8000000d00780c */ /* 0x000fda0003f06070 */
[----:B------:R-:W-:Y:S01]  /*5030*/  @P0 SHF.R.U32.HI R11, RZ, 0x14, R16 ;  /* 0x00000014ff0b0819 */ /* 0x000fe20000011610 */
[----:B------:R-:W-:-:S03]  /*5040*/  @!P0 FADD.FTZ R13, R13, 16384 ;  /* 0x468000000d0d8421 */ /* 0x000fc60000010000 */
[----:B------:R-:W-:-:S04]  /*5050*/  @P0 LOP3.LUT R11, R11, 0x1, RZ, 0xc0, !PT ;  /* 0x000000010b0b0812 */ /* 0x000fc800078ec0ff */
[----:B------:R-:W-:-:S04]  /*5060*/  @P0 IADD3 R11, R16, 0x407ffff, R11 ;  /* 0x0407ffff100b0810 */ /* 0x000fc80007ffe00b */
[----:B------:R-:W-:Y:S02]  /*5070*/  @P0 SHF.R.U32.HI R11, RZ, 0x14, R11 ;  /* 0x00000014ff0b0819 */ /* 0x000fe4000001160b */
[----:B------:R-:W-:Y:S02]  /*5080*/  @!P0 IADD3 R11, R13, -0x46800000, RZ ;  /* 0xb98000000d0b8810 */ /* 0x000fe40007ffe0ff */
.L_x_69:
[----:B------:R-:W-:Y:S05]  /*5090*/  BSYNC B0 ;  /* 0x0000000000007941 */ /* 0x000fea0003800000 */
.L_x_68:
[----:B------:R-:W-:Y:S01]  /*50a0*/  BSSY B0, `(.L_x_70) ;  /* 0x000000b000007945 */ /* 0x000fe20003800000 */
[----:B------:R-:W-:Y:S02]  /*50b0*/  LOP3.LUT R11, R11, R14, RZ, 0xfc, !PT ;  /* 0x0000000e0b0b7212 */ /* 0x000fe400078efcff */
[----:B------:R-:W-:Y:S01]  /*50c0*/  SHF.R.U32.HI R15, RZ, 0x18, R15 ;  /* 0x00000018ff0f7819 */ /* 0x000fe2000001160f */
        /* <DEDUP_REMOVED lines=8> */
.L_x_71:
[----:B------:R-:W-:Y:S05]  /*5150*/  BSYNC B0 ;  /* 0x0000000000007941 */ /* 0x000fea0003800000 */
.L_x_70:
[----:B------:R-:W-:Y:S01]  /*5160*/  LOP3.LUT R13, R9, 0x80000000, RZ, 0xc0, !PT ;  /* 0x80000000090d7812 */ /* 0x000fe200078ec0ff */
[----:B------:R-:W-:Y:S01]  /*5170*/  BSSY B0, `(.L_x_72) ;  /* 0x000000e000007945 */ /* 0x000fe20003800000 */
[----:B------:R-:W-:Y:S01]  /*5180*/  LOP3.LUT R16, R12, R15, RZ, 0xfc, !PT ;  /* 0x0000000f0c107212 */ /* 0x000fe200078efcff */
[----:B------:R-:W-:Y:S01]  /*5190*/  IMAD.MOV.U32 R10, RZ, RZ, 0x7f ;  /* 0x0000007fff0a7424 */ /* 0x000fe200078e00ff */
[----:B------:R-:W-:Y:S01]  /*51a0*/  LOP3.LUT R14, R6, 0x80000000, RZ, 0xc0, !PT ;  /* 0x80000000060e7812 */ /* 0x000fe200078ec0ff */
[----:B------:R-:W-:Y:S01]  /*51b0*/  IMAD.MOV.U32 R12, RZ, RZ, 0x7f ;  /* 0x0000007fff0c7424 */ /* 0x000fe200078e00ff */
[----:B------:R-:W-:Y:S01]  /*51c0*/  SHF.R.U32.HI R13, RZ, 0x18, R13 ;  /* 0x00000018ff0d7819 */ /* 0x000fe2000001160d */
        /* <DEDUP_REMOVED lines=8> */
.L_x_73:
[----:B------:R-:W-:Y:S05]  /*5250*/  BSYNC B0 ;  /* 0x0000000000007941 */ /* 0x000fea0003800000 */
.L_x_72:
[----:B------:R-:W-:Y:S01]  /*5260*/  BSSY B0, `(.L_x_74) ;  /* 0x000000c000007945 */ /* 0x000fe20003800000 */
[----:B------:R-:W-:Y:S02]  /*5270*/  PRMT R15, R16, 0x7604, R11 ;  /* 0x00007604100f7816 */ /* 0x000fe4000000000b */
[----:B------:R-:W-:Y:S02]  /*5280*/  LOP3.LUT R12, R12, R13, RZ, 0xfc, !PT ;  /* 0x0000000d0c0c7212 */ /* 0x000fe400078efcff */
        /* <DEDUP_REMOVED lines=9> */
.L_x_75:
[----:B------:R-:W-:Y:S05]  /*5320*/  BSYNC B0 ;  /* 0x0000000000007941 */ /* 0x000fea0003800000 */
.L_x_74:
[C---:B------:R-:W-:Y:S02]  /*5330*/  LEA R8, P0, R5.reuse, UR4, 0x2 ;  /* 0x0000000405087c11 */ /* 0x040fe4000f8010ff */
[C---:B------:R-:W-:Y:S02]  /*5340*/  IADD3 R7, R5.reuse, c[0x0][0x0], RZ ;  /* 0x0000000005077a10 */ /* 0x040fe40007ffe0ff */
[----:B------:R-:W-:Y:S02]  /*5350*/  LEA.HI.X R9, R5, UR7, RZ, 0x2, P0 ;  /* 0x0000000705097c11 */ /* 0x000fe400080f14ff */
[----:B------:R-:W-:Y:S02]  /*5360*/  ISETP.GE.U32.AND P0, PT, R7, UR6, PT ;  /* 0x0000000607007c0c */ /* 0x000fe4000bf06070 */
[----:B------:R-:W-:-:S02]  /*5370*/  PRMT R15, R12, 0x7054, R15 ;  /* 0x000070540c0f7816 */ /* 0x000fc4000000000f */
[----:B------:R-:W-:-:S04]  /*5380*/  LOP3.LUT R10, R10, R11, RZ, 0xfc, !PT ;  /* 0x0000000b0a0a7212 */ /* 0x000fc800078efcff */
[----:B------:R-:W-:-:S05]  /*5390*/  PRMT R15, R10, 0x654, R15 ;  /* 0x000006540a0f7816 */ /* 0x000fca000000000f */
[----:B------:R1:W-:Y:S01]  /*53a0*/  STG.E [R8.64], R15 ;  /* 0x0000000f08007986 */ /* 0x0003e2000c10190a */
[----:B------:R-:W-:Y:S05]  /*53b0*/  @P0 EXIT ;  /* 0x000000000000094d */ /* 0x000fea0003800000 */
[----:B------:R-:W-:-:S06]  /*53c0*/  IMAD.WIDE.U32 R10, R7, 0x8, R24 ;  /* 0x00000008070a7825 */ /* 0x000fcc00078e0018 */
[----:B------:R-:W2:Y:S01]  /*53d0*/  LDG.E.64.CONSTANT R10, [R10.64] ;  /* 0x0000000a0a0a7981 */ /* 0x000ea2000c1e9b00 */
[----:B-1----:R-:W-:-:S06]  /*53e0*/  IMAD.WIDE.U32 R8, R7, R2, c[0x0][0x178] ;  /* 0x00005e0007087625 */ /* 0x002fcc00078e0002 */
[----:B------:R-:W3:Y:S01]  /*53f0*/  LDG.E.64.CONSTANT R8, [R8.64] ;  /* 0x0000000a08087981 */ /* 0x000ee2000c1e9b00 */
[----:B------:R-:W-:Y:S01]  /*5400*/  BSSY B0, `(.L_x_76) ;  /* 0x0000042000007945 */ /* 0x000fe20003800000 */
[--C-:B--2---:R-:W-:Y:S02]  /*5410*/  PRMT R5, RZ, 0x5410, R10.reuse ;  /* 0x00005410ff057816 */ /* 0x104fe4000000000a */
[----:B------:R-:W-:Y:S02]  /*5420*/  PRMT R13, RZ, 0x7610, R10 ;  /* 0x00007610ff0d7816 */ /* 0x000fe4000000000a */
[--C-:B------:R-:W-:Y:S01]  /*5430*/  PRMT R15, RZ, 0x7610, R11.reuse ;  /* 0x00007610ff0f7816 */ /* 0x100fe2000000000b */
[C---:B------:R-:W-:Y:S02]  /*5440*/  FMUL.FTZ R5, R0.reuse, R5 ;  /* 0x0000000500057220 */ /* 0x040fe40000410000 */
[C---:B------:R-:W-:Y:S01]  /*5450*/  FMUL.FTZ R6, R0.reuse, R13 ;  /* 0x0000000d00067220 */ /* 0x040fe20000410000 */
[----:B------:R-:W-:Y:S01]  /*5460*/  PRMT R13, RZ, 0x5410, R11 ;  /* 0x00005410ff0d7816 */ /* 0x000fe2000000000b */
[----:B------:R-:W-:Y:S01]  /*5470*/  FMUL.FTZ R12, R0, R15 ;  /* 0x0000000f000c7220 */ /* 0x000fe20000410000 */
[----:B------:R-:W-:-:S02]  /*5480*/  F2FP.BF16.PACK_AB R5, RZ, R5 ;  /* 0x00000005ff05723e */ /* 0x000fc400000010ff */
[----:B------:R-:W-:Y:S01]  /*5490*/  F2FP.BF16.PACK_AB R10, RZ, R6 ;  /* 0x00000006ff0a723e */ /* 0x000fe200000010ff */
[----:B------:R-:W-:Y:S01]  /*54a0*/  FMUL.FTZ R11, R0, R13 ;  /* 0x0000000d000b7220 */ /* 0x000fe20000410000 */
[----:B------:R-:W-:Y:S02]  /*54b0*/  PRMT R5, RZ, 0x5410, R5 ;  /* 0x00005410ff057816 */ /* 0x000fe40000000005 */
[----:B---3--:R-:W-:Y:S02]  /*54c0*/  PRMT R6, RZ, 0x5410, R8 ;  /* 0x00005410ff067816 */ /* 0x008fe40000000008 */
[----:B------:R-:W-:Y:S02]  /*54d0*/  PRMT R10, RZ, 0x5410, R10 ;  /* 0x00005410ff0a7816 */ /* 0x000fe4000000000a */
[----:B------:R-:W-:Y:S01]  /*54e0*/  F2FP.BF16.PACK_AB R12, RZ, R12 ;  /* 0x0000000cff0c723e */ /* 0x000fe200000010ff */
[----:B------:R-:W-:Y:S01]  /*54f0*/  FMUL.FTZ R5, R5, R6 ;  /* 0x0000000605057220 */ /* 0x000fe20000410000 */
[----:B------:R-:W-:-:S02]  /*5500*/  F2FP.BF16.PACK_AB R6, RZ, R11 ;  /* 0x0000000bff06723e */ /* 0x000fc400000010ff */
[----:B------:R-:W-:Y:S02]  /*5510*/  PRMT R11, RZ, 0x7610, R8 ;  /* 0x00007610ff0b7816 */ /* 0x000fe40000000008 */
[----:B------:R-:W-:Y:S02]  /*5520*/  PRMT R6, RZ, 0x5410, R6 ;  /* 0x00005410ff067816 */ /* 0x000fe40000000006 */
[----:B------:R-:W-:Y:S01]  /*5530*/  F2FP.BF16.PACK_AB R5, RZ, R5 ;  /* 0x00000005ff05723e */ /* 0x000fe200000010ff */
[----:B------:R-:W-:Y:S01]  /*5540*/  FMUL.FTZ R10, R10, R11 ;  /* 0x0000000b0a0a7220 */ /* 0x000fe20000410000 */
[--C-:B------:R-:W-:Y:S02]  /*5550*/  PRMT R11, RZ, 0x5410, R9.reuse ;  /* 0x00005410ff0b7816 */ /* 0x100fe40000000009 */
[----:B------:R-:W-:Y:S02]  /*5560*/  PRMT R12, RZ, 0x5410, R12 ;  /* 0x00005410ff0c7816 */ /* 0x000fe4000000000c */
[----:B------:R-:W-:Y:S01]  /*5570*/  PRMT R9, RZ, 0x7610, R9 ;  /* 0x00007610ff097816 */ /* 0x000fe20000000009 */
[----:B------:R-:W-:Y:S01]  /*5580*/  FMUL.FTZ R6, R6, R11 ;  /* 0x0000000b06067220 */ /* 0x000fe20000410000 */
[----:B------:R-:W-:-:S03]  /*5590*/  F2FP.BF16.PACK_AB R10, RZ, R10 ;  /* 0x0000000aff0a723e */ /* 0x000fc600000010ff */
[----:B------:R-:W-:Y:S01]  /*55a0*/  FMUL.FTZ R9, R12, R9 ;  /* 0x000000090c097220 */ /* 0x000fe20000410000 */
[----:B------:R-:W-:Y:S02]  /*55b0*/  F2FP.BF16.PACK_AB R8, RZ, R6 ;  /* 0x00000006ff08723e */ /* 0x000fe400000010ff */
[----:B------:R-:W-:Y:S02]  /*55c0*/  PRMT R6, RZ, 0x5410, R5 ;  /* 0x00005410ff067816 */ /* 0x000fe40000000005 */
[----:B------:R-:W-:Y:S02]  /*55d0*/  F2FP.BF16.PACK_AB R9, RZ, R9 ;  /* 0x00000009ff09723e */ /* 0x000fe400000010ff */
[----:B------:R-:W-:Y:S01]  /*55e0*/  PRMT R10, RZ, 0x5410, R10 ;  /* 0x00005410ff0a7816 */ /* 0x000fe2000000000a */
[-C--:B------:R-:W-:Y:S01]  /*55f0*/  FMUL.FTZ R6, R6, R3.reuse ;  /* 0x0000000306067220 */ /* 0x080fe20000410000 */
[----:B------:R-:W-:Y:S02]  /*5600*/  PRMT R8, RZ, 0x5410, R8 ;  /* 0x00005410ff087816 */ /* 0x000fe40000000008 */
[----:B------:R-:W-:Y:S01]  /*5610*/  PRMT R12, RZ, 0x5410, R9 ;  /* 0x00005410ff0c7816 */ /* 0x000fe20000000009 */
[-C--:B------:R-:W-:Y:S01]  /*5620*/  FMUL.FTZ R10, R10, R3.reuse ;  /* 0x000000030a0a7220 */ /* 0x080fe20000410000 */
[----:B------:R-:W-:Y:S01]  /*5630*/  FMNMX.FTZ R6, R6, 448, PT ;  /* 0x43e0000006067809 */ /* 0x000fe20003810000 */
[----:B------:R-:W-:-:S02]  /*5640*/  FMUL.FTZ R8, R8, R3 ;  /* 0x0000000308087220 */ /* 0x000fc40000410000 */
[----:B------:R-:W-:Y:S01]  /*5650*/  FMUL.FTZ R12, R12, R3 ;  /* 0x000000030c0c7220 */ /* 0x000fe20000410000 */
[----:B------:R-:W-:Y:S02]  /*5660*/  FMNMX.FTZ R16, R6, -448, !PT ;  /* 0xc3e0000006107809 */ /* 0x000fe40007810000 */
[----:B------:R-:W-:Y:S02]  /*5670*/  FMNMX.FTZ R10, R10, 448, PT ;  /* 0x43e000000a0a7809 */ /* 0x000fe40003810000 */
[----:B------:R-:W-:Y:S02]  /*5680*/  LOP3.LUT R13, R16, 0x7fffffff, RZ, 0xc0, !PT ;  /* 0x7fffffff100d7812 */ /* 0x000fe400078ec0ff */
[----:B------:R-:W-:Y:S02]  /*5690*/  FMNMX.FTZ R8, R8, 448, PT ;  /* 0x43e0000008087809 */ /* 0x000fe40003810000 */
[----:B------:R-:W-:Y:S02]  /*56a0*/  ISETP.GT.U32.AND P0, PT, R13, 0x43efffff, PT ;  /* 0x43efffff0d00780c */ /* 0x000fe40003f04070 */
[----:B------:R-:W-:Y:S01]  /*56b0*/  FMNMX.FTZ R5, R12, 448, PT ;  /* 0x43e000000c057809 */ /* 0x000fe20003810000 */
[----:B------:R-:W-:Y:S01]  /*56c0*/  IMAD.MOV.U32 R12, RZ, RZ, 0x7f ;  /* 0x0000007fff0c7424 */ /* 0x000fe200078e00ff */
[----:B------:R-:W-:-:S02]  /*56d0*/  FMNMX.FTZ R10, R10, -448, !PT ;  /* 0xc3e000000a0a7809 */ /* 0x000fc40007810000 */
[----:B------:R-:W-:Y:S02]  /*56e0*/  FMNMX.FTZ R9, R8, -448, !PT ;  /* 0xc3e0000008097809 */ /* 0x000fe40007810000 */
[----:B------:R-:W-:Y:S02]  /*56f0*/  FMNMX.FTZ R5, R5, -448, !PT ;  /* 0xc3e0000005057809 */ /* 0x000fe40007810000 */
[----:B------:R-:W-:Y:S02]  /*5700*/  LOP3.LUT R11, R16, 0x80000000, RZ, 0xc0, !PT ;  /* 0x80000000100b7812 */ /* 0x000fe400078ec0ff */
[----:B------:R-:W-:Y:S02]  /*5710*/  LOP3.LUT R17, R10, 0x7fffffff, RZ, 0xc0, !PT ;  /* 0x7fffffff0a117812 */ /* 0x000fe400078ec0ff */
[----:B------:R-:W-:Y:S02]  /*5720*/  LOP3.LUT R8, R9, 0x7fffffff, RZ, 0xc0, !PT ;  /* 0x7fffffff09087812 */ /* 0x000fe400078ec0ff */
[----:B------:R-:W-:-:S02]  /*5730*/  LOP3.LUT R6, R5, 0x7fffffff, RZ, 0xc0, !PT ;  /* 0x7fffffff05067812 */ /* 0x000fc400078ec0ff */
        /* <DEDUP_REMOVED lines=14> */
.L_x_77:
[----:B------:R-:W-:Y:S05]  /*5820*/  BSYNC B0 ;  /* 0x0000000000007941 */ /* 0x000fea0003800000 */
.L_x_76:
        /* <DEDUP_REMOVED lines=11> */
.L_x_79:
[----:B------:R-:W-:Y:S05]  /*58e0*/  BSYNC B0 ;  /* 0x0000000000007941 */ /* 0x000fea0003800000 */
.L_x_78:
        /* <DEDUP_REMOVED lines=15> */
.L_x_81:
[----:B------:R-:W-:Y:S05]  /*59e0*/  BSYNC B0 ;  /* 0x0000000000007941 */ /* 0x000fea0003800000 */
.L_x_80:
        /* <DEDUP_REMOVED lines=12> */
.L_x_83:
[----:B------:R-:W-:Y:S05]  /*5ab0*/  BSYNC B0 ;  /* 0x0000000000007941 */ /* 0x000fea0003800000 */
.L_x_82:
        /* <DEDUP_REMOVED lines=9> */
[----:B-1----:R-:W-:-:S06]  /*5b50*/  IMAD.WIDE.U32 R8, R5, 0x8, R24 ;  /* 0x0000000805087825 */ /* 0x002fcc00078e0018 */
[----:B------:R-:W2:Y:S01]  /*5b60*/  LDG.E.64.CONSTANT R8, [R8.64] ;  /* 0x0000000a08087981 */ /* 0x000ea2000c1e9b00 */
[----:B------:R-:W-:-:S06]  /*5b70*/  IMAD.WIDE.U32 R6, R5, R2, c[0x0][0x178] ;  /* 0x00005e0005067625 */ /* 0x000fcc00078e0002 */
[----:B------:R-:W3:Y:S01]  /*5b80*/  LDG.E.64.CONSTANT R6, [R6.64] ;  /* 0x0000000a06067981 */ /* 0x000ee2000c1e9b00 */
[----:B------:R-:W-:Y:S01]  /*5b90*/  BSSY B0, `(.L_x_84) ;  /* 0x0000042000007945 */ /* 0x000fe20003800000 */
[--C-:B--2---:R-:W-:Y:S02]  /*5ba0*/  PRMT R11, RZ, 0x5410, R8.reuse ;  /* 0x00005410ff0b7816 */ /* 0x104fe40000000008 */
[----:B------:R-:W-:Y:S02]  /*5bb0*/  PRMT R13, RZ, 0x7610, R8 ;  /* 0x00007610ff0d7816 */ /* 0x000fe40000000008 */
[----:B------:R-:W-:Y:S01]  /*5bc0*/  PRMT R15, RZ, 0x7610, R9 ;  /* 0x00007610ff0f7816 */ /* 0x000fe20000000009 */
[C---:B------:R-:W-:Y:S02]  /*5bd0*/  FMUL.FTZ R11, R0.reuse, R11 ;  /* 0x0000000b000b7220 */ /* 0x040fe40000410000 */
[C---:B------:R-:W-:Y:S01]  /*5be0*/  FMUL.FTZ R10, R0.reuse, R13 ;  /* 0x0000000d000a7220 */ /* 0x040fe20000410000 */
[----:B---3--:R-:W-:Y:S01]  /*5bf0*/  PRMT R8, RZ, 0x5410, R6 ;  /* 0x00005410ff087816 */ /* 0x008fe20000000006 */
[----:B------:R-:W-:Y:S01]  /*5c00*/  FMUL.FTZ R12, R0, R15 ;  /* 0x0000000f000c7220 */ /* 0x000fe20000410000 */
[----:B------:R-:W-:-:S02]  /*5c10*/  F2FP.BF16.PACK_AB R11, RZ, R11 ;  /* 0x0000000bff0b723e */ /* 0x000fc400000010ff */
[----:B------:R-:W-:Y:S02]  /*5c20*/  PRMT R13, RZ, 0x5410, R9 ;  /* 0x00005410ff0d7816 */ /* 0x000fe40000000009 */
[----:B------:R-:W-:Y:S02]  /*5c30*/  PRMT R11, RZ, 0x5410, R11 ;  /* 0x00005410ff0b7816 */ /* 0x000fe4000000000b */
[----:B------:R-:W-:Y:S01]  /*5c40*/  F2FP.BF16.PACK_AB R10, RZ, R10 ;  /* 0x0000000aff0a723e */ /* 0x000fe200000010ff */
[----:B------:R-:W-:Y:S01]  /*5c50*/  FMUL.FTZ R9, R0, R13 ;  /* 0x0000000d00097220 */ /* 0x000fe20000410000 */
[----:B------:R-:W-:Y:S01]  /*5c60*/  F2FP.BF16.PACK_AB R12, RZ, R12 ;  /* 0x0000000cff0c723e */ /* 0x000fe200000010ff */
[----:B------:R-:W-:Y:S01]  /*5c70*/  FMUL.FTZ R8, R11, R8 ;  /* 0x000000080b087220 */ /* 0x000fe20000410000 */
[----:B------:R-:W-:Y:S02]  /*5c80*/  PRMT R10, RZ, 0x5410, R10 ;  /* 0x00005410ff0a7816 */ /* 0x000fe4000000000a */
[----:B------:R-:W-:-:S02]  /*5c90*/  F2FP.BF16.PACK_AB R11, RZ, R9 ;  /* 0x00000009ff0b723e */ /* 0x000fc400000010ff */
[----:B------:R-:W-:Y:S02]  /*5ca0*/  F2FP.BF16.PACK_AB R8, RZ, R8 ;  /* 0x00000008ff08723e */ /* 0x000fe400000010ff */
[----:B------:R-:W-:Y:S02]  /*5cb0*/  PRMT R9, RZ, 0x7610, R6 ;  /* 0x00007610ff097816 */ /* 0x000fe40000000006 */
[----:B------:R-:W-:Y:S02]  /*5cc0*/  PRMT R6, RZ, 0x5410, R7 ;  /* 0x00005410ff067816 */ /* 0x000fe40000000007 */
[----:B------:R-:W-:Y:S01]  /*5cd0*/  PRMT R8, RZ, 0x5410, R8 ;  /* 0x00005410ff087816 */ /* 0x000fe20000000008 */
[----:B------:R-:W-:Y:S01]  /*5ce0*/  FMUL.FTZ R9, R10, R9 ;  /* 0x000000090a097220 */ /* 0x000fe20000410000 */
[----:B------:R-:W-:Y:S02]  /*5cf0*/  PRMT R11, RZ, 0x5410, R11 ;  /* 0x00005410ff0b7816 */ /* 0x000fe4000000000b */
[----:B------:R-:W-:Y:S01]  /*5d00*/  PRMT R12, RZ, 0x5410, R12 ;  /* 0x00005410ff0c7816 */ /* 0x000fe2000000000c */
[----:B------:R-:W-:Y:S01]  /*5d10*/  FMUL.FTZ R8, R8, R3 ;  /* 0x0000000308087220 */ /* 0x000fe20000410000 */
[----:B------:R-:W-:Y:S01]  /*5d20*/  PRMT R7, RZ, 0x7610, R7 ;  /* 0x00007610ff077816 */ /* 0x000fe20000000007 */
[----:B------:R-:W-:Y:S01]  /*5d30*/  FMUL.FTZ R6, R11, R6 ;  /* 0x000000060b067220 */ /* 0x000fe20000410000 */
[----:B------:R-:W-:-:S02]  /*5d40*/  F2FP.BF16.PACK_AB R9, RZ, R9 ;  /* 0x00000009ff09723e */ /* 0x000fc400000010ff */
[----:B------:R-:W-:Y:S01]  /*5d50*/  FMNMX.FTZ R8, R8, 448, PT ;  /* 0x43e0000008087809 */ /* 0x000fe20003810000 */
[----:B------:R-:W-:Y:S01]  /*5d60*/  FMUL.FTZ R12, R12, R7 ;  /* 0x000000070c0c7220 */ /* 0x000fe20000410000 */
[----:B------:R-:W-:Y:S02]  /*5d70*/  F2FP.BF16.PACK_AB R7, RZ, R6 ;  /* 0x00000006ff07723e */ /* 0x000fe400000010ff */
[----:B------:R-:W-:Y:S02]  /*5d80*/  PRMT R6, RZ, 0x5410, R9 ;  /* 0x00005410ff067816 */ /* 0x000fe40000000009 */
[----:B------:R-:W-:Y:S02]  /*5d90*/  F2FP.BF16.PACK_AB R12, RZ, R12 ;  /* 0x0000000cff0c723e */ /* 0x000fe400000010ff */
[----:B------:R-:W-:Y:S01]  /*5da0*/  FMNMX.FTZ R16, R8, -448, !PT ;  /* 0xc3e0000008107809 */ /* 0x000fe20007810000 */
[----:B------:R-:W-:Y:S01]  /*5db0*/  FMUL.FTZ R6, R6, R3 ;  /* 0x0000000306067220 */ /* 0x000fe20000410000 */
[----:B------:R-:W-:-:S02]  /*5dc0*/  PRMT R10, RZ, 0x5410, R7 ;  /* 0x00005410ff0a7816 */ /* 0x000fc40000000007 */
[----:B------:R-:W-:Y:S02]  /*5dd0*/  PRMT R12, RZ, 0x5410, R12 ;  /* 0x00005410ff0c7816 */ /* 0x000fe4000000000c */
[----:B------:R-:W-:Y:S01]  /*5de0*/  LOP3.LUT R13, R16, 0x7fffffff, RZ, 0xc0, !PT ;  /* 0x7fffffff100d7812 */ /* 0x000fe200078ec0ff */
[-C--:B------:R-:W-:Y:S01]  /*5df0*/  FMUL.FTZ R10, R10, R3.reuse ;  /* 0x000000030a0a7220 */ /* 0x080fe20000410000 */
[----:B------:R-:W-:Y:S01]  /*5e00*/  FMNMX.FTZ R6, R6, 448, PT ;  /* 0x43e0000006067809 */ /* 0x000fe20003810000 */
[----:B------:R-:W-:Y:S01]  /*5e10*/  FMUL.FTZ R12, R12, R3 ;  /* 0x000000030c0c7220 */ /* 0x000fe20000410000 */
[----:B------:R-:W-:Y:S02]  /*5e20*/  ISETP.GT.U32.AND P0, PT, R13, 0x43efffff, PT ;  /* 0x43efffff0d00780c */ /* 0x000fe40003f04070 */
[----:B------:R-:W-:Y:S02]  /*5e30*/  FMNMX.FTZ R9, R10, 448, PT ;  /* 0x43e000000a097809 */ /* 0x000fe40003810000 */
[----:B------:R-:W-:-:S02]  /*5e40*/  FMNMX.FTZ R12, R12, 448, PT ;  /* 0x43e000000c0c7809 */ /* 0x000fc40003810000 */
[----:B------:R-:W-:Y:S02]  /*5e50*/  FMNMX.FTZ R10, R6, -448, !PT ;  /* 0xc3e00000060a7809 */ /* 0x000fe40007810000 */
[----:B------:R-:W-:Y:S02]  /*5e60*/  FMNMX.FTZ R9, R9, -448, !PT ;  /* 0xc3e0000009097809 */ /* 0x000fe40007810000 */
[----:B------:R-:W-:Y:S01]  /*5e70*/  FMNMX.FTZ R6, R12, -448, !PT ;  /* 0xc3e000000c067809 */ /* 0x000fe20007810000 */
[----:B------:R-:W-:Y:S01]  /*5e80*/  IMAD.MOV.U32 R12, RZ, RZ, 0x7f ;  /* 0x0000007fff0c7424 */ /* 0x000fe200078e00ff */
[----:B------:R-:W-:Y:S02]  /*5e90*/  LOP3.LUT R11, R16, 0x80000000, RZ, 0xc0, !PT ;  /* 0x80000000100b7812 */ /* 0x000fe400078ec0ff */
        /* <DEDUP_REMOVED lines=17> */
.L_x_85:
[----:B------:R-:W-:Y:S05]  /*5fb0*/  BSYNC B0 ;  /* 0x0000000000007941 */ /* 0x000fea0003800000 */
.L_x_84:
        /* <DEDUP_REMOVED lines=11> */
.L_x_87:
[----:B------:R-:W-:Y:S05]  /*6070*/  BSYNC B0 ;  /* 0x0000000000007941 */ /* 0x000fea0003800000 */
.L_x_86:
        /* <DEDUP_REMOVED lines=15> */
.L_x_89:
[----:B------:R-:W-:Y:S05]  /*6170*/  BSYNC B0 ;  /* 0x0000000000007941 */ /* 0x000fea0003800000 */
.L_x_88:
        /* <DEDUP_REMOVED lines=12> */
.L_x_91:
[----:B------:R-:W-:Y:S05]  /*6240*/  BSYNC B0 ;  /* 0x0000000000007941 */ /* 0x000fea0003800000 */
.L_x_90:
        /* <DEDUP_REMOVED lines=15> */
[----:B------:R-:W-:-:S03]  /*6340*/  PRMT R13, RZ, 0x7610, R10 ;  /* 0x00007610ff0d7816 */ /* 0x000fc6000000000a */
[C---:B------:R-:W-:Y:S02]  /*6350*/  FMUL.FTZ R5, R0.reuse, R5 ;  /* 0x0000000500057220 */ /* 0x040fe40000410000 */
[C---:B------:R-:W-:Y:S01]  /*6360*/  FMUL.FTZ R2, R0.reuse, R13 ;  /* 0x0000000d00027220 */ /* 0x040fe20000410000 */
[----:B------:R-:W-:Y:S02]  /*6370*/  PRMT R13, RZ, 0x5410, R11 ;  /* 0x00005410ff0d7816 */ /* 0x000fe4000000000b */
[----:B------:R-:W-:Y:S02]  /*6380*/  F2FP.BF16.PACK_AB R5, RZ, R5 ;  /* 0x00000005ff05723e */ /* 0x000fe400000010ff */
[----:B------:R-:W-:Y:S01]  /*6390*/  F2FP.BF16.PACK_AB R6, RZ, R2 ;  /* 0x00000002ff06723e */ /* 0x000fe200000010ff */
[----:B------:R-:W-:Y:S01]  /*63a0*/  FMUL.FTZ R10, R0, R13 ;  /* 0x0000000d000a7220 */ /* 0x000fe20000410000 */
[----:B------:R-:W-:Y:S02]  /*63b0*/  PRMT R5, RZ, 0x5410, R5 ;  /* 0x00005410ff057816 */ /* 0x000fe40000000005 */
[----:B---3--:R-:W-:-:S02]  /*63c0*/  PRMT R2, RZ, 0x5410, R8 ;  /* 0x00005410ff027816 */ /* 0x008fc40000000008 */
[----:B------:R-:W-:Y:S02]  /*63d0*/  PRMT R11, RZ, 0x7610, R11 ;  /* 0x00007610ff0b7816 */ /* 0x000fe4000000000b */
[----:B------:R-:W-:Y:S01]  /*63e0*/  F2FP.BF16.PACK_AB R10, RZ, R10 ;  /* 0x0000000aff0a723e */ /* 0x000fe200000010ff */
[----:B------:R-:W-:Y:S01]  /*63f0*/  FMUL.FTZ R2, R5, R2 ;  /* 0x0000000205027220 */ /* 0x000fe20000410000 */
[----:B------:R-:W-:Y:S01]  /*6400*/  PRMT R6, RZ, 0x5410, R6 ;  /* 0x00005410ff067816 */ /* 0x000fe20000000006 */
[----:B------:R-:W-:Y:S01]  /*6410*/  FMUL.FTZ R11, R0, R11 ;  /* 0x0000000b000b7220 */ /* 0x000fe20000410000 */
[----:B------:R-:W-:Y:S02]  /*6420*/  PRMT R5, RZ, 0x7610, R8 ;  /* 0x00007610ff057816 */ /* 0x000fe40000000008 */
[----:B------:R-:W-:Y:S02]  /*6430*/  F2FP.BF16.PACK_AB R2, RZ, R2 ;  /* 0x00000002ff02723e */ /* 0x000fe400000010ff */
[----:B------:R-:W-:Y:S01]  /*6440*/  F2FP.BF16.PACK_AB R12, RZ, R11 ;  /* 0x0000000bff0c723e */ /* 0x000fe200000010ff */
[----:B------:R-:W-:Y:S01]  /*6450*/  FMUL.FTZ R5, R6, R5 ;  /* 0x0000000506057220 */ /* 0x000fe20000410000 */
[----:B------:R-:W-:-:S02]  /*6460*/  PRMT R11, RZ, 0x5410, R9 ;  /* 0x00005410ff0b7816 */ /* 0x000fc40000000009 */
[----:B------:R-:W-:Y:S02]  /*6470*/  PRMT R2, RZ, 0x5410, R2 ;  /* 0x00005410ff027816 */ /* 0x000fe40000000002 */
[----:B------:R-:W-:Y:S02]  /*6480*/  PRMT R10, RZ, 0x5410, R10 ;  /* 0x00005410ff0a7816 */ /* 0x000fe4000000000a */
[----:B------:R-:W-:Y:S01]  /*6490*/  PRMT R12, RZ, 0x5410, R12 ;  /* 0x00005410ff0c7816 */ /* 0x000fe2000000000c */
[----:B------:R-:W-:Y:S01]  /*64a0*/  FMUL.FTZ R2, R2, R3 ;  /* 0x0000000302027220 */ /* 0x000fe20000410000 */
[----:B------:R-:W-:Y:S01]  /*64b0*/  PRMT R9, RZ, 0x7610, R9 ;  /* 0x00007610ff097816 */ /* 0x000fe20000000009 */
[----:B------:R-:W-:Y:S01]  /*64c0*/  FMUL.FTZ R10, R10, R11 ;  /* 0x0000000b0a0a7220 */ /* 0x000fe20000410000 */
[----:B------:R-:W-:Y:S01]  /*64d0*/  F2FP.BF16.PACK_AB R5, RZ, R5 ;  /* 0x00000005ff05723e */ /* 0x000fe200000010ff */
[----:B------:R-:W-:Y:S01]  /*64e0*/  IMAD.MOV.U32 R11, RZ, RZ, 0x7f ;  /* 0x0000007fff0b7424 */ /* 0x000fe200078e00ff */
[----:B------:R-:W-:Y:S01]  /*64f0*/  FMNMX.FTZ R2, R2, 448, PT ;  /* 0x43e0000002027809 */ /* 0x000fe20003810000 */
[----:B------:R-:W-:Y:S01]  /*6500*/  FMUL.FTZ R9, R12, R9 ;  /* 0x000000090c097220 */ /* 0x000fe20000410000 */
[----:B------:R-:W-:-:S02]  /*6510*/  F2FP.BF16.PACK_AB R10, RZ, R10 ;  /* 0x0000000aff0a723e */ /* 0x000fc400000010ff */
[----:B------:R-:W-:Y:S02]  /*6520*/  FMNMX.FTZ R12, R2, -448, !PT ;  /* 0xc3e00000020c7809 */ /* 0x000fe40007810000 */
[----:B------:R-:W-:Y:S02]  /*6530*/  F2FP.BF16.PACK_AB R9, RZ, R9 ;  /* 0x00000009ff09723e */ /* 0x000fe400000010ff */
[----:B------:R-:W-:Y:S02]  /*6540*/  PRMT R6, RZ, 0x5410, R5 ;  /* 0x00005410ff067816 */ /* 0x000fe40000000005 */
[----:B------:R-:W-:Y:S02]  /*6550*/  PRMT R10, RZ, 0x5410, R10 ;  /* 0x00005410ff0a7816 */ /* 0x000fe4000000000a */
[----:B------:R-:W-:Y:S01]  /*6560*/  PRMT R8, RZ, 0x5410, R9 ;  /* 0x00005410ff087816 */ /* 0x000fe20000000009 */
[-C--:B------:R-:W-:Y:S01]  /*6570*/  FMUL.FTZ R6, R6, R3.reuse ;  /* 0x0000000306067220 */ /* 0x080fe20000410000 */
[----:B------:R-:W-:Y:S01]  /*6580*/  LOP3.LUT R15, R12, 0x7fffffff, RZ, 0xc0, !PT ;  /* 0x7fffffff0c0f7812 */ /* 0x000fe200078ec0ff */
[-C--:B------:R-:W-:Y:S01]  /*6590*/  FMUL.FTZ R10, R10, R3.reuse ;  /* 0x000000030a0a7220 */ /* 0x080fe20000410000 */
[----:B------:R-:W-:Y:S01]  /*65a0*/  LOP3.LUT R9, R12, 0x80000000, RZ, 0xc0, !PT ;  /* 0x800000000c097812 */ /* 0x000fe200078ec0ff */
[----:B------:R-:W-:Y:S01]  /*65b0*/  FMUL.FTZ R5, R8, R3 ;  /* 0x0000000308057220 */ /* 0x000fe20000410000 */
[----:B------:R-:W-:-:S02]  /*65c0*/  ISETP.GT.U32.AND P0, PT, R15, 0x43efffff, PT ;  /* 0x43efffff0f00780c */ /* 0x000fc40003f04070 */
[----:B------:R-:W-:Y:S02]  /*65d0*/  FMNMX.FTZ R6, R6, 448, PT ;  /* 0x43e0000006067809 */ /* 0x000fe40003810000 */
[----:B------:R-:W-:Y:S02]  /*65e0*/  FMNMX.FTZ R8, R10, 448, PT ;  /* 0x43e000000a087809 */ /* 0x000fe40003810000 */
[----:B------:R-:W-:Y:S02]  /*65f0*/  FMNMX.FTZ R5, R5, 448, PT ;  /* 0x43e0000005057809 */ /* 0x000fe40003810000 */
[----:B------:R-:W-:Y:S02]  /*6600*/  FMNMX.FTZ R10, R6, -448, !PT ;  /* 0xc3e00000060a7809 */ /* 0x000fe40007810000 */
[----:B------:R-:W-:Y:S02]  /*6610*/  FMNMX.FTZ R8, R8, -448, !PT ;  /* 0xc3e0000008087809 */ /* 0x000fe40007810000 */
[----:B------:R-:W-:-:S02]  /*6620*/  FMNMX.FTZ R2, R5, -448, !PT ;  /* 0xc3e0000005027809 */ /* 0x000fc40007810000 */
[----:B------:R-:W-:Y:S02]  /*6630*/  LOP3.LUT R16, R10, 0x7fffffff, RZ, 0xc0, !PT ;  /* 0x7fffffff0a107812 */ /* 0x000fe400078ec0ff */
[----:B------:R-:W-:Y:S02]  /*6640*/  LOP3.LUT R6, R8, 0x7fffffff, RZ, 0xc0, !PT ;  /* 0x7fffffff08067812 */ /* 0x000fe400078ec0ff */
[----:B------:R-:W-:Y:S02]  /*6650*/  LOP3.LUT R5, R2, 0x7fffffff, RZ, 0xc0, !PT ;  /* 0x7fffffff02057812 */ /* 0x000fe400078ec0ff */
[----:B------:R-:W-:Y:S01]  /*6660*/  SHF.R.U32.HI R14, RZ, 0x18, R9 ;  /* 0x00000018ff0e7819 */ /* 0x000fe20000011609 */
[----:B------:R-:W-:Y:S01]  /*6670*/  IMAD.MOV.U32 R9, RZ, RZ, 0x7f ;  /* 0x0000007fff097424 */ /* 0x000fe200078e00ff */
[----:B------:R-:W-:Y:S02]  /*6680*/  ISETP.GT.U32.AND P1, PT, R16, 0x43efffff, PT ;  /* 0x43efffff1000780c */ /* 0x000fe40003f24070 */
[----:B------:R-:W-:-:S02]  /*6690*/  ISETP.GT.U32.AND P2, PT, R6, 0x43efffff, PT ;  /* 0x43efffff0600780c */ /* 0x000fc40003f44070 */
[----:B------:R-:W-:Y:S02]  /*66a0*/  ISETP.GT.U32.AND P3, PT, R5, 0x43efffff, PT ;  /* 0x43efffff0500780c */ /* 0x000fe40003f64070 */
[----:B------:R-:W-:Y:S01]  /*66b0*/  LOP3.LUT R13, R10, 0x80000000, RZ, 0xc0, !PT ;  /* 0x800000000a0d7812 */ /* 0x000fe200078ec0ff */
        /* <DEDUP_REMOVED lines=8> */
.L_x_93:
[----:B------:R-:W-:Y:S05]  /*6740*/  BSYNC B0 ;  /* 0x0000000000007941 */ /* 0x000fea0003800000 */
.L_x_92:
[----:B------:R-:W-:Y:S01]  /*6750*/  BSSY B0, `(.L_x_94) ;  /* 0x000000c000007945 */ /* 0x000fe20003800000 */
[----:B------:R-:W-:Y:S02]  /*6760*/  LOP3.LUT R9, R9, R14, RZ, 0xfc, !PT ;  /* 0x0000000e09097212 */ /* 0x000fe400078efcff */
[----:B------:R-:W-:Y:S02]  /*6770*/  LOP3.LUT R14, R8, 0x80000000, RZ, 0xc0, !PT ;  /* 0x80000000080e7812 */ /* 0x000fe400078ec0ff */
        /* <DEDUP_REMOVED lines=9> */
.L_x_95:
[----:B------:R-:W-:Y:S05]  /*6810*/  BSYNC B0 ;  /* 0x0000000000007941 */ /* 0x000fea0003800000 */
.L_x_94:
[----:B------:R-:W-:Y:S01]  /*6820*/  BSSY B0, `(.L_x_96) ;  /* 0x000000c000007945 */ /* 0x000fe20003800000 */
[----:B------:R-:W-:Y:S01]  /*6830*/  LOP3.LUT R12, R11, R12, RZ, 0xfc, !PT ;  /* 0x0000000c0b0c7212 */ /* 0x000fe200078efcff */
        /* <DEDUP_REMOVED lines=10> */
.L_x_97:
[----:B------:R-:W-:Y:S05]  /*68e0*/  BSYNC B0 ;  /* 0x0000000000007941 */ /* 0x000fea0003800000 */
.L_x_96:
[----:B------:R-:W-:Y:S01]  /*68f0*/  BSSY B0, `(.L_x_98) ;  /* 0x000000b000007945 */ /* 0x000fe20003800000 */
[----:B------:R-:W-:Y:S01]  /*6900*/  LOP3.LUT R10, R10, R13, RZ, 0xfc, !PT ;  /* 0x0000000d0a0a7212 */ /* 0x000fe200078efcff */
[----:B------:R-:W-:Y:S01]  /*6910*/  IMAD.MOV.U32 R6, RZ, RZ, 0x7f ;  /* 0x0000007fff067424 */ /* 0x000fe200078e00ff */
        /* <DEDUP_REMOVED lines=8> */
.L_x_99:
[----:B------:R-:W-:Y:S05]  /*69a0*/  BSYNC B0 ;  /* 0x0000000000007941 */ /* 0x000fea0003800000 */
.L_x_98:
[----:B------:R-:W-:Y:S02]  /*69b0*/  LOP3.LUT R2, R2, 0x80000000, RZ, 0xc0, !PT ;  /* 0x8000000002027812 */ /* 0x000fe400078ec0ff */
[----:B------:R-:W-:Y:S02]  /*69c0*/  PRMT R9, R12, 0x7604, R9 ;  /* 0x000076040c097816 */ /* 0x000fe40000000009 */
[----:B------:R-:W-:Y:S02]  /*69d0*/  SHF.R.U32.HI R5, RZ, 0x18, R2 ;  /* 0x00000018ff057819 */ /* 0x000fe40000011602 */
[----:B------:R-:W-:Y:S02]  /*69e0*/  LEA R8, P0, R7, UR4, 0x2 ;  /* 0x0000000407087c11 */ /* 0x000fe4000f8010ff */
[----:B------:R-:W-:-:S02]  /*69f0*/  PRMT R2, R10, 0x7054, R9 ;  /* 0x000070540a027816 */ /* 0x000fc40000000009 */
[----:B------:R-:W-:Y:S02]  /*6a00*/  LOP3.LUT R5, R6, R5, RZ, 0xfc, !PT ;  /* 0x0000000506057212 */ /* 0x000fe400078efcff */
[----:B------:R-:W-:Y:S02]  /*6a10*/  LEA.HI.X R9, R7, UR7, RZ, 0x2, P0 ;  /* 0x0000000707097c11 */ /* 0x000fe400080f14ff */
[----:B------:R-:W-:Y:S02]  /*6a20*/  PRMT R11, R5, 0x654, R2 ;  /* 0x00000654050b7816 */ /* 0x000fe40000000002 */
[----:B------:R-:W-:-:S03]  /*6a30*/  IADD3 R5, R7, c[0x0][0x0], RZ ;  /* 0x0000000007057a10 */ /* 0x000fc60007ffe0ff */
[----:B------:R1:W-:Y:S01]  /*6a40*/  STG.E [R8.64], R11 ;  /* 0x0000000b08007986 */ /* 0x0003e2000c10190a */
[----:B------:R-:W-:-:S13]  /*6a50*/  ISETP.GE.U32.AND P0, PT, R5, UR6, PT ;  /* 0x0000000605007c0c */ /* 0x000fda000bf06070 */
[----:B-1----:R-:W-:Y:S01]  /*6a60*/  @P0 CALL.REL.NOINC `(.L_x_100) ;  /* 0x0000001000000944 */ /* 0x002fe20003c00000 */
[----:B------:R-:W-:Y:S05]  /*6a70*/  BRA `(.L_x_101) ;  /* 0xffffe19000007947 */ /* 0x000fea000383ffff */
.L_x_100:
[----:B------:R-:W-:Y:S05]  /*6a80*/  EXIT ;  /* 0x000000000000794d */ /* 0x000fea0003800000 */
.L_x_102:
        /* <DEDUP_REMOVED lines=15> */
.L_x_3122:


//--------------------- .text._ZN4vllm39rms_norm_dynamic_per_token_quant_kernelIN3c108BFloat16EaLb1EEEvPT0_PfPKT_S8_PKffiiPS6_ --------------------------
	.section	.text._ZN4vllm39rms_norm_dynamic_per_token_quant_kernelIN3c108BFloat16EaLb1EEEvPT0_PfPKT_S8_PKffiiPS6_,"ax",@progbits
	.sectioninfo	@"SHI_REGISTERS=32"
	.align	128
        .global         _ZN4vllm39rms_norm_dynamic_per_token_quant_kernelIN3c108BFloat16EaLb1EEEvPT0_PfPKT_S8_PKffiiPS6_
        .type           _ZN4vllm39rms_norm_dynamic_per_token_quant_kernelIN3c108BFloat16EaLb1EEEvPT0_PfPKT_S8_PKffiiPS6_,@function
        .size           _ZN4vllm39rms_norm_dynamic_per_token_quant_kernelIN3c108BFloat16EaLb1EEEvPT0_PfPKT_S8_PKffiiPS6_,(.L_x_3123 - _ZN4vllm39rms_norm_dynamic_per_token_quant_kernelIN3c108BFloat16EaLb1EEEvPT0_PfPKT_S8_PKffiiPS6_)
        .other          _ZN4vllm39rms_norm_dynamic_per_token_quant_kernelIN3c108BFloat16EaLb1EEEvPT0_PfPKT_S8_PKffiiPS6_,@"STO_CUDA_ENTRY STV_DEFAULT"
_ZN4vllm39rms_norm_dynamic_per_token_quant_kernelIN3c108BFloat16EaLb1EEEvPT0_PfPKT_S8_PKffiiPS6_:
.text._ZN4vllm39rms_norm_dynamic_per_token_quant_kernelIN3c108BFloat16EaLb1EEEvPT0_PfPKT_S8_PKffiiPS6_:
[----:B------:R-:W-:Y:S02]  /*0000*/  IMAD.MOV.U32 R1, RZ, RZ, c[0x0][0x28] ;  /* 0x00000a00ff017624 */ /* 0x000fe400078e00ff */
[----:B------:R-:W0:Y:S01]  /*0010*/  S2R R20, SR_CTAID.X ;  /* 0x0000000000147919 */ /* 0x000e220000002500 */
[----:B------:R-:W-:Y:S01]  /*0020*/  IMAD.MOV.U32 R3, RZ, RZ, c[0x0][0x190] ;  /* 0x00006400ff037624 */ /* 0x000fe200078e00ff */
[----:B------:R-:W-:Y:S01]  /*0030*/  ULDC.64 UR10, c[0x0][0x118] ;  /* 0x00004600000a7ab9 */ /* 0x000fe20000000a00 */
[----:B------:R-:W-:-:S03]  /*0040*/  IMAD.MOV.U32 R4, RZ, RZ, c[0x0][0x18c] ;  /* 0x00006300ff047624 */ /* 0x000fc600078e00ff */
[----:B------:R-:W-:Y:S02]  /*0050*/  LOP3.LUT R0, R3, c[0x0][0x18c], RZ, 0xfc, !PT ;  /* 0x0000630003007a12 */ /* 0x000fe400078efcff */
[----:B------:R-:W-:Y:S02]  /*0060*/  SHF.R.S32.HI R3, RZ, 0x1f, R3 ;  /* 0x0000001fff037819 */ /* 0x000fe40000011403 */
[----:B------:R-:W-:Y:S02]  /*0070*/  LOP3.LUT P0, RZ, R0, 0x3, RZ, 0xc0, !PT ;  /* 0x0000000300ff7812 */ /* 0x000fe4000780c0ff */
[----:B------:R-:W-:Y:S01]  /*0080*/  SHF.R.S32.HI R5, RZ, 0x1f, R4 ;  /* 0x0000001fff057819 */ /* 0x000fe20000011404 */
[----:B0-----:R-:W-:-:S04]  /*0090*/  IMAD.WIDE.U32 R26, R20, c[0x0][0x190], RZ ;  /* 0x00006400141a7a25 */ /* 0x001fc800078e00ff */
[----:B------:R-:W-:-:S04]  /*00a0*/  IMAD.WIDE.U32 R24, R20, c[0x0][0x18c], RZ ;  /* 0x0000630014187a25 */ /* 0x000fc800078e00ff */
[-C--:B------:R-:W-:Y:S02]  /*00b0*/  IMAD R3, R3, R20.reuse, RZ ;  /* 0x0000001403037224 */ /* 0x080fe400078e02ff */
[----:B------:R-:W-:Y:S02]  /*00c0*/  IMAD R5, R5, R20, RZ ;  /* 0x0000001405057224 */ /* 0x000fe400078e02ff */
[----:B------:R-:W-:Y:S02]  /*00d0*/  IMAD.IADD R0, R27, 0x1, R3 ;  /* 0x000000011b007824 */ /* 0x000fe400078e0203 */
[----:B------:R-:W-:Y:S01]  /*00e0*/  IMAD.IADD R2, R25, 0x1, R5 ;  /* 0x0000000119027824 */ /* 0x000fe200078e0205 */
        /* <DEDUP_REMOVED lines=9> */
.L_x_106:
[C---:B------:R-:W-:Y:S02]  /*0180*/  IADD3 R9, P1, R5.reuse, R26, RZ ;  /* 0x0000001a05097210 */ /* 0x040fe40007f3e0ff */
[----:B------:R-:W-:-:S03]  /*0190*/  IADD3 R7, P2, R5, R24, RZ ;  /* 0x0000001805077210 */ /* 0x000fc60007f5e0ff */
[----:B------:R-:W-:Y:S01]  /*01a0*/  IMAD.X R12, RZ, RZ, R0, P1 ;  /* 0x000000ffff0c7224 */ /* 0x000fe200008e0600 */
[----:B------:R-:W-:Y:S01]  /*01b0*/  LEA R8, P1, R9, c[0x0][0x170], 0x1 ;  /* 0x00005c0009087a11 */ /* 0x000fe200078208ff */
[----:B------:R-:W-:Y:S01]  /*01c0*/  IMAD.X R10, RZ, RZ, R2, P2 ;  /* 0x000000ffff0a7224 */ /* 0x000fe200010e0602 */
[----:B------:R-:W-:Y:S02]  /*01d0*/  LEA R6, P2, R7, c[0x0][0x198], 0x1 ;  /* 0x0000660007067a11 */ /* 0x000fe400078408ff */
[----:B------:R-:W-:Y:S02]  /*01e0*/  LEA.HI.X R9, R9, c[0x0][0x174], R12, 0x1, P1 ;  /* 0x00005d0009097a11 */ /* 0x000fe400008f0c0c */
[----:B------:R-:W-:-:S03]  /*01f0*/  LEA.HI.X R7, R7, c[0x0][0x19c], R10, 0x1, P2 ;  /* 0x0000670007077a11 */ /* 0x000fc600010f0c0a */
[----:B------:R-:W2:Y:S04]  /*0200*/  LDG.E.U16.CONSTANT R8, [R8.64] ;  /* 0x0000000a08087981 */ /* 0x000ea8000c1e9500 */
[----:B------:R-:W3:Y:S01]  /*0210*/  LDG.E.U16 R6, [R6.64] ;  /* 0x0000000a06067981 */ /* 0x000ee2000c1e1500 */
[----:B------:R-:W-:-:S04]  /*0220*/  IADD3 R5, R5, c[0x0][0x0], RZ ;  /* 0x0000000005057a10 */ /* 0x000fc80007ffe0ff */
[----:B------:R-:W-:Y:S02]  /*0230*/  ISETP.GE.U32.AND P1, PT, R5, c[0x0][0x18c], PT ;  /* 0x0000630005007a0c */ /* 0x000fe40003f26070 */
[----:B--2---:R-:W-:Y:S02]  /*0240*/  PRMT R8, RZ, 0x5410, R8 ;  /* 0x00005410ff087816 */ /* 0x004fe40000000008 */
[----:B---3--:R-:W-:-:S05]  /*0250*/  PRMT R7, RZ, 0x5410, R6 ;  /* 0x00005410ff077816 */ /* 0x008fca0000000006 */
[----:B------:R-:W-:-:S04]  /*0260*/  FADD.FTZ R11, R8, R7 ;  /* 0x00000007080b7221 */ /* 0x000fc80000010000 */
[----:B------:R-:W-:Y:S01]  /*0270*/  FFMA.FTZ R4, R11, R11, R4 ;  /* 0x0000000b0b047223 */ /* 0x000fe20000010004 */
[----:B------:R-:W-:Y:S05]  /*0280*/  @!P1 BRA `(.L_x_106) ;  /* 0xfffffef000009947 */ /* 0x000fea000383ffff */
.L_x_105:
[----:B------:R-:W-:Y:S05]  /*0290*/  BSYNC B0 ;  /* 0x0000000000007941 */ /* 0x000fea0003800000 */
.L_x_104:
[----:B------:R-:W-:Y:S01]  /*02a0*/  BSSY B0, `(.L_x_107) ;  /* 0x000009f000007945 */ /* 0x000fe20003800000 */
[----:B------:R-:W-:Y:S05]  /*02b0*/  @P0 BRA `(.L_x_108) ;  /* 0x0000062000000947 */ /* 0x000fea0003800000 */
[----:B------:R-:W-:Y:S01]  /*02c0*/  SHF.R.S32.HI R6, RZ, 0x1f, R3 ;  /* 0x0000001fff067819 */ /* 0x000fe20000011403 */
[----:B------:R-:W0:Y:S03]  /*02d0*/  S2R R22, SR_LANEID ;  /* 0x0000000000167919 */ /* 0x000e260000000000 */
[----:B------:R-:W-:-:S04]  /*02e0*/  LEA.HI R6, R6, R3, RZ, 0x5 ;  /* 0x0000000306067211 */ /* 0x000fc800078f28ff */
[----:B------:R-:W-:Y:S02]  /*02f0*/  LOP3.LUT R5, R6, 0xffffffe0, RZ, 0xc0, !PT ;  /* 0xffffffe006057812 */ /* 0x000fe400078ec0ff */
[----:B------:R-:W-:Y:S02]  /*0300*/  SHF.R.S32.HI R6, RZ, 0x5, R6 ;  /* 0x00000005ff067819 */ /* 0x000fe40000011406 */
[----:B------:R-:W-:Y:S02]  /*0310*/  IADD3 R7, R5, 0x20, RZ ;  /* 0x0000002005077810 */ /* 0x000fe40007ffe0ff */
[----:B------:R-:W-:Y:S02]  /*0320*/  LOP3.LUT R5, RZ, R5, RZ, 0x33, !PT ;  /* 0x00000005ff057212 */ /* 0x000fe400078e33ff */
[----:B------:R-:W-:Y:S02]  /*0330*/  ISETP.GT.AND P1, PT, R7, c[0x0][0x0], PT ;  /* 0x0000000007007a0c */ /* 0x000fe40003f24270 */
[----:B------:R-:W-:-:S04]  /*0340*/  IADD3 R5, R5, c[0x0][0x0], RZ ;  /* 0x0000000005057a10 */ /* 0x000fc80007ffe0ff */
[----:B------:R-:W-:Y:S02]  /*0350*/  SEL R5, R5, 0x1f, P1 ;  /* 0x0000001f05057807 */ /* 0x000fe40000800000 */
[----:B0-----:R-:W-:-:S04]  /*0360*/  ISETP.NE.AND P3, PT, R22, RZ, PT ;  /* 0x000000ff1600720c */ /* 0x001fc80003f65270 */
[----:B------:R-:W0:Y:S02]  /*0370*/  SHFL.DOWN P1, R7, R4, 0x1, R5 ;  /* 0x0820000004077989 */ /* 0x000e240000020005 */
[----:B0-----:R-:W-:-:S05]  /*0380*/  @P1 FADD R7, R7, R4 ;  /* 0x0000000407071221 */ /* 0x001fca0000000000 */
        /* <DEDUP_REMOVED lines=85> */
.L_x_108:
        /* <DEDUP_REMOVED lines=23> */
[----:B0-----:R-:W-:-:S03]  /*0a50*/  FADD.FTZ R23, R23, R12 ;  /* 0x0000000c17177221 */ /* 0x001fc60000010000 */
[----:B------:R-:W0:Y:S01]  /*0a60*/  LDS.128 R12, [0x250] ;  /* 0x00025000ff0c7984 */ /* 0x000e220000000c00 */
[----:B-1----:R-:W-:-:S04]  /*0a70*/  FADD.FTZ R8, R23, R8 ;  /* 0x0000000817087221 */ /* 0x002fc80000010000 */
        /* <DEDUP_REMOVED lines=33> */
.L_x_109:
[----:B0-----:R-:W-:Y:S05]  /*0c90*/  BSYNC B0 ;  /* 0x0000000000007941 */ /* 0x001fea0003800000 */
.L_x_107:
[----:B------:R-:W0:Y:S01]  /*0ca0*/  @!P1 I2F R5, c[0x0][0x18c] ;  /* 0x0000630000059b06 */ /* 0x000e220000201400 */
[----:B------:R-:W-:Y:S01]  /*0cb0*/  ISETP.GE.U32.AND P2, PT, R3, c[0x0][0x18c], PT ;  /* 0x0000630003007a0c */ /* 0x000fe20003f46070 */
[----:B------:R-:W-:Y:S06]  /*0cc0*/  BSSY B0, `(.L_x_110) ;  /* 0x0000027000007945 */ /* 0x000fec0003800000 */
[----:B0-----:R-:W0:Y:S02]  /*0cd0*/  @!P1 MUFU.RCP R4, R5 ;  /* 0x0000000500049308 */ /* 0x001e240000001000 */
[----:B0-----:R-:W-:-:S02]  /*0ce0*/  @!P1 FFMA.FTZ R23, R4, R23, c[0x0][0x188] ;  /* 0x0000620004179623 */ /* 0x001fc40000010017 */
[----:B------:R-:W-:-:S04]  /*0cf0*/  IMAD.MOV.U32 R4, RZ, RZ, RZ ;  /* 0x000000ffff047224 */ /* 0x000fc800078e00ff */
        /* <DEDUP_REMOVED lines=8> */
.L_x_112:
        /* <DEDUP_REMOVED lines=10> */
[----:B------:R-:W-:-:S04]  /*0e20*/  IMAD.MOV.U32 R10, RZ, RZ, 0x2 ;  /* 0x00000002ff0a7424 */ /* 0x000fc800078e00ff */
[----:B------:R-:W-:-:S06]  /*0e30*/  IMAD.WIDE.U32 R10, R5, R10, c[0x0][0x178] ;  /* 0x00005e00050a7625 */ /* 0x000fcc00078e000a */
[----:B------:R-:W4:Y:S01]  /*0e40*/  LDG.E.U16.CONSTANT R10, [R10.64] ;  /* 0x0000000a0a0a7981 */ /* 0x000f22000c1e9500 */
[----:B------:R-:W-:-:S04]  /*0e50*/  IADD3 R5, R5, c[0x0][0x0], RZ ;  /* 0x0000000005057a10 */ /* 0x000fc80007ffe0ff */
[----:B------:R-:W-:Y:S02]  /*0e60*/  ISETP.GE.U32.AND P4, PT, R5, c[0x0][0x18c], PT ;  /* 0x0000630005007a0c */ /* 0x000fe40003f86070 */
[----:B--2---:R-:W-:Y:S02]  /*0e70*/  PRMT R8, RZ, 0x5410, R8 ;  /* 0x00005410ff087816 */ /* 0x004fe40000000008 */
[----:B---3--:R-:W-:-:S05]  /*0e80*/  PRMT R7, RZ, 0x5410, R6 ;  /* 0x00005410ff077816 */ /* 0x008fca0000000006 */
[----:B------:R-:W-:-:S04]  /*0e90*/  FADD.FTZ R13, R8, R7 ;  /* 0x00000007080d7221 */ /* 0x000fc80000010000 */
[----:B-1----:R-:W-:Y:S01]  /*0ea0*/  FMUL.FTZ R13, R16, R13 ;  /* 0x0000000d100d7220 */ /* 0x002fe20000410000 */
[----:B----4-:R-:W-:-:S04]  /*0eb0*/  PRMT R10, RZ, 0x5410, R10 ;  /* 0x00005410ff0a7816 */ /* 0x010fc8000000000a */
[----:B------:R-:W-:-:S04]  /*0ec0*/  F2FP.BF16.PACK_AB R13, RZ, R13 ;  /* 0x0000000dff0d723e */ /* 0x000fc800000010ff */
[----:B------:R-:W-:-:S05]  /*0ed0*/  PRMT R13, RZ, 0x5410, R13 ;  /* 0x00005410ff0d7816 */ /* 0x000fca000000000d */
[----:B------:R-:W-:-:S05]  /*0ee0*/  FMUL.FTZ R13, R13, R10 ;  /* 0x0000000a0d0d7220 */ /* 0x000fca0000410000 */
[----:B------:R-:W-:-:S04]  /*0ef0*/  F2FP.BF16.PACK_AB R13, RZ, R13 ;  /* 0x0000000dff0d723e */ /* 0x000fc800000010ff */
[----:B------:R-:W-:-:S04]  /*0f00*/  PRMT R13, RZ, 0x5410, R13 ;  /* 0x00005410ff0d7816 */ /* 0x000fc8000000000d */
[----:B------:R-:W-:Y:S01]  /*0f10*/  FMNMX.FTZ R4, |R13|, R4, !PT ;  /* 0x000000040d047209 */ /* 0x000fe20007810200 */
[----:B------:R-:W-:Y:S05]  /*0f20*/  @!P4 BRA `(.L_x_112) ;  /* 0xfffffe500000c947 */ /* 0x000fea000383ffff */
.L_x_111:
[----:B0-----:R-:W-:Y:S05]  /*0f30*/  BSYNC B0 ;  /* 0x0000000000007941 */ /* 0x001fea0003800000 */
.L_x_110:
[----:B------:R-:W-:Y:S01]  /*0f40*/  BSSY B0, `(.L_x_113) ;  /* 0x00000ef000007945 */ /* 0x000fe20003800000 */
[----:B------:R-:W-:Y:S05]  /*0f50*/  @P0 BRA `(.L_x_114) ;  /* 0x000008c000000947 */ /* 0x000fea0003800000 */
[----:B------:R-:W-:Y:S02]  /*0f60*/  SHF.R.S32.HI R6, RZ, 0x1f, R3 ;  /* 0x0000001fff067819 */ /* 0x000fe40000011403 */
[----:B------:R-:W-:Y:S02]  /*0f70*/  IADD3 R8, R22, 0x2, RZ ;  /* 0x0000000216087810 */ /* 0x000fe40007ffe0ff */
[----:B------:R-:W-:-:S04]  /*0f80*/  LEA.HI R5, R6, R3, RZ, 0x5 ;  /* 0x0000000306057211 */ /* 0x000fc800078f28ff */
[----:B------:R-:W-:Y:S02]  /*0f90*/  LOP3.LUT R6, R5, 0xffffffe0, RZ, 0xc0, !PT ;  /* 0xffffffe005067812 */ /* 0x000fe400078ec0ff */
        /* <DEDUP_REMOVED lines=12> */
[----:B------:R-:W-:Y:S02]  /*1060*/  ISETP.LE.AND P0, PT, R8, R11, !P0 ;  /* 0x0000000b0800720c */ /* 0x000fe40004703270 */
[----:B------:R-:W-:Y:S02]  /*1070*/  IADD3 R8, R22, 0x4, RZ ;  /* 0x0000000416087810 */ /* 0x000fe40007ffe0ff */
        /* <DEDUP_REMOVED lines=20> */
[----:B------:R-:W2:Y:S01]  /*11c0*/  LDS.128 R8, [0xd0] ;  /* 0x0000d000ff087984 */ /* 0x000ea20000000c00 */
[----:B0-----:R-:W-:-:S04]  /*11d0*/  FSETP.GEU.FTZ.AND P0, PT, R18, R5, PT ;  /* 0x000000051200720b */ /* 0x001fc80003f1e000 */
        /* <DEDUP_REMOVED lines=77> */
[----:B------:R-:W0:Y:S02]  /*16b0*/  LDS.64 R4, [0x140] ;  /* 0x00014000ff047984 */ /* 0x000e240000000a00 */
        /* <DEDUP_REMOVED lines=15> */
[----:B0-----:R-:W-:-:S04]  /*17b0*/  FSETP.GEU.FTZ.AND P0, PT, R11, R4, PT ;  /* 0x000000040b00720b */ /* 0x001fc80003f1e000 */
[----:B------:R-:W-:-:S04]  /*17c0*/  ISETP.GT.AND P0, PT, R21, 0x3c0, !P0 ;  /* 0x000003c01500780c */ /* 0x000fc80004704270 */
[----:B------:R-:W-:Y:S01]  /*17d0*/  FSEL R18, R4, R11, P0 ;  /* 0x0000000b04127208 */ /* 0x000fe20000000000 */
[----:B------:R-:W-:Y:S05]  /*17e0*/  @!P3 BRA `(.L_x_115) ;  /* 0x000006400000b947 */ /* 0x000fea0003800000 */
[----:B------:R-:W-:-:S04]  /*17f0*/  FSETP.GEU.FTZ.AND P0, PT, R18, R5, PT ;  /* 0x000000051200720b */ /* 0x000fc80003f1e000 */
[----:B------:R-:W-:Y:S01]  /*1800*/  FSEL R18, R5, R18, !P0 ;  /* 0x0000001205127208 */ /* 0x000fe20004000000 */
[----:B------:R-:W-:Y:S05]  /*1810*/  BRA `(.L_x_115) ;  /* 0x0000061000007947 */ /* 0x000fea0003800000 */
.L_x_114:
        /* <DEDUP_REMOVED lines=28> */
[----:B------:R-:W3:Y:S01]  /*19e0*/  LDS.128 R12, [0xe0] ;  /* 0x0000e000ff0c7984 */ /* 0x000ee20000000c00 */
[----:B0-----:R-:W-:-:S04]  /*19f0*/  FSETP.GEU.FTZ.AND P0, PT, R18, R9, PT ;  /* 0x000000091200720b */ /* 0x001fc80003f1e000 */
        /* <DEDUP_REMOVED lines=51> */
[----:B------:R-:W-:Y:S02]  /*1d30*/  FSEL R10, R10, R9, !P0 ;  /* 0x000000090a0a7208 */ /* 0x000fe40004000000 */
[----:B------:R-:W2:Y:S02]  /*1d40*/  LDS.64 R8, [0x140] ;  /* 0x00014000ff087984 */ /* 0x000ea40000000a00 */
        /* <DEDUP_REMOVED lines=14> */
.L_x_115:
[----:B0-----:R-:W-:Y:S05]  /*1e30*/  BSYNC B0 ;  /* 0x0000000000007941 */ /* 0x001fea0003800000 */
.L_x_113:
        /* <DEDUP_REMOVED lines=10> */
.L_x_118:
[----:B------:R-:W-:Y:S02]  /*1ee0*/  FMUL.FTZ R18, R18, 0.0078740157186985015869 ;  /* 0x3c01020412127820 */ /* 0x000fe40000410000 */
[----:B------:R-:W-:-:S03]  /*1ef0*/  IMAD.WIDE.U32 R20, R20, R21, c[0x0][0x168] ;  /* 0x00005a0014147625 */ /* 0x000fc600078e0015 */
[----:B------:R-:W-:-:S05]  /*1f00*/  FMNMX.FTZ R5, R18, 1.1920928955078125e-07, !PT ;  /* 0x3400000012057809 */ /* 0x000fca0007810000 */
[----:B------:R0:W-:Y:S04]  /*1f10*/  STG.E [R20.64], R5 ;  /* 0x0000000514007986 */ /* 0x0001e8000c10190a */
[----:B------:R0:W-:Y:S02]  /*1f20*/  STS [0x14c], R5 ;  /* 0x00014c05ff007388 */ /* 0x0001e40000000800 */
.L_x_117:
[----:B------:R-:W-:Y:S05]  /*1f30*/  BSYNC B0 ;  /* 0x0000000000007941 */ /* 0x000fea0003800000 */
.L_x_116:
[----:B------:R-:W-:Y:S06]  /*1f40*/  BAR.SYNC.DEFER_BLOCKING 0x0 ;  /* 0x0000000000007b1d */ /* 0x000fec0000010000 */
[----:B------:R-:W-:Y:S05]  /*1f50*/  @P2 EXIT ;  /* 0x000000000000294d */ /* 0x000fea0003800000 */
[----:B------:R-:W2:Y:S02]  /*1f60*/  LDS R6, [0x14c] ;  /* 0x00014c00ff067984 */ /* 0x000ea40000000800 */
[----:B--2---:R-:W2:Y:S02]  /*1f70*/  MUFU.RCP R6, R6 ;  /* 0x0000000600067308 */ /* 0x004ea40000001000 */
.L_x_119:
[C---:B0-----:R-:W-:Y:S02]  /*1f80*/  IADD3 R5, P0, R3.reuse, R26, RZ ;  /* 0x0000001a03057210 */ /* 0x041fe40007f1e0ff */
[----:B------:R-:W-:-:S03]  /*1f90*/  IADD3 R8, P1, R3, R24, RZ ;  /* 0x0000001803087210 */ /* 0x000fc60007f3e0ff */
[----:B------:R-:W-:Y:S01]  /*1fa0*/  IMAD.X R10, RZ, RZ, R0, P0 ;  /* 0x000000ffff0a7224 */ /* 0x000fe200000e0600 */
[C---:B------:R-:W-:Y:S01]  /*1fb0*/  LEA R12, P0, R5.reuse, c[0x0][0x170], 0x1 ;  /* 0x00005c00050c7a11 */ /* 0x040fe200078008ff */
[----:B------:R-:W-:Y:S01]  /*1fc0*/  IMAD.X R7, RZ, RZ, R2, P1 ;  /* 0x000000ffff077224 */ /* 0x000fe200008e0602 */
[C---:B------:R-:W-:Y:S02]  /*1fd0*/  LEA R4, P1, R8.reuse, c[0x0][0x198], 0x1 ;  /* 0x0000660008047a11 */ /* 0x040fe400078208ff */
[----:B------:R-:W-:Y:S02]  /*1fe0*/  LEA.HI.X R13, R5, c[0x0][0x174], R10, 0x1, P0 ;  /* 0x00005d00050d7a11 */ /* 0x000fe400000f0c0a */
[----:B------:R-:W-:-:S03]  /*1ff0*/  LEA.HI.X R5, R8, c[0x0][0x19c], R7, 0x1, P1 ;  /* 0x0000670008057a11 */ /* 0x000fc600008f0c07 */
[----:B------:R-:W3:Y:S04]  /*2000*/  LDG.E.U16.CONSTANT R12, [R12.64] ;  /* 0x0000000a0c0c7981 */ /* 0x000ee8000c1e9500 */
[----:B------:R-:W4:Y:S01]  /*2010*/  LDG.E.U16 R9, [R4.64] ;  /* 0x0000000a04097981 */ /* 0x000f22000c1e1500 */
[----:B------:R-:W-:-:S04]  /*2020*/  IMAD.MOV.U32 R10, RZ, RZ, 0x2 ;  /* 0x00000002ff0a7424 */ /* 0x000fc800078e00ff */
[----:B------:R-:W-:-:S06]  /*2030*/  IMAD.WIDE.U32 R10, R3, R10, c[0x0][0x178] ;  /* 0x00005e00030a7625 */ /* 0x000fcc00078e000a */
[----:B------:R-:W5:Y:S01]  /*2040*/  LDG.E.U16.CONSTANT R10, [R10.64] ;  /* 0x0000000a0a0a7981 */ /* 0x000f62000c1e9500 */
[----:B------:R-:W-:Y:S02]  /*2050*/  IADD3 R8, P0, R8, c[0x0][0x160], RZ ;  /* 0x0000580008087a10 */ /* 0x000fe40007f1e0ff */
[----:B------:R-:W-:Y:S02]  /*2060*/  IADD3 R3, R3, c[0x0][0x0], RZ ;  /* 0x0000000003037a10 */ /* 0x000fe40007ffe0ff */
[----:B---3--:R-:W-:Y:S02]  /*2070*/  PRMT R12, RZ, 0x5410, R12 ;  /* 0x00005410ff0c7816 */ /* 0x008fe4000000000c */
[----:B----4-:R-:W-:-:S05]  /*2080*/  PRMT R9, RZ, 0x5410, R9 ;  /* 0x00005410ff097816 */ /* 0x010fca0000000009 */
[----:B------:R-:W-:-:S04]  /*2090*/  FADD.FTZ R9, R12, R9 ;  /* 0x000000090c097221 */ /* 0x000fc80000010000 */
[-C--:B-1----:R-:W-:Y:S01]  /*20a0*/  FMUL.FTZ R14, R16, R9.reuse ;  /* 0x00000009100e7220 */ /* 0x082fe20000410000 */
[----:B-----5:R-:W-:Y:S02]  /*20b0*/  PRMT R11, RZ, 0x5410, R10 ;  /* 0x00005410ff0b7816 */ /* 0x020fe4000000000a */
[----:B------:R-:W-:Y:S02]  /*20c0*/  F2FP.BF16.PACK_AB R10, RZ, R9 ;  /* 0x00000009ff0a723e */ /* 0x000fe400000010ff */
[----:B------:R-:W-:Y:S02]  /*20d0*/  F2FP.BF16.PACK_AB R14, RZ, R14 ;  /* 0x0000000eff0e723e */ /* 0x000fe400000010ff */
[----:B------:R-:W-:Y:S01]  /*20e0*/  IADD3.X R9, R7, c[0x0][0x164], RZ, P0, !PT ;  /* 0x0000590007097a10 */ /* 0x000fe200007fe4ff */
[----:B------:R0:W-:Y:S01]  /*20f0*/  STG.E.U16 [R4.64], R10 ;  /* 0x0000000a04007986 */ /* 0x0001e2000c10150a */
[----:B------:R-:W-:Y:S02]  /*2100*/  PRMT R14, RZ, 0x5410, R14 ;  /* 0x00005410ff0e7816 */ /* 0x000fe4000000000e */
[----:B------:R-:W-:-:S03]  /*2110*/  ISETP.GE.U32.AND P0, PT, R3, c[0x0][0x18c], PT ;  /* 0x0000630003007a0c */ /* 0x000fc60003f06070 */
[----:B------:R-:W-:-:S05]  /*2120*/  FMUL.FTZ R14, R14, R11 ;  /* 0x0000000b0e0e7220 */ /* 0x000fca0000410000 */
[----:B------:R-:W-:-:S04]  /*2130*/  F2FP.BF16.PACK_AB R14, RZ, R14 ;  /* 0x0000000eff0e723e */ /* 0x000fc800000010ff */
[----:B------:R-:W-:-:S05]  /*2140*/  PRMT R11, RZ, 0x5410, R14 ;  /* 0x00005410ff0b7816 */ /* 0x000fca000000000e */
[----:B--2---:R-:W-:-:S06]  /*2150*/  FMUL.FTZ R11, R6, R11 ;  /* 0x0000000b060b7220 */ /* 0x004fcc0000410000 */
[----:B------:R-:W1:Y:S02]  /*2160*/  F2I.S8.NTZ R11, R11 ;  /* 0x0000000b000b7305 */ /* 0x000e640000202100 */
[----:B-1----:R0:W-:Y:S01]  /*2170*/  STG.E.U8 [R8.64], R11 ;  /* 0x0000000b08007986 */ /* 0x0021e2000c10110a */
[----:B------:R-:W-:Y:S05]  /*2180*/  @!P0 BRA `(.L_x_119) ;  /* 0xfffffdf000008947 */ /* 0x000fea000383ffff */
[----:B------:R-:W-:Y:S05]  /*2190*/  EXIT ;  /* 0x000000000000794d */ /* 0x000fea0003800000 */
.L_x_103:
[----:B------:R-:W0:Y:S01]  /*21a0*/  S2R R3, SR_TID.X ;  /* 0x0000000000037919 */ /* 0x000e220000002100 */
[----:B------:R-:W-:Y:S01]  /*21b0*/  SHF.R.S32.HI R4, RZ, 0x2, R4 ;  /* 0x00000002ff047819 */ /* 0x000fe20000011404 */
[----:B------:R-:W-:Y:S01]  /*21c0*/  BSSY B0, `(.L_x_120) ;  /* 0x0000065000007945 */ /* 0x000fe20003800000 */
[----:B------:R-:W-:Y:S01]  /*21d0*/  LEA R28, P1, R26, c[0x0][0x170], 0x1 ;  /* 0x00005c001a1c7a11 */ /* 0x000fe200078208ff */
[----:B------:R-:W-:Y:S01]  /*21e0*/  IMAD.MOV.U32 R5, RZ, RZ, RZ ;  /* 0x000000ffff057224 */ /* 0x000fe200078e00ff */
[----:B------:R-:W-:Y:S02]  /*21f0*/  LEA R6, P2, R24, c[0x0][0x198], 0x1 ;  /* 0x0000660018067a11 */ /* 0x000fe400078408ff */
[----:B------:R-:W-:-:S02]  /*2200*/  LEA.HI.X R29, R26, c[0x0][0x174], R0, 0x1, P1 ;  /* 0x00005d001a1d7a11 */ /* 0x000fc400008f0c00 */
[----:B------:R-:W-:Y:S02]  /*2210*/  LEA.HI.X R7, R24, c[0x0][0x19c], R2, 0x1, P2 ;  /* 0x0000670018077a11 */ /* 0x000fe400010f0c02 */
[----:B0-----:R-:W-:-:S13]  /*2220*/  ISETP.GE.U32.AND P0, PT, R3, R4, PT ;  /* 0x000000040300720c */ /* 0x001fda0003f06070 */
[----:B------:R-:W-:Y:S05]  /*2230*/  @P0 BRA `(.L_x_121) ;  /* 0x000005d000000947 */ /* 0x000fea0003800000 */
[----:B------:R-:W-:-:S04]  /*2240*/  IMAD.MOV.U32 R13, RZ, RZ, R3 ;  /* 0x000000ffff0d7224 */ /* 0x000fc800078e0003 */
.L_x_122:
[----:B------:R-:W-:-:S04]  /*2250*/  IMAD.WIDE.U32 R8, R13, 0x8, R28 ;  /* 0x000000080d087825 */ /* 0x000fc800078e001c */
[C---:B------:R-:W-:Y:S02]  /*2260*/  IMAD.WIDE.U32 R10, R13.reuse, 0x8, R6 ;  /* 0x000000080d0a7825 */ /* 0x040fe400078e0006 */
[----:B------:R-:W2:Y:S04]  /*2270*/  LDG.E.64.CONSTANT R8, [R8.64] ;  /* 0x0000000a08087981 */ /* 0x000ea8000c1e9b00 */
[----:B------:R-:W3:Y:S01]  /*2280*/  LDG.E.64 R10, [R10.64] ;  /* 0x0000000a0a0a7981 */ /* 0x000ee2000c1e1b00 */
[----:B------:R-:W-:-:S04]  /*2290*/  IADD3 R13, R13, c[0x0][0x0], RZ ;  /* 0x000000000d0d7a10 */ /* 0x000fc80007ffe0ff */
[----:B------:R-:W-:Y:S02]  /*22a0*/  ISETP.GE.U32.AND P0, PT, R13, R4, PT ;  /* 0x000000040d00720c */ /* 0x000fe40003f06070 */
[--C-:B--2---:R-:W-:Y:S02]  /*22b0*/  PRMT R0, RZ, 0x5410, R8.reuse ;  /* 0x00005410ff007816 */ /* 0x104fe40000000008 */
[----:B------:R-:W-:Y:S02]  /*22c0*/  PRMT R8, RZ, 0x7610, R8 ;  /* 0x00007610ff087816 */ /* 0x000fe40000000008 */
[----:B---3--:R-:W-:-:S05]  /*22d0*/  PRMT R15, RZ, 0x5410, R10 ;  /* 0x00005410ff0f7816 */ /* 0x008fca000000000a */
[----:B------:R-:W-:Y:S01]  /*22e0*/  FADD.FTZ R2, R0, R15 ;  /* 0x0000000f00027221 */ /* 0x000fe20000010000 */
[----:B------:R-:W-:Y:S02]  /*22f0*/  PRMT R15, RZ, 0x7610, R10 ;  /* 0x00007610ff0f7816 */ /* 0x000fe4000000000a */
[----:B------:R-:W-:Y:S01]  /*2300*/  PRMT R0, RZ, 0x5410, R9 ;  /* 0x00005410ff007816 */ /* 0x000fe20000000009 */
[----:B------:R-:W-:Y:S01]  /*2310*/  FFMA.FTZ R2, R2, R2, R5 ;  /* 0x0000000202027223 */ /* 0x000fe20000010005 */
[----:B------:R-:W-:Y:S01]  /*2320*/  PRMT R5, RZ, 0x5410, R11 ;  /* 0x00005410ff057816 */ /* 0x000fe2000000000b */
[----:B------:R-:W-:Y:S01]  /*2330*/  FADD.FTZ R15, R8, R15 ;  /* 0x0000000f080f7221 */ /* 0x000fe20000010000 */
[----:B------:R-:W-:-:S03]  /*2340*/  PRMT R9, RZ, 0x7610, R9 ;  /* 0x00007610ff097816 */ /* 0x000fc60000000009 */
[----:B------:R-:W-:Y:S01]  /*2350*/  FFMA.FTZ R15, R15, R15, R2 ;  /* 0x0000000f0f0f7223 */ /* 0x000fe20000010002 */
[----:B------:R-:W-:Y:S01]  /*2360*/  PRMT R2, RZ, 0x7610, R11 ;  /* 0x00007610ff027816 */ /* 0x000fe2000000000b */
[----:B------:R-:W-:-:S04]  /*2370*/  FADD.FTZ R0, R0, R5 ;  /* 0x0000000500007221 */ /* 0x000fc80000010000 */
[----:B------:R-:W-:Y:S02]  /*2380*/  FADD.FTZ R2, R9, R2 ;  /* 0x0000000209027221 */ /* 0x000fe40000010000 */
[----:B------:R-:W-:-:S04]  /*2390*/  FFMA.FTZ R15, R0, R0, R15 ;  /* 0x00000000000f7223 */ /* 0x000fc8000001000f */
[----:B------:R-:W-:Y:S01]  /*23a0*/  FFMA.FTZ R5, R2, R2, R15 ;  /* 0x0000000202057223 */ /* 0x000fe2000001000f */
[----:B------:R-:W-:Y:S05]  /*23b0*/  @P0 BRA `(.L_x_121) ;  /* 0x0000045000000947 */ /* 0x000fea0003800000 */
        /* <DEDUP_REMOVED lines=68> */
[----:B------:R-:W-:Y:S05]  /*2800*/  @!P0 BRA `(.L_x_122) ;  /* 0xfffffa4000008947 */ /* 0x000fea000383ffff */
.L_x_121:
[----:B------:R-:W-:Y:S05]  /*2810*/  BSYNC B0 ;  /* 0x0000000000007941 */ /* 0x000fea0003800000 */
.L_x_120:
        /* <DEDUP_REMOVED lines=101> */
.L_x_124:
        /* <DEDUP_REMOVED lines=58> */
.L_x_125:
[----:B0-----:R-:W-:Y:S05]  /*3210*/  BSYNC B0 ;  /* 0x0000000000007941 */ /* 0x001fea0003800000 */
.L_x_123:
[----:B------:R-:W0:Y:S01]  /*3220*/  @!P1 I2F R8, c[0x0][0x18c] ;  /* 0x0000630000089b06 */ /* 0x000e220000201400 */
[----:B------:R-:W-:Y:S01]  /*3230*/  ISETP.GE.U32.AND P2, PT, R3, R4, PT ;  /* 0x000000040300720c */ /* 0x000fe20003f46070 */
        /* <DEDUP_REMOVED lines=11> */
.L_x_128:
[----:B------:R-:W-:-:S04]  /*32f0*/  IMAD.WIDE.U32 R8, R15, 0x8, R28 ;  /* 0x000000080f087825 */ /* 0x000fc800078e001c */
[----:B------:R-:W-:Y:S02]  /*3300*/  IMAD.WIDE.U32 R10, R15, 0x8, R6 ;  /* 0x000000080f0a7825 */ /* 0x000fe400078e0006 */
[----:B------:R-:W2:Y:S04]  /*3310*/  LDG.E.64.CONSTANT R8, [R8.64] ;  /* 0x0000000a08087981 */ /* 0x000ea8000c1e9b00 */
[----:B------:R-:W3:Y:S01]  /*3320*/  LDG.E.64 R10, [R10.64] ;  /* 0x0000000a0a0a7981 */ /* 0x000ee2000c1e1b00 */
[----:B------:R-:W-:-:S04]  /*3330*/  IMAD.MOV.U32 R2, RZ, RZ, 0x8 ;  /* 0x00000008ff027424 */ /* 0x000fc800078e00ff */
[----:B------:R-:W-:-:S06]  /*3340*/  IMAD.WIDE.U32 R12, R15, R2, c[0x0][0x178] ;  /* 0x00005e000f0c7625 */ /* 0x000fcc00078e0002 */
[----:B------:R-:W4:Y:S01]  /*3350*/  LDG.E.64.CONSTANT R12, [R12.64] ;  /* 0x0000000a0c0c7981 */ /* 0x000f22000c1e9b00 */
[--C-:B--2---:R-:W-:Y:S02]  /*3360*/  PRMT R14, RZ, 0x5410, R8.reuse ;  /* 0x00005410ff0e7816 */ /* 0x104fe40000000008 */
[----:B------:R-:W-:Y:S02]  /*3370*/  PRMT R8, RZ, 0x7610, R8 ;  /* 0x00007610ff087816 */ /* 0x000fe40000000008 */
[--C-:B---3--:R-:W-:Y:S02]  /*3380*/  PRMT R17, RZ, 0x5410, R10.reuse ;  /* 0x00005410ff117816 */ /* 0x108fe4000000000a */
[----:B------:R-:W-:-:S03]  /*3390*/  PRMT R19, RZ, 0x7610, R10 ;  /* 0x00007610ff137816 */ /* 0x000fc6000000000a */
[----:B------:R-:W-:Y:S02]  /*33a0*/  FADD.FTZ R17, R14, R17 ;  /* 0x000000110e117221 */ /* 0x000fe40000010000 */
[----:B------:R-:W-:Y:S01]  /*33b0*/  FADD.FTZ R19, R8, R19 ;  /* 0x0000001308137221 */ /* 0x000fe20000010000 */
[----:B------:R-:W-:Y:S01]  /*33c0*/  PRMT R8, RZ, 0x5410, R9 ;  /* 0x00005410ff087816 */ /* 0x000fe20000000009 */
[C---:B-1----:R-:W-:Y:S01]  /*33d0*/  FMUL.FTZ R14, R0.reuse, R17 ;  /* 0x00000011000e7220 */ /* 0x042fe20000410000 */
[----:B------:R-:W-:Y:S01]  /*33e0*/  PRMT R17, RZ, 0x5410, R11 ;  /* 0x00005410ff117816 */ /* 0x000fe2000000000b */
[----:B------:R-:W-:Y:S01]  /*33f0*/  FMUL.FTZ R19, R0, R19 ;  /* 0x0000001300137220 */ /* 0x000fe20000410000 */
[----:B------:R-:W-:Y:S02]  /*3400*/  PRMT R9, RZ, 0x7610, R9 ;  /* 0x00007610ff097816 */ /* 0x000fe40000000009 */
[----:B------:R-:W-:Y:S01]  /*3410*/  F2FP.BF16.PACK_AB R14, RZ, R14 ;  /* 0x0000000eff0e723e */ /* 0x000fe200000010ff */
[----:B------:R-:W-:Y:S01]  /*3420*/  FADD.FTZ R17, R8, R17 ;  /* 0x0000001108117221 */ /* 0x000fe20000010000 */
[----:B------:R-:W-:-:S02]  /*3430*/  PRMT R8, RZ, 0x7610, R11 ;  /* 0x00007610ff087816 */ /* 0x000fc4000000000b */
[----:B------:R-:W-:Y:S01]  /*3440*/  PRMT R14, RZ, 0x5410, R14 ;  /* 0x00005410ff0e7816 */ /* 0x000fe2000000000e */
[C---:B------:R-:W-:Y:S01]  /*3450*/  FMUL.FTZ R17, R0.reuse, R17 ;  /* 0x0000001100117220 */ /* 0x040fe20000410000 */
[----:B----4-:R-:W-:Y:S01]  /*3460*/  PRMT R11, RZ, 0x5410, R12 ;  /* 0x00005410ff0b7816 */ /* 0x010fe2000000000c */
[----:B------:R-:W-:Y:S01]  /*3470*/  FADD.FTZ R9, R9, R8 ;  /* 0x0000000809097221 */ /* 0x000fe20000010000 */
[----:B------:R-:W-:Y:S02]  /*3480*/  F2FP.BF16.PACK_AB R19, RZ, R19 ;  /* 0x00000013ff13723e */ /* 0x000fe400000010ff */
[----:B------:R-:W-:Y:S01]  /*3490*/  F2FP.BF16.PACK_AB R17, RZ, R17 ;  /* 0x00000011ff11723e */ /* 0x000fe200000010ff */
[----:B------:R-:W-:Y:S01]  /*34a0*/  FMUL.FTZ R9, R0, R9 ;  /* 0x0000000900097220 */ /* 0x000fe20000410000 */
[----:B------:R-:W-:Y:S01]  /*34b0*/  PRMT R8, RZ, 0x5410, R13 ;  /* 0x00005410ff087816 */ /* 0x000fe2000000000d */
[----:B------:R-:W-:Y:S01]  /*34c0*/  FMUL.FTZ R11, R14, R11 ;  /* 0x0000000b0e0b7220 */ /* 0x000fe20000410000 */
[----:B------:R-:W-:-:S02]  /*34d0*/  PRMT R17, RZ, 0x5410, R17 ;  /* 0x00005410ff117816 */ /* 0x000fc40000000011 */
[----:B------:R-:W-:Y:S02]  /*34e0*/  F2FP.BF16.PACK_AB R9, RZ, R9 ;  /* 0x00000009ff09723e */ /* 0x000fe400000010ff */
[----:B------:R-:W-:Y:S01]  /*34f0*/  PRMT R19, RZ, 0x5410, R19 ;  /* 0x00005410ff137816 */ /* 0x000fe20000000013 */
[----:B------:R-:W-:Y:S01]  /*3500*/  FMUL.FTZ R17, R17, R8 ;  /* 0x0000000811117220 */ /* 0x000fe20000410000 */
[----:B------:R-:W-:Y:S02]  /*3510*/  PRMT R12, RZ, 0x7610, R12 ;  /* 0x00007610ff0c7816 */ /* 0x000fe4000000000c */
[----:B------:R-:W-:Y:S02]  /*3520*/  PRMT R9, RZ, 0x5410, R9 ;  /* 0x00005410ff097816 */ /* 0x000fe40000000009 */
[----:B------:R-:W-:Y:S01]  /*3530*/  PRMT R8, RZ, 0x7610, R13 ;  /* 0x00007610ff087816 */ /* 0x000fe2000000000d */
[----:B------:R-:W-:Y:S01]  /*3540*/  FMUL.FTZ R12, R19, R12 ;  /* 0x0000000c130c7220 */ /* 0x000fe20000410000 */
[----:B------:R-:W-:-:S02]  /*3550*/  F2FP.BF16.PACK_AB R11, RZ, R11 ;  /* 0x0000000bff0b723e */ /* 0x000fc400000010ff */
[----:B------:R-:W-:Y:S01]  /*3560*/  F2FP.BF16.PACK_AB R17, RZ, R17 ;  /* 0x00000011ff11723e */ /* 0x000fe200000010ff */
[----:B------:R-:W-:Y:S01]  /*3570*/  FMUL.FTZ R10, R9, R8 ;  /* 0x00000008090a7220 */ /* 0x000fe20000410000 */
[----:B------:R-:W-:Y:S02]  /*3580*/  IADD3 R9, R15, c[0x0][0x0], RZ ;  /* 0x000000000f097a10 */ /* 0x000fe40007ffe0ff */
[----:B------:R-:W-:Y:S02]  /*3590*/  PRMT R8, RZ, 0x5410, R11 ;  /* 0x00005410ff087816 */ /* 0x000fe4000000000b */
[----:B------:R-:W-:Y:S02]  /*35a0*/  F2FP.BF16.PACK_AB R12, RZ, R12 ;  /* 0x0000000cff0c723e */ /* 0x000fe400000010ff */
[----:B------:R-:W-:Y:S02]  /*35b0*/  ISETP.GE.U32.AND P2, PT, R9, R4, PT ;  /* 0x000000040900720c */ /* 0x000fe40003f46070 */
[----:B------:R-:W-:-:S02]  /*35c0*/  FMNMX.FTZ R8, |R8|, R5, !PT ;  /* 0x0000000508087209 */ /* 0x000fc40007810200 */
[----:B------:R-:W-:Y:S02]  /*35d0*/  PRMT R5, RZ, 0x5410, R12 ;  /* 0x00005410ff057816 */ /* 0x000fe4000000000c */
[----:B------:R-:W-:Y:S02]  /*35e0*/  F2FP.BF16.PACK_AB R10, RZ, R10 ;  /* 0x0000000aff0a723e */ /* 0x000fe400000010ff */
[----:B------:R-:W-:Y:S02]  /*35f0*/  FMNMX.FTZ R5, R8, |R5|, !PT ;  /* 0x4000000508057209 */ /* 0x000fe40007810000 */
[----:B------:R-:W-:Y:S02]  /*3600*/  PRMT R8, RZ, 0x5410, R17 ;  /* 0x00005410ff087816 */ /* 0x000fe40000000011 */
[----:B------:R-:W-:Y:S02]  /*3610*/  PRMT R10, RZ, 0x5410, R10 ;  /* 0x00005410ff0a7816 */ /* 0x000fe4000000000a */
[----:B------:R-:W-:-:S04]  /*3620*/  FMNMX.FTZ R5, R5, |R8|, !PT ;  /* 0x4000000805057209 */ /* 0x000fc80007810000 */
[----:B------:R-:W-:Y:S01]  /*3630*/  FMNMX.FTZ R5, R5, |R10|, !PT ;  /* 0x4000000a05057209 */ /* 0x000fe20007810000 */
[----:B------:R-:W-:Y:S05]  /*3640*/  @P2 BRA `(.L_x_127) ;  /* 0x000009f000002947 */ /* 0x000fea0003800000 */
[----:B------:R-:W-:-:S04]  /*3650*/  IMAD.WIDE.U32 R10, R9, 0x8, R28 ;  /* 0x00000008090a7825 */ /* 0x000fc800078e001c */
[C---:B------:R-:W-:Y:S02]  /*3660*/  IMAD.WIDE.U32 R12, R9.reuse, 0x8, R6 ;  /* 0x00000008090c7825 */ /* 0x040fe400078e0006 */
[----:B------:R-:W2:Y:S04]  /*3670*/  LDG.E.64.CONSTANT R10, [R10.64] ;  /* 0x0000000a0a0a7981 */ /* 0x000ea8000c1e9b00 */
[----:B------:R-:W3:Y:S01]  /*3680*/  LDG.E.64 R12, [R12.64] ;  /* 0x0000000a0c0c7981 */ /* 0x000ee2000c1e1b00 */
[----:B------:R-:W-:-:S06]  /*3690*/  IMAD.WIDE.U32 R14, R9, R2, c[0x0][0x178] ;  /* 0x00005e00090e7625 */ /* 0x000fcc00078e0002 */
[----:B------:R-:W4:Y:S01]  /*36a0*/  LDG.E.64.CONSTANT R14, [R14.64] ;  /* 0x0000000a0e0e7981 */ /* 0x000f22000c1e9b00 */
[----:B------:R-:W-:-:S04]  /*36b0*/  IADD3 R9, R9, c[0x0][0x0], RZ ;  /* 0x0000000009097a10 */ /* 0x000fc80007ffe0ff */
[----:B------:R-:W-:Y:S02]  /*36c0*/  ISETP.GE.U32.AND P2, PT, R9, R4, PT ;  /* 0x000000040900720c */ /* 0x000fe40003f46070 */
[--C-:B--2---:R-:W-:Y:S02]  /*36d0*/  PRMT R8, RZ, 0x5410, R10.reuse ;  /* 0x00005410ff087816 */ /* 0x104fe4000000000a */
[----:B------:R-:W-:Y:S02]  /*36e0*/  PRMT R10, RZ, 0x7610, R10 ;  /* 0x00007610ff0a7816 */ /* 0x000fe4000000000a */
[--C-:B---3--:R-:W-:Y:S02]  /*36f0*/  PRMT R17, RZ, 0x5410, R12.reuse ;  /* 0x00005410ff117816 */ /* 0x108fe4000000000c */
[----:B------:R-:W-:-:S03]  /*3700*/  PRMT R19, RZ, 0x7610, R12 ;  /* 0x00007610ff137816 */ /* 0x000fc6000000000c */
[----:B------:R-:W-:Y:S01]  /*3710*/  FADD.FTZ R17, R8, R17 ;  /* 0x0000001108117221 */ /* 0x000fe20000010000 */
[----:B------:R-:W-:Y:S01]  /*3720*/  PRMT R8, RZ, 0x5410, R11 ;  /* 0x00005410ff087816 */ /* 0x000fe2000000000b */
[----:B------:R-:W-:Y:S01]  /*3730*/  FADD.FTZ R19, R10, R19 ;  /* 0x000000130a137221 */ /* 0x000fe20000010000 */
[----:B------:R-:W-:Y:S01]  /*3740*/  PRMT R11, RZ, 0x7610, R11 ;  /* 0x00007610ff0b7816 */ /* 0x000fe2000000000b */
[C---:B------:R-:W-:Y:S01]  /*3750*/  FMUL.FTZ R16, R0.reuse, R17 ;  /* 0x0000001100107220 */ /* 0x040fe20000410000 */
[----:B------:R-:W-:Y:S01]  /*3760*/  PRMT R17, RZ, 0x5410, R13 ;  /* 0x00005410ff117816 */ /* 0x000fe2000000000d */
[----:B------:R-:W-:-:S03]  /*3770*/  FMUL.FTZ R19, R0, R19 ;  /* 0x0000001300137220 */ /* 0x000fc60000410000 */
[----:B------:R-:W-:Y:S01]  /*3780*/  F2FP.BF16.PACK_AB R16, RZ, R16 ;  /* 0x00000010ff10723e */ /* 0x000fe200000010ff */
[----:B------:R-:W-:Y:S01]  /*3790*/  FADD.FTZ R17, R8, R17 ;  /* 0x0000001108117221 */ /* 0x000fe20000010000 */
[----:B------:R-:W-:Y:S02]  /*37a0*/  PRMT R8, RZ, 0x7610, R13 ;  /* 0x00007610ff087816 */ /* 0x000fe4000000000d */
        /* <DEDUP_REMOVED lines=20> */
[----:B------:R-:W-:Y:S02]  /*38f0*/  PRMT R8, RZ, 0x5410, R13 ;  /* 0x00005410ff087816 */ /* 0x000fe4000000000d */
[----:B------:R-:W-:Y:S02]  /*3900*/  F2FP.BF16.PACK_AB R14, RZ, R14 ;  /* 0x0000000eff0e723e */ /* 0x000fe400000010ff */
[----:B------:R-:W-:Y:S02]  /*3910*/  FMNMX.FTZ R8, R5, |R8|, !PT ;  /* 0x4000000805087209 */ /* 0x000fe40007810000 */
[----:B------:R-:W-:Y:S02]  /*3920*/  PRMT R5, RZ, 0x5410, R14 ;  /* 0x00005410ff057816 */ /* 0x000fe4000000000e */
[----:B------:R-:W-:-:S02]  /*3930*/  F2FP.BF16.PACK_AB R11, RZ, R11 ;  /* 0x0000000bff0b723e */ /* 0x000fc400000010ff */
[----:B------:R-:W-:Y:S02]  /*3940*/  FMNMX.FTZ R5, R8, |R5|, !PT ;  /* 0x4000000508057209 */ /* 0x000fe40007810000 */
[----:B------:R-:W-:-:S04]  /*3950*/  PRMT R8, RZ, 0x5410, R17 ;  /* 0x00005410ff087816 */ /* 0x000fc80000000011 */
[----:B------:R-:W-:Y:S02]  /*3960*/  FMNMX.FTZ R5, R5, |R8|, !PT ;  /* 0x4000000805057209 */ /* 0x000fe40007810000 */
[----:B------:R-:W-:-:S04]  /*3970*/  PRMT R8, RZ, 0x5410, R11 ;  /* 0x00005410ff087816 */ /* 0x000fc8000000000b */
        /* <DEDUP_REMOVED lines=71> */
[----:B------:R-:W-:Y:S01]  /*3df0*/  FMUL.FTZ R19, R0, R19 ;  /* 0x0000001300137220 */ /* 0x000fe20000410000 */
[----:B----4-:R-:W-:Y:S02]  /*3e00*/  PRMT R10, RZ, 0x7610, R15 ;  /* 0x00007610ff0a7816 */ /* 0x010fe4000000000f */
[----:B------:R-:W-:Y:S01]  /*3e10*/  F2FP.BF16.PACK_AB R8, RZ, R8 ;  /* 0x00000008ff08723e */ /* 0x000fe200000010ff */
[----:B------:R-:W-:Y:S01]  /*3e20*/  FADD.FTZ R17, R2, R17 ;  /* 0x0000001102117221 */ /* 0x000fe20000010000 */
[----:B------:R-:W-:-:S02]  /*3e30*/  PRMT R2, RZ, 0x7610, R13 ;  /* 0x00007610ff027816 */ /* 0x000fc4000000000d */
[----:B------:R-:W-:Y:S01]  /*3e40*/  PRMT R8, RZ, 0x5410, R8 ;  /* 0x00005410ff087816 */ /* 0x000fe20000000008 */
[C---:B------:R-:W-:Y:S01]  /*3e50*/  FMUL.FTZ R17, R0.reuse, R17 ;  /* 0x0000001100117220 */ /* 0x040fe20000410000 */
[----:B------:R-:W-:Y:S01]  /*3e60*/  PRMT R13, RZ, 0x5410, R14 ;  /* 0x00005410ff0d7816 */ /* 0x000fe2000000000e */
        /* <DEDUP_REMOVED lines=11> */
[----:B------:R-:W-:Y:S02]  /*3f20*/  F2FP.BF16.PACK_AB R8, RZ, R8 ;  /* 0x00000008ff08723e */ /* 0x000fe400000010ff */
[----:B------:R-:W-:Y:S01]  /*3f30*/  IADD3 R15, R9, c[0x0][0x0], RZ ;  /* 0x00000000090f7a10 */ /* 0x000fe20007ffe0ff */
[----:B------:R-:W-:Y:S01]  /*3f40*/  FMUL.FTZ R2, R17, R2 ;  /* 0x0000000211027220 */ /* 0x000fe20000410000 */
[----:B------:R-:W-:-:S02]  /*3f50*/  PRMT R11, RZ, 0x5410, R11 ;  /* 0x00005410ff0b7816 */ /* 0x000fc4000000000b */
[----:B------:R-:W-:Y:S02]  /*3f60*/  PRMT R8, RZ, 0x5410, R8 ;  /* 0x00005410ff087816 */ /* 0x000fe40000000008 */
[----:B------:R-:W-:Y:S01]  /*3f70*/  F2FP.BF16.PACK_AB R14, RZ, R14 ;  /* 0x0000000eff0e723e */ /* 0x000fe200000010ff */
[----:B------:R-:W-:Y:S01]  /*3f80*/  FMUL.FTZ R10, R11, R10 ;  /* 0x0000000a0b0a7220 */ /* 0x000fe20000410000 */
[----:B------:R-:W-:Y:S02]  /*3f90*/  ISETP.GE.U32.AND P2, PT, R15, R4, PT ;  /* 0x000000040f00720c */ /* 0x000fe40003f46070 */
[----:B------:R-:W-:Y:S02]  /*3fa0*/  FMNMX.FTZ R8, R5, |R8|, !PT ;  /* 0x4000000805087209 */ /* 0x000fe40007810000 */
[----:B------:R-:W-:Y:S02]  /*3fb0*/  F2FP.BF16.PACK_AB R2, RZ, R2 ;  /* 0x00000002ff02723e */ /* 0x000fe400000010ff */
[----:B------:R-:W-:-:S02]  /*3fc0*/  PRMT R5, RZ, 0x5410, R14 ;  /* 0x00005410ff057816 */ /* 0x000fc4000000000e */
[----:B------:R-:W-:Y:S02]  /*3fd0*/  F2FP.BF16.PACK_AB R10, RZ, R10 ;  /* 0x0000000aff0a723e */ /* 0x000fe400000010ff */
[----:B------:R-:W-:Y:S02]  /*3fe0*/  FMNMX.FTZ R5, R8, |R5|, !PT ;  /* 0x4000000508057209 */ /* 0x000fe40007810000 */
[----:B------:R-:W-:Y:S02]  /*3ff0*/  PRMT R2, RZ, 0x5410, R2 ;  /* 0x00005410ff027816 */ /* 0x000fe40000000002 */
[----:B------:R-:W-:Y:S02]  /*4000*/  PRMT R10, RZ, 0x5410, R10 ;  /* 0x00005410ff0a7816 */ /* 0x000fe4000000000a */
[----:B------:R-:W-:-:S04]  /*4010*/  FMNMX.FTZ R5, R5, |R2|, !PT ;  /* 0x4000000205057209 */ /* 0x000fc80007810000 */
[----:B------:R-:W-:Y:S01]  /*4020*/  FMNMX.FTZ R5, R5, |R10|, !PT ;  /* 0x4000000a05057209 */ /* 0x000fe20007810000 */
[----:B------:R-:W-:Y:S05]  /*4030*/  @!P2 BRA `(.L_x_128) ;  /* 0xfffff2b00000a947 */ /* 0x000fea000383ffff */
.L_x_127:
[----:B0-----:R-:W-:Y:S05]  /*4040*/  BSYNC B0 ;  /* 0x0000000000007941 */ /* 0x001fea0003800000 */
.L_x_126:
        /* <DEDUP_REMOVED lines=12> */
[----:B0-----:R-:W-:-:S03]  /*4110*/  IADD3 R8, R10, 0x2, RZ ;  /* 0x000000020a087810 */ /* 0x001fc60007ffe0ff */
[----:B------:R-:W0:Y:S01]  /*4120*/  SHFL.DOWN PT, R2, R5, 0x1, R11 ;  /* 0x0820000005027989 */ /* 0x000e2200000e000b */
[C---:B------:R-:W-:Y:S02]  /*4130*/  IADD3 R12, R10.reuse, 0x4, RZ ;  /* 0x000000040a0c7810 */ /* 0x040fe40007ffe0ff */
[----:B------:R-:W-:Y:S02]  /*4140*/  ISETP.NE.AND P2, PT, R10, RZ, PT ;  /* 0x000000ff0a00720c */ /* 0x000fe40003f45270 */
        /* <DEDUP_REMOVED lines=128> */
.L_x_130:
[----:B------:R-:W0:Y:S04]  /*4950*/  SHFL.DOWN PT, R2, R5, 0x1, 0x1f ;  /* 0x08201f0005027f89 */ /* 0x000e2800000e0000 */
[----:B------:R-:W2:Y:S01]  /*4960*/  S2R R10, SR_LANEID ;  /* 0x00000000000a7919 */ /* 0x000ea20000000000 */
[----:B0-----:R-:W-:-:S04]  /*4970*/  FSETP.GEU.FTZ.AND P0, PT, R5, R2, PT ;  /* 0x000000020500720b */ /* 0x001fc80003f1e000 */
[C---:B--2---:R-:W-:Y:S02]  /*4980*/  ISETP.LT.AND P0, PT, R10.reuse, 0x1f, !P0 ;  /* 0x0000001f0a00780c */ /* 0x044fe40004701270 */
[----:B------:R-:W-:Y:S02]  /*4990*/  ISETP.NE.AND P2, PT, R10, RZ, PT ;  /* 0x000000ff0a00720c */ /* 0x000fe40003f45270 */
[----:B------:R-:W-:-:S05]  /*49a0*/  FSEL R2, R2, R5, P0 ;  /* 0x0000000502027208 */ /* 0x000fca0000000000 */
[----:B------:R-:W0:Y:S02]  /*49b0*/  SHFL.DOWN PT, R9, R2, 0x2, 0x1f ;  /* 0x08401f0002097f89 */ /* 0x000e2400000e0000 */
[----:B0-----:R-:W-:-:S04]  /*49c0*/  FSETP.GEU.FTZ.AND P0, PT, R2, R9, PT ;  /* 0x000000090200720b */ /* 0x001fc80003f1e000 */
[----:B------:R-:W-:-:S04]  /*49d0*/  ISETP.LT.AND P0, PT, R10, 0x1e, !P0 ;  /* 0x0000001e0a00780c */ /* 0x000fc80004701270 */
[----:B------:R-:W-:Y:S02]  /*49e0*/  FSEL R9, R9, R2, P0 ;  /* 0x0000000209097208 */ /* 0x000fe40000000000 */
[----:B------:R-:W-:-:S03]  /*49f0*/  @!P2 SHF.R.S32.HI R2, RZ, 0x1f, R3 ;  /* 0x0000001fff02a819 */ /* 0x000fc60000011403 */
[----:B------:R-:W0:Y:S01]  /*4a00*/  SHFL.DOWN PT, R8, R9, 0x4, 0x1f ;  /* 0x08801f0009087f89 */ /* 0x000e2200000e0000 */
        /* <DEDUP_REMOVED lines=17> */
[----:B------:R-:W2:Y:S01]  /*4b20*/  LDS.128 R12, [0x30] ;  /* 0x00003000ff0c7984 */ /* 0x000ea20000000c00 */
[----:B0-----:R-:W-:-:S04]  /*4b30*/  FSETP.GEU.FTZ.AND P0, PT, R16, R9, PT ;  /* 0x000000091000720b */ /* 0x001fc80003f1e000 */
[----:B------:R-:W-:Y:S02]  /*4b40*/  FSEL R9, R9, R16, !P0 ;  /* 0x0000001009097208 */ /* 0x000fe40004000000 */
[----:B------:R-:W0:Y:S02]  /*4b50*/  LDS.128 R16, [0x40] ;  /* 0x00004000ff107984 */ /* 0x000e240000000c00 */
        /* <DEDUP_REMOVED lines=65> */
.L_x_131:
[----:B0-----:R-:W-:Y:S05]  /*4f70*/  BSYNC B0 ;  /* 0x0000000000007941 */ /* 0x001fea0003800000 */
.L_x_129:
        /* <DEDUP_REMOVED lines=13> */
.L_x_134:
[----:B------:R-:W-:Y:S02]  /*5050*/  FMUL.FTZ R16, R16, 0.0078740157186985015869 ;  /* 0x3c01020410107820 */ /* 0x000fe40000410000 */
[----:B0-----:R-:W-:-:S03]  /*5060*/  IMAD.WIDE.U32 R2, R5, R8, c[0x0][0x168] ;  /* 0x00005a0005027625 */ /* 0x001fc600078e0008 */
[----:B------:R-:W-:-:S05]  /*5070*/  FMNMX.FTZ R5, R16, 1.1920928955078125e-07, !PT ;  /* 0x3400000010057809 */ /* 0x000fca0007810000 */
[----:B------:R0:W-:Y:S04]  /*5080*/  STG.E [R2.64], R5 ;  /* 0x0000000502007986 */ /* 0x0001e8000c10190a */
[----:B------:R0:W-:Y:S02]  /*5090*/  STS [0xa4], R5 ;  /* 0x0000a405ff007388 */ /* 0x0001e40000000800 */
.L_x_133:
[----:B------:R-:W-:Y:S05]  /*50a0*/  BSYNC B0 ;  /* 0x0000000000007941 */ /* 0x000fea0003800000 */
.L_x_132:
[----:B------:R-:W2:Y:S01]  /*50b0*/  S2UR UR6, SR_CTAID.X ;  /* 0x00000000000679c3 */ /* 0x000ea20000002500 */
[----:B------:R-:W-:Y:S01]  /*50c0*/  BAR.SYNC.DEFER_BLOCKING 0x0 ;  /* 0x0000000000007b1d */ /* 0x000fe20000010000 */
[----:B------:R-:W-:-:S05]  /*50d0*/  ISETP.GE.U32.AND P0, PT, R19, R4, PT ;  /* 0x000000041300720c */ /* 0x000fca0003f06070 */
        /* <DEDUP_REMOVED lines=13> */
.L_x_136:
        /* <DEDUP_REMOVED lines=10> */
[----:B------:R-:W-:Y:S02]  /*5250*/  PRMT R9, RZ, 0x7610, R12 ;  /* 0x00007610ff097816 */ /* 0x000fe4000000000c */
[--C-:B------:R-:W-:Y:S01]  /*5260*/  PRMT R23, RZ, 0x5410, R15.reuse ;  /* 0x00005410ff177816 */ /* 0x100fe2000000000f */
[----:B------:R-:W-:Y:S01]  /*5270*/  FADD.FTZ R21, R21, R18 ;  /* 0x0000001215157221 */ /* 0x000fe20000010000 */
[----:B------:R-:W-:Y:S01]  /*5280*/  PRMT R15, RZ, 0x7610, R15 ;  /* 0x00007610ff0f7816 */ /* 0x000fe2000000000f */
[----:B------:R-:W-:Y:S01]  /*5290*/  FADD.FTZ R12, R14, R9 ;  /* 0x000000090e0c7221 */ /* 0x000fe20000010000 */
[----:B------:R-:W-:Y:S01]  /*52a0*/  PRMT R14, RZ, 0x5410, R13 ;  /* 0x00005410ff0e7816 */ /* 0x000fe2000000000d */
[----:B-1----:R-:W-:-:S02]  /*52b0*/  FMUL.FTZ R18, R0, R21 ;  /* 0x0000001500127220 */ /* 0x002fc40000410000 */
[C---:B------:R-:W-:Y:S01]  /*52c0*/  FMUL.FTZ R9, R0.reuse, R12 ;  /* 0x0000000c00097220 */ /* 0x040fe20000410000 */
[----:B----4-:R-:W-:Y:S01]  /*52d0*/  PRMT R25, RZ, 0x5410, R17 ;  /* 0x00005410ff197816 */ /* 0x010fe20000000011 */
[----:B------:R-:W-:Y:S01]  /*52e0*/  FADD.FTZ R23, R23, R14 ;  /* 0x0000000e17177221 */ /* 0x000fe20000010000 */
[----:B------:R-:W-:Y:S02]  /*52f0*/  F2FP.BF16.PACK_AB R18, RZ, R18 ;  /* 0x00000012ff12723e */ /* 0x000fe400000010ff */
[----:B------:R-:W-:Y:S01]  /*5300*/  F2FP.BF16.PACK_AB R20, RZ, R9 ;  /* 0x00000009ff14723e */ /* 0x000fe200000010ff */
[----:B------:R-:W-:Y:S01]  /*5310*/  FMUL.FTZ R22, R0, R23 ;  /* 0x0000001700167220 */ /* 0x000fe20000410000 */
[----:B------:R-:W-:Y:S02]  /*5320*/  PRMT R14, RZ, 0x7610, R13 ;  /* 0x00007610ff0e7816 */ /* 0x000fe4000000000d */
[----:B------:R-:W-:Y:S02]  /*5330*/  PRMT R18, RZ, 0x5410, R18 ;  /* 0x00005410ff127816 */ /* 0x000fe40000000012 */
[----:B------:R-:W-:Y:S01]  /*5340*/  PRMT R9, RZ, 0x5410, R16 ;  /* 0x00005410ff097816 */ /* 0x000fe20000000010 */
[----:B------:R-:W-:Y:S01]  /*5350*/  FADD.FTZ R13, R15, R14 ;  /* 0x0000000e0f0d7221 */ /* 0x000fe20000010000 */
[----:B------:R-:W-:-:S02]  /*5360*/  PRMT R20, RZ, 0x5410, R20 ;  /* 0x00005410ff147816 */ /* 0x000fc40000000014 */
[----:B------:R-:W-:Y:S01]  /*5370*/  PRMT R15, RZ, 0x7610, R16 ;  /* 0x00007610ff0f7816 */ /* 0x000fe20000000010 */
[----:B------:R-:W-:Y:S01]  /*5380*/  FMUL.FTZ R9, R18, R9 ;  /* 0x0000000912097220 */ /* 0x000fe20000410000 */
[----:B------:R-:W-:Y:S01]  /*5390*/  F2FP.BF16.PACK_AB R22, RZ, R22 ;  /* 0x00000016ff16723e */ /* 0x000fe200000010ff */
[----:B------:R-:W-:Y:S01]  /*53a0*/  FMUL.FTZ R16, R0, R13 ;  /* 0x0000000d00107220 */ /* 0x000fe20000410000 */
[----:B------:R-:W-:Y:S01]  /*53b0*/  PRMT R17, RZ, 0x7610, R17 ;  /* 0x00007610ff117816 */ /* 0x000fe20000000011 */
[----:B------:R-:W-:Y:S01]  /*53c0*/  FMUL.FTZ R15, R20, R15 ;  /* 0x0000000f140f7220 */ /* 0x000fe20000410000 */
[----:B------:R-:W-:Y:S02]  /*53d0*/  F2FP.BF16.PACK_AB R9, RZ, R9 ;  /* 0x00000009ff09723e */ /* 0x000fe400000010ff */
[----:B------:R-:W-:Y:S02]  /*53e0*/  PRMT R22, RZ, 0x5410, R22 ;  /* 0x00005410ff167816 */ /* 0x000fe40000000016 */
[----:B------:R-:W-:-:S02]  /*53f0*/  F2FP.BF16.PACK_AB R16, RZ, R16 ;  /* 0x00000010ff10723e */ /* 0x000fc400000010ff */
[----:B------:R-:W-:Y:S01]  /*5400*/  PRMT R14, RZ, 0x5410, R9 ;  /* 0x00005410ff0e7816 */ /* 0x000fe20000000009 */
[----:B------:R-:W-:Y:S01]  /*5410*/  FMUL.FTZ R22, R22, R25 ;  /* 0x0000001916167220 */ /* 0x000fe20000410000 */
[----:B------:R-:W-:Y:S02]  /*5420*/  F2FP.BF16.PACK_AB R15, RZ, R15 ;  /* 0x0000000fff0f723e */ /* 0x000fe400000010ff */
[----:B------:R-:W-:Y:S01]  /*5430*/  PRMT R16, RZ, 0x5410, R16 ;  /* 0x00005410ff107816 */ /* 0x000fe20000000010 */
[C---:B0-----:R-:W-:Y:S01]  /*5440*/  FMUL.FTZ R9, R5.reuse, R14 ;  /* 0x0000000e05097220 */ /* 0x041fe20000410000 */
[----:B------:R-:W-:Y:S02]  /*5450*/  PRMT R14, RZ, 0x5410, R15 ;  /* 0x00005410ff0e7816 */ /* 0x000fe4000000000f */
[----:B------:R-:W-:Y:S01]  /*5460*/  F2FP.BF16.PACK_AB R22, RZ, R22 ;  /* 0x00000016ff16723e */ /* 0x000fe200000010ff */
[----:B------:R-:W-:Y:S01]  /*5470*/  FMUL.FTZ R16, R16, R17 ;  /* 0x0000001110107220 */ /* 0x000fe20000410000 */
[----:B------:R-:W-:Y:S01]  /*5480*/  F2FP.BF16.PACK_AB R12, R12, R21 ;  /* 0x000000150c0c723e */ /* 0x000fe200000010ff */
[----:B------:R-:W-:Y:S01]  /*5490*/  FMUL.FTZ R14, R5, R14 ;  /* 0x0000000e050e7220 */ /* 0x000fe20000410000 */
[----:B------:R-:W-:Y:S01]  /*54a0*/  PRMT R22, RZ, 0x5410, R22 ;  /* 0x00005410ff167816 */ /* 0x000fe20000000016 */
[----:B------:R-:W-:Y:S01]  /*54b0*/  F2I.S8.NTZ R9, R9 ;  /* 0x0000000900097305 */ /* 0x000fe20000202100 */
[----:B------:R-:W-:-:S02]  /*54c0*/  F2FP.BF16.PACK_AB R16, RZ, R16 ;  /* 0x00000010ff10723e */ /* 0x000fc400000010ff */
[----:B------:R-:W-:Y:S01]  /*54d0*/  F2FP.BF16.PACK_AB R13, R13, R23 ;  /* 0x000000170d0d723e */ /* 0x000fe200000010ff */
[----:B------:R-:W-:Y:S01]  /*54e0*/  FMUL.FTZ R22, R5, R22 ;  /* 0x0000001605167220 */ /* 0x000fe20000410000 */
[----:B------:R-:W-:-:S03]  /*54f0*/  PRMT R16, RZ, 0x5410, R16 ;  /* 0x00005410ff107816 */ /* 0x000fc60000000010 */
[----:B------:R-:W0:Y:S01]  /*5500*/  F2I.S8.NTZ R14, R14 ;  /* 0x0000000e000e7305 */ /* 0x000e220000202100 */
[----:B------:R1:W-:Y:S01]  /*5510*/  STG.E.64 [R10.64], R12 ;  /* 0x0000000c0a007986 */ /* 0x0003e2000c101b0a */
[----:B------:R-:W-:-:S06]  /*5520*/  FMUL.FTZ R16, R5, R16 ;  /* 0x0000001005107220 */ /* 0x000fcc0000410000 */
[----:B------:R-:W2:Y:S08]  /*5530*/  F2I.S8.NTZ R22, R22 ;  /* 0x0000001600167305 */ /* 0x000eb00000202100 */
[----:B------:R-:W3:Y:S01]  /*5540*/  F2I.S8.NTZ R16, R16 ;  /* 0x0000001000107305 */ /* 0x000ee20000202100 */
[----:B0-----:R-:W-:Y:S02]  /*5550*/  PRMT R15, R14, 0x7604, R9 ;  /* 0x000076040e0f7816 */ /* 0x001fe40000000009 */
[----:B------:R-:W-:-:S04]  /*5560*/  IADD3 R9, R19, c[0x0][0x0], RZ ;  /* 0x0000000013097a10 */ /* 0x000fc80007ffe0ff */
[----:B------:R-:W-:Y:S02]  /*5570*/  ISETP.GE.U32.AND P0, PT, R9, R4, PT ;  /* 0x000000040900720c */ /* 0x000fe40003f06070 */
[----:B--2---:R-:W-:-:S04]  /*5580*/  PRMT R15, R22, 0x7054, R15 ;  /* 0x00007054160f7816 */ /* 0x004fc8000000000f */
[----:B---3--:R-:W-:Y:S01]  /*5590*/  PRMT R17, R16, 0x654, R15 ;  /* 0x0000065410117816 */ /* 0x008fe2000000000f */
[----:B------:R-:W-:-:S05]  /*55a0*/  IMAD.WIDE.U32 R14, R19, 0x4, R2 ;  /* 0x00000004130e7825 */ /* 0x000fca00078e0002 */
[----:B------:R1:W-:Y:S01]  /*55b0*/  STG.E [R14.64], R17 ;  /* 0x000000110e007986 */ /* 0x0003e2000c10190a */
[----:B------:R-:W-:Y:S05]  /*55c0*/  @P0 EXIT ;  /* 0x000000000000094d */ /* 0x000fea0003800000 */
[----:B-1----:R-:W-:-:S04]  /*55d0*/  IMAD.WIDE.U32 R14, R9, 0x8, R28 ;  /* 0x00000008090e7825 */ /* 0x002fc800078e001c */
        /* <DEDUP_REMOVED lines=20> */
[----:B------:R-:W-:Y:S01]  /*5720*/  FMUL.FTZ R22, R0, R21 ;  /* 0x0000001500167220 */ /* 0x000fe20000410000 */
[----:B------:R-:W-:Y:S02]  /*5730*/  PRMT R13, RZ, 0x7610, R13 ;  /* 0x00007610ff0d7816 */ /* 0x000fe4000000000d */
[----:B------:R-:W-:Y:S01]  /*5740*/  F2FP.BF16.PACK_AB R20, RZ, R20 ;  /* 0x00000014ff14723e */ /* 0x000fe200000010ff */
[----:B------:R-:W-:Y:S01]  /*5750*/  FMUL.FTZ R18, R18, R23 ;  /* 0x0000001712127220 */ /* 0x000fe20000410000 */
[----:B------:R-:W-:Y:S01]  /*5760*/  F2FP.BF16.PACK_AB R22, RZ, R22 ;  /* 0x00000016ff16723e */ /* 0x000fe200000010ff */
[----:B------:R-:W-:Y:S01]  /*5770*/  FADD.FTZ R14, R14, R13 ;  /* 0x0000000d0e0e7221 */ /* 0x000fe20000010000 */
[----:B------:R-:W-:Y:S02]  /*5780*/  PRMT R20, RZ, 0x5410, R20 ;  /* 0x00005410ff147816 */ /* 0x000fe40000000014 */
[----:B------:R-:W-:Y:S01]  /*5790*/  PRMT R13, RZ, 0x7610, R16 ;  /* 0x00007610ff0d7816 */ /* 0x000fe20000000010 */
[----:B------:R-:W-:Y:S01]  /*57a0*/  FMUL.FTZ R15, R0, R14 ;  /* 0x0000000e000f7220 */ /* 0x000fe20000410000 */
[----:B------:R-:W-:-:S02]  /*57b0*/  F2FP.BF16.PACK_AB R18, RZ, R18 ;  /* 0x00000012ff12723e */ /* 0x000fc400000010ff */
[----:B------:R-:W-:Y:S01]  /*57c0*/  PRMT R22, RZ, 0x5410, R22 ;  /* 0x00005410ff167816 */ /* 0x000fe20000000016 */
[----:B------:R-:W-:Y:S01]  /*57d0*/  FMUL.FTZ R13, R20, R13 ;  /* 0x0000000d140d7220 */ /* 0x000fe20000410000 */
[----:B------:R-:W-:Y:S02]  /*57e0*/  PRMT R18, RZ, 0x5410, R18 ;  /* 0x00005410ff127816 */ /* 0x000fe40000000012 */
[----:B------:R-:W-:Y:S02]  /*57f0*/  F2FP.BF16.PACK_AB R16, RZ, R15 ;  /* 0x0000000fff10723e */ /* 0x000fe400000010ff */
[--C-:B------:R-:W-:Y:S02]  /*5800*/  PRMT R23, RZ, 0x5410, R17.reuse ;  /* 0x00005410ff177816 */ /* 0x100fe40000000011 */
[----:B------:R-:W-:Y:S01]  /*5810*/  F2FP.BF16.PACK_AB R15, RZ, R13 ;  /* 0x0000000dff0f723e */ /* 0x000fe200000010ff */
[----:B------:R-:W-:Y:S01]  /*5820*/  FMUL.FTZ R13, R5, R18 ;  /* 0x00000012050d7220 */ /* 0x000fe20000410000 */
[----:B------:R-:W-:Y:S01]  /*5830*/  PRMT R18, RZ, 0x5410, R16 ;  /* 0x00005410ff127816 */ /* 0x000fe20000000010 */
[----:B------:R-:W-:Y:S01]  /*5840*/  FMUL.FTZ R22, R22, R23 ;  /* 0x0000001716167220 */ /* 0x000fe20000410000 */
[----:B------:R-:W-:-:S02]  /*5850*/  PRMT R17, RZ, 0x7610, R17 ;  /* 0x00007610ff117816 */ /* 0x000fc40000000011 */
[----:B------:R-:W-:Y:S01]  /*5860*/  PRMT R16, RZ, 0x5410, R15 ;  /* 0x00005410ff107816 */ /* 0x000fe2000000000f */
[----:B------:R-:W-:Y:S01]  /*5870*/  F2I.S8.NTZ R13, R13 ;  /* 0x0000000d000d7305 */ /* 0x000fe20000202100 */
[----:B------:R-:W-:Y:S01]  /*5880*/  F2FP.BF16.PACK_AB R22, RZ, R22 ;  /* 0x00000016ff16723e */ /* 0x000fe200000010ff */
[----:B------:R-:W-:Y:S01]  /*5890*/  FMUL.FTZ R17, R18, R17 ;  /* 0x0000001112117220 */ /* 0x000fe20000410000 */
[----:B------:R-:W-:Y:S01]  /*58a0*/  F2FP.BF16.PACK_AB R20, R12, R19 ;  /* 0x000000130c14723e */ /* 0x000fe200000010ff */
[C---:B------:R-:W-:Y:S01]  /*58b0*/  FMUL.FTZ R16, R5.reuse, R16 ;  /* 0x0000001005107220 */ /* 0x040fe20000410000 */
[----:B------:R-:W-:Y:S02]  /*58c0*/  PRMT R22, RZ, 0x5410, R22 ;  /* 0x00005410ff167816 */ /* 0x000fe40000000016 */
[----:B------:R-:W-:Y:S02]  /*58d0*/  F2FP.BF16.PACK_AB R17, RZ, R17 ;  /* 0x00000011ff11723e */ /* 0x000fe400000010ff */
[----:B------:R-:W-:Y:S01]  /*58e0*/  F2FP.BF16.PACK_AB R21, R14, R21 ;  /* 0x000000150e15723e */ /* 0x000fe200000010ff */
[----:B------:R-:W0:Y:S01]  /*58f0*/  F2I.S8.NTZ R16, R16 ;  /* 0x0000001000107305 */ /* 0x000e220000202100 */
[----:B------:R-:W-:Y:S01]  /*5900*/  PRMT R18, RZ, 0x5410, R17 ;  /* 0x00005410ff127816 */ /* 0x000fe20000000011 */
[----:B------:R-:W-:-:S02]  /*5910*/  FMUL.FTZ R22, R5, R22 ;  /* 0x0000001605167220 */ /* 0x000fc40000410000 */
[----:B------:R1:W-:Y:S02]  /*5920*/  STG.E.64 [R10.64], R20 ;  /* 0x000000140a007986 */ /* 0x0003e4000c101b0a */
[----:B------:R-:W-:Y:S02]  /*5930*/  FMUL.FTZ R18, R5, R18 ;  /* 0x0000001205127220 */ /* 0x000fe40000410000 */
[----:B------:R-:W2:Y:S08]  /*5940*/  F2I.S8.NTZ R22, R22 ;  /* 0x0000001600167305 */ /* 0x000eb00000202100 */
[----:B------:R-:W3:Y:S01]  /*5950*/  F2I.S8.NTZ R18, R18 ;  /* 0x0000001200127305 */ /* 0x000ee20000202100 */
[----:B0-----:R-:W-:-:S02]  /*5960*/  PRMT R15, R16, 0x7604, R13 ;  /* 0x00007604100f7816 */ /* 0x001fc4000000000d */
        /* <DEDUP_REMOVED lines=13> */
[----:B--2---:R-:W-:Y:S02]  /*5a40*/  PRMT R9, RZ, 0x5410, R16 ;  /* 0x00005410ff097816 */ /* 0x004fe40000000010 */
[--C-:B---3--:R-:W-:Y:S02]  /*5a50*/  PRMT R12, RZ, 0x5410, R14.reuse ;  /* 0x00005410ff0c7816 */ /* 0x108fe4000000000e */
[----:B------:R-:W-:Y:S02]  /*5a60*/  PRMT R21, RZ, 0x7610, R14 ;  /* 0x00007610ff157816 */ /* 0x000fe4000000000e */
[--C-:B------:R-:W-:Y:S01]  /*5a70*/  PRMT R14, RZ, 0x5410, R15.reuse ;  /* 0x00005410ff0e7816 */ /* 0x100fe2000000000f */
[----:B------:R-:W-:Y:S01]  /*5a80*/  FADD.FTZ R9, R9, R12 ;  /* 0x0000000c09097221 */ /* 0x000fe20000010000 */
[----:B------:R-:W-:Y:S02]  /*5a90*/  PRMT R12, RZ, 0x7610, R16 ;  /* 0x00007610ff0c7816 */ /* 0x000fe40000000010 */
[----:B------:R-:W-:Y:S01]  /*5aa0*/  PRMT R15, RZ, 0x7610, R15 ;  /* 0x00007610ff0f7816 */ /* 0x000fe2000000000f */
[----:B------:R-:W-:Y:S01]  /*5ab0*/  FMUL.FTZ R20, R0, R9 ;  /* 0x0000000900147220 */ /* 0x000fe20000410000 */
[----:B----4-:R-:W-:Y:S01]  /*5ac0*/  PRMT R23, RZ, 0x5410, R18 ;  /* 0x00005410ff177816 */ /* 0x010fe20000000012 */
[----:B------:R-:W-:Y:S01]  /*5ad0*/  FADD.FTZ R12, R12, R21 ;  /* 0x000000150c0c7221 */ /* 0x000fe20000010000 */
[----:B------:R-:W-:-:S02]  /*5ae0*/  PRMT R21, RZ, 0x5410, R17 ;  /* 0x00005410ff157816 */ /* 0x000fc40000000011 */
[----:B------:R-:W-:Y:S01]  /*5af0*/  F2FP.BF16.PACK_AB R20, RZ, R20 ;  /* 0x00000014ff14723e */ /* 0x000fe200000010ff */
[C---:B------:R-:W-:Y:S02]  /*5b00*/  FMUL.FTZ R16, R0.reuse, R12 ;  /* 0x0000000c00107220 */ /* 0x040fe40000410000 */
[----:B------:R-:W-:Y:S01]  /*5b10*/  FADD.FTZ R21, R21, R14 ;  /* 0x0000000e15157221 */ /* 0x000fe20000010000 */
[----:B------:R-:W-:Y:S02]  /*5b20*/  PRMT R14, RZ, 0x7610, R17 ;  /* 0x00007610ff0e7816 */ /* 0x000fe40000000011 */
[----:B------:R-:W-:Y:S01]  /*5b30*/  F2FP.BF16.PACK_AB R16, RZ, R16 ;  /* 0x00000010ff10723e */ /* 0x000fe200000010ff */
[----:B------:R-:W-:Y:S01]  /*5b40*/  FMUL.FTZ R22, R0, R21 ;  /* 0x0000001500167220 */ /* 0x000fe20000410000 */
[----:B------:R-:W-:Y:S01]  /*5b50*/  PRMT R20, RZ, 0x5410, R20 ;  /* 0x00005410ff147816 */ /* 0x000fe20000000014 */
[----:B------:R-:W-:Y:S01]  /*5b60*/  FADD.FTZ R14, R14, R15 ;  /* 0x0000000f0e0e7221 */ /* 0x000fe20000010000 */
[----:B------:R-:W-:-:S02]  /*5b70*/  PRMT R16, RZ, 0x5410, R16 ;  /* 0x00005410ff107816 */ /* 0x000fc40000000010 */
[----:B------:R-:W-:Y:S01]  /*5b80*/  F2FP.BF16.PACK_AB R22, RZ, R22 ;  /* 0x00000016ff16723e */ /* 0x000fe200000010ff */
[----:B------:R-:W-:Y:S01]  /*5b90*/  FMUL.FTZ R17, R0, R14 ;  /* 0x0000000e00117220 */ /* 0x000fe20000410000 */
[----:B------:R-:W-:Y:S01]  /*5ba0*/  PRMT R15, RZ, 0x7610, R18 ;  /* 0x00007610ff0f7816 */ /* 0x000fe20000000012 */
[----:B------:R-:W-:Y:S01]  /*5bb0*/  FMUL.FTZ R20, R20, R23 ;  /* 0x0000001714147220 */ /* 0x000fe20000410000 */
[----:B------:R-:W-:Y:S02]  /*5bc0*/  PRMT R22, RZ, 0x5410, R22 ;  /* 0x00005410ff167816 */ /* 0x000fe40000000016 */
[----:B------:R-:W-:Y:S01]  /*5bd0*/  F2FP.BF16.PACK_AB R18, RZ, R17 ;  /* 0x00000011ff12723e */ /* 0x000fe200000010ff */
[----:B------:R-:W-:Y:S01]  /*5be0*/  FMUL.FTZ R15, R16, R15 ;  /* 0x0000000f100f7220 */ /* 0x000fe20000410000 */
[----:B------:R-:W-:Y:S02]  /*5bf0*/  PRMT R17, RZ, 0x5410, R19 ;  /* 0x00005410ff117816 */ /* 0x000fe40000000013 */
[----:B------:R-:W-:-:S02]  /*5c00*/  PRMT R18, RZ, 0x5410, R18 ;  /* 0x00005410ff127816 */ /* 0x000fc40000000012 */
[----:B------:R-:W-:Y:S01]  /*5c10*/  PRMT R19, RZ, 0x7610, R19 ;  /* 0x00007610ff137816 */ /* 0x000fe20000000013 */
[----:B------:R-:W-:Y:S01]  /*5c20*/  FMUL.FTZ R17, R22, R17 ;  /* 0x0000001116117220 */ /* 0x000fe20000410000 */
[----:B------:R-:W-:Y:S02]  /*5c30*/  F2FP.BF16.PACK_AB R20, RZ, R20 ;  /* 0x00000014ff14723e */ /* 0x000fe400000010ff */
[----:B------:R-:W-:Y:S01]  /*5c40*/  F2FP.BF16.PACK_AB R16, RZ, R15 ;  /* 0x0000000fff10723e */ /* 0x000fe200000010ff */
[----:B------:R-:W-:Y:S01]  /*5c50*/  FMUL.FTZ R19, R18, R19 ;  /* 0x0000001312137220 */ /* 0x000fe20000410000 */
[----:B------:R-:W-:Y:S02]  /*5c60*/  PRMT R20, RZ, 0x5410, R20 ;  /* 0x00005410ff147816 */ /* 0x000fe40000000014 */
[----:B------:R-:W-:Y:S02]  /*5c70*/  PRMT R16, RZ, 0x5410, R16 ;  /* 0x00005410ff107816 */ /* 0x000fe40000000010 */
[----:B------:R-:W-:Y:S01]  /*5c80*/  F2FP.BF16.PACK_AB R17, RZ, R17 ;  /* 0x00000011ff11723e */ /* 0x000fe200000010ff */
[C---:B------:R-:W-:Y:S01]  /*5c90*/  FMUL.FTZ R15, R5.reuse, R20 ;  /* 0x00000014050f7220 */ /* 0x040fe20000410000 */
[----:B------:R-:W-:Y:S01]  /*5ca0*/  F2FP.BF16.PACK_AB R19, RZ, R19 ;  /* 0x00000013ff13723e */ /* 0x000fe200000010ff */
[----:B------:R-:W-:Y:S01]  /*5cb0*/  FMUL.FTZ R16, R5, R16 ;  /* 0x0000001005107220 */ /* 0x000fe20000410000 */
[----:B------:R-:W-:-:S02]  /*5cc0*/  PRMT R18, RZ, 0x5410, R17 ;  /* 0x00005410ff127816 */ /* 0x000fc40000000011 */
[----:B------:R-:W-:Y:S01]  /*5cd0*/  PRMT R20, RZ, 0x5410, R19 ;  /* 0x00005410ff147816 */ /* 0x000fe20000000013 */
[----:B------:R-:W-:Y:S01]  /*5ce0*/  F2I.S8.NTZ R15, R15 ;  /* 0x0000000f000f7305 */ /* 0x000fe20000202100 */
[----:B------:R-:W-:Y:S01]  /*5cf0*/  IADD3 R19, R13, c[0x0][0x0], RZ ;  /* 0x000000000d137a10 */ /* 0x000fe20007ffe0ff */
[C---:B------:R-:W-:Y:S01]  /*5d00*/  FMUL.FTZ R18, R5.reuse, R18 ;  /* 0x0000001205127220 */ /* 0x040fe20000410000 */
[----:B------:R-:W-:Y:S01]  /*5d10*/  F2FP.BF16.PACK_AB R21, R14, R21 ;  /* 0x000000150e15723e */ /* 0x000fe200000010ff */
[----:B------:R-:W-:Y:S01]  /*5d20*/  FMUL.FTZ R17, R5, R20 ;  /* 0x0000001405117220 */ /* 0x000fe20000410000 */
[----:B------:R-:W-:Y:S02]  /*5d30*/  ISETP.GE.U32.AND P0, PT, R19, R4, PT ;  /* 0x000000041300720c */ /* 0x000fe40003f06070 */
[----:B------:R-:W-:Y:S01]  /*5d40*/  F2FP.BF16.PACK_AB R20, R12, R9 ;  /* 0x000000090c14723e */ /* 0x000fe200000010ff */
[----:B------:R-:W0:Y:S04]  /*5d50*/  F2I.S8.NTZ R16, R16 ;  /* 0x0000001000107305 */ /* 0x000e280000202100 */
[----:B------:R1:W-:Y:S04]  /*5d60*/  STG.E.64 [R10.64], R20 ;  /* 0x000000140a007986 */ /* 0x0003e8000c101b0a */
[----:B------:R-:W2:Y:S08]  /*5d70*/  F2I.S8.NTZ R18, R18 ;  /* 0x0000001200127305 */ /* 0x000eb00000202100 */
[----:B------:R-:W3:Y:S01]  /*5d80*/  F2I.S8.NTZ R17, R17 ;  /* 0x0000001100117305 */ /* 0x000ee20000202100 */
[----:B0-----:R-:W-:-:S04]  /*5d90*/  PRMT R15, R16, 0x7604, R15 ;  /* 0x00007604100f7816 */ /* 0x001fc8000000000f */
[----:B--2---:R-:W-:Y:S01]  /*5da0*/  PRMT R22, R18, 0x7054, R15 ;  /* 0x0000705412167816 */ /* 0x004fe2000000000f */
[----:B------:R-:W-:-:S03]  /*5db0*/  IMAD.WIDE.U32 R14, R13, 0x4, R2 ;  /* 0x000000040d0e7825 */ /* 0x000fc600078e0002 */
[----:B---3--:R-:W-:-:S05]  /*5dc0*/  PRMT R9, R17, 0x654, R22 ;  /* 0x0000065411097816 */ /* 0x008fca0000000016 */
        /* <DEDUP_REMOVED lines=30> */
[----:B------:R-:W-:Y:S01]  /*5fb0*/  F2FP.BF16.PACK_AB R16, RZ, R16 ;  /* 0x00000010ff10723e */ /* 0x000fe200000010ff */
[----:B------:R-:W-:Y:S01]  /*5fc0*/  FMUL.FTZ R8, R0, R13 ;  /* 0x0000000d00087220 */ /* 0x000fe20000410000 */
[----:B------:R-:W-:-:S02]  /*5fd0*/  PRMT R18, RZ, 0x5410, R18 ;  /* 0x00005410ff127816 */ /* 0x000fc40000000012 */
[----:B------:R-:W-:Y:S02]  /*5fe0*/  PRMT R16, RZ, 0x5410, R16 ;  /* 0x00005410ff107816 */ /* 0x000fe40000000010 */
[----:B------:R-:W-:Y:S01]  /*5ff0*/  PRMT R20, RZ, 0x5410, R20 ;  /* 0x00005410ff147816 */ /* 0x000fe20000000014 */
[----:B------:R-:W-:Y:S01]  /*6000*/  FMUL.FTZ R15, R18, R15 ;  /* 0x0000000f120f7220 */ /* 0x000fe20000410000 */
[----:B------:R-:W-:Y:S01]  /*6010*/  F2FP.BF16.PACK_AB R14, RZ, R8 ;  /* 0x00000008ff0e723e */ /* 0x000fe200000010ff */
[----:B------:R-:W-:Y:S01]  /*6020*/  FMUL.FTZ R8, R5, R16 ;  /* 0x0000001005087220 */ /* 0x000fe20000410000 */
[--C-:B------:R-:W-:Y:S02]  /*6030*/  PRMT R23, RZ, 0x5410, R9.reuse ;  /* 0x00005410ff177816 */ /* 0x100fe40000000009 */
[----:B------:R-:W-:Y:S02]  /*6040*/  PRMT R16, RZ, 0x5410, R14 ;  /* 0x00005410ff107816 */ /* 0x000fe4000000000e */
[----:B------:R-:W-:Y:S01]  /*6050*/  PRMT R9, RZ, 0x7610, R9 ;  /* 0x00007610ff097816 */ /* 0x000fe20000000009 */
[----:B------:R-:W-:Y:S01]  /*6060*/  FMUL.FTZ R20, R20, R23 ;  /* 0x0000001714147220 */ /* 0x000fe20000410000 */
[----:B------:R-:W-:Y:S01]  /*6070*/  F2FP.BF16.PACK_AB R15, RZ, R15 ;  /* 0x0000000fff0f723e */ /* 0x000fe200000010ff */
[----:B------:R-:W-:Y:S01]  /*6080*/  F2I.S8.NTZ R8, R8 ;  /* 0x0000000800087305 */ /* 0x000fe20000202100 */
[----:B------:R-:W-:Y:S01]  /*6090*/  F2FP.BF16.PACK_AB R12, R12, R17 ;  /* 0x000000110c0c723e */ /* 0x000fe200000010ff */
[----:B------:R-:W-:Y:S01]  /*60a0*/  FMUL.FTZ R16, R16, R9 ;  /* 0x0000000910107220 */ /* 0x000fe20000410000 */
[----:B------:R-:W-:-:S02]  /*60b0*/  F2FP.BF16.PACK_AB R20, RZ, R20 ;  /* 0x00000014ff14723e */ /* 0x000fc400000010ff */
[----:B------:R-:W-:Y:S02]  /*60c0*/  PRMT R14, RZ, 0x5410, R15 ;  /* 0x00005410ff0e7816 */ /* 0x000fe4000000000f */
[----:B------:R-:W-:Y:S02]  /*60d0*/  PRMT R20, RZ, 0x5410, R20 ;  /* 0x00005410ff147816 */ /* 0x000fe40000000014 */
[----:B------:R-:W-:Y:S01]  /*60e0*/  F2FP.BF16.PACK_AB R16, RZ, R16 ;  /* 0x00000010ff10723e */ /* 0x000fe200000010ff */
[----:B------:R-:W-:Y:S01]  /*60f0*/  FMUL.FTZ R14, R5, R14 ;  /* 0x0000000e050e7220 */ /* 0x000fe20000410000 */
[----:B------:R-:W-:Y:S01]  /*6100*/  F2FP.BF16.PACK_AB R13, R13, R21 ;  /* 0x000000150d0d723e */ /* 0x000fe200000010ff */
[C---:B------:R-:W-:Y:S01]  /*6110*/  FMUL.FTZ R20, R5.reuse, R20 ;  /* 0x0000001405147220 */ /* 0x040fe20000410000 */
[----:B------:R-:W-:Y:S01]  /*6120*/  PRMT R16, RZ, 0x5410, R16 ;  /* 0x00005410ff107816 */ /* 0x000fe20000000010 */
[----:B------:R-:W0:Y:S02]  /*6130*/  F2I.S8.NTZ R9, R14 ;  /* 0x0000000e00097305 */ /* 0x000e240000202100 */
[----:B------:R1:W-:Y:S02]  /*6140*/  STG.E.64 [R10.64], R12 ;  /* 0x0000000c0a007986 */ /* 0x0003e4000c101b0a */
[----:B------:R-:W-:-:S04]  /*6150*/  FMUL.FTZ R16, R5, R16 ;  /* 0x0000001005107220 */ /* 0x000fc80000410000 */
[----:B------:R-:W2:Y:S08]  /*6160*/  F2I.S8.NTZ R20, R20 ;  /* 0x0000001400147305 */ /* 0x000eb00000202100 */
[----:B------:R-:W3:Y:S01]  /*6170*/  F2I.S8.NTZ R16, R16 ;  /* 0x0000001000107305 */ /* 0x000ee20000202100 */
[----:B0-----:R-:W-:-:S04]  /*6180*/  PRMT R9, R9, 0x7604, R8 ;  /* 0x0000760409097816 */ /* 0x001fc80000000008 */
[----:B--2---:R-:W-:-:S04]  /*6190*/  PRMT R9, R20, 0x7054, R9 ;  /* 0x0000705414097816 */ /* 0x004fc80000000009 */
[----:B---3--:R-:W-:Y:S01]  /*61a0*/  PRMT R15, R16, 0x654, R9 ;  /* 0x00000654100f7816 */ /* 0x008fe20000000009 */
[C---:B------:R-:W-:Y:S01]  /*61b0*/  IMAD.WIDE.U32 R8, R19.reuse, 0x4, R2 ;  /* 0x0000000413087825 */ /* 0x040fe200078e0002 */
[----:B------:R-:W-:-:S04]  /*61c0*/  IADD3 R19, R19, c[0x0][0x0], RZ ;  /* 0x0000000013137a10 */ /* 0x000fc80007ffe0ff */
[----:B------:R1:W-:Y:S01]  /*61d0*/  STG.E [R8.64], R15 ;  /* 0x0000000f08007986 */ /* 0x0003e2000c10190a */
[----:B------:R-:W-:-:S13]  /*61e0*/  ISETP.GE.U32.AND P0, PT, R19, R4, PT ;  /* 0x000000041300720c */ /* 0x000fda0003f06070 */
[----:B-1----:R-:W-:Y:S01]  /*61f0*/  @P0 CALL.REL.NOINC `(.L_x_135) ;  /* 0x0000001000000944 */ /* 0x002fe20003c00000 */
[----:B------:R-:W-:Y:S05]  /*6200*/  BRA `(.L_x_136) ;  /* 0xffffefa000007947 */ /* 0x000fea000383ffff */
.L_x_135:
[----:B------:R-:W-:Y:S05]  /*6210*/  EXIT ;  /* 0x000000000000794d */ /* 0x000fea0003800000 */
.L_x_137:
        /* <DEDUP_REMOVED lines=14> */
.L_x_3123:


//--------------------- .text._ZN4vllm39rms_norm_dynamic_per_token_quant_kernelIN3c108BFloat16ENS1_13Float8_e4m3fnELb1EEEvPT0_PfPKT_S9_PKffiiPS7_ --------------------------
	.section	.text._ZN4vllm39rms_norm_dynamic_per_token_quant_kernelIN3c108BFloat16ENS1_13Float8_e4m3fnELb1EEEvPT0_PfPKT_S9_PKffiiPS7_,"ax",@progbits
	.sectioninfo	@"SHI_REGISTERS=32"
	.align	128
        .global         _ZN4vllm39rms_norm_dynamic_per_token_quant_kernelIN3c108BFloat16ENS1_13Float8_e4m3fnELb1EEEvPT0_PfPKT_S9_PKffiiPS7_
        .type           _ZN4vllm39rms_norm_dynamic_per_token_quant_kernelIN3c108BFloat16ENS1_13Float8_e4m3fnELb1EEEvPT0_PfPKT_S9_PKffiiPS7_,@function
        .size           _ZN4vllm39rms_norm_dynamic_per_token_quant_kernelIN3c108BFloat16ENS1_13Float8_e4m3fnELb1EEEvPT0_PfPKT_S9_PKffiiPS7_,(.L_x_3124 - _ZN4vllm39rms_norm_dynamic_per_token_quant_kernelIN3c108BFloat16ENS1_13Float8_e4m3fnELb1EEEvPT0_PfPKT_S9_PKffiiPS7_)
        .other          _ZN4vllm39rms_norm_dynamic_per_token_quant_kernelIN3c108BFloat16ENS1_13Float8_e4m3fnELb1EEEvPT0_PfPKT_S9_PKffiiPS7_,@"STO_CUDA_ENTRY STV_DEFAULT"
_ZN4vllm39rms_norm_dynamic_per_token_quant_kernelIN3c108BFloat16ENS1_13Float8_e4m3fnELb1EEEvPT0_PfPKT_S9_PKffiiPS7_:
.text._ZN4vllm39rms_norm_dynamic_per_token_quant_kernelIN3c108BFloat16ENS1_13Float8_e4m3fnELb1EEEvPT0_PfPKT_S9_PKffiiPS7_:
        /* <DEDUP_REMOVED lines=24> */
.L_x_141:
        /* <DEDUP_REMOVED lines=17> */
.L_x_140:
[----:B------:R-:W-:Y:S05]  /*0290*/  BSYNC B0 ;  /* 0x0000000000007941 */ /* 0x000fea0003800000 */
.L_x_139:
        /* <DEDUP_REMOVED lines=100> */
.L_x_143:
        /* <DEDUP_REMOVED lines=59> */
.L_x_144:
[----:B0-----:R-:W-:Y:S05]  /*0c90*/  BSYNC B0 ;  /* 0x0000000000007941 */ /* 0x001fea0003800000 */
.L_x_142:
        /* <DEDUP_REMOVED lines=14> */
.L_x_147:
        /* <DEDUP_REMOVED lines=27> */
.L_x_146:
[----:B0-----:R-:W-:Y:S05]  /*0f30*/  BSYNC B0 ;  /* 0x0000000000007941 */ /* 0x001fea0003800000 */
.L_x_145:
        /* <DEDUP_REMOVED lines=142> */
.L_x_149:
        /* <DEDUP_REMOVED lines=97> */
.L_x_150:
[----:B0-----:R-:W-:Y:S05]  /*1e30*/  BSYNC B0 ;  /* 0x0000000000007941 */ /* 0x001fea0003800000 */
.L_x_148:
        /* <DEDUP_REMOVED lines=10> */
.L_x_153:
[----:B------:R-:W-:Y:S02]  /*1ee0*/  FMUL.FTZ R18, R18, 0.0022321429569274187088 ;  /* 0x3b12492512127820 */ /* 0x000fe40000410000 */
[----:B------:R-:W-:-:S03]  /*1ef0*/  IMAD.WIDE.U32 R20, R20, R21, c[0x0][0x168] ;  /* 0x00005a0014147625 */ /* 0x000fc600078e0015 */
[----:B------:R-:W-:-:S05]  /*1f00*/  FMNMX.FTZ R5, R18, 4.3596542127488646656e-06, !PT ;  /* 0x3692492512057809 */ /* 0x000fca0007810000 */
[----:B------:R0:W-:Y:S04]  /*1f10*/  STG.E [R20.64], R5 ;  /* 0x0000000514007986 */ /* 0x0001e8000c101904 */
[----:B------:R0:W-:Y:S02]  /*1f20*/  STS [0x14c], R5 ;  /* 0x00014c05ff007388 */ /* 0x0001e40000000800 */
.L_x_152:
[----:B------:R-:W-:Y:S05]  /*1f30*/  BSYNC B0 ;  /* 0x0000000000007941 */ /* 0x000fea0003800000 */
.L_x_151:
[----:B------:R-:W-:Y:S06]  /*1f40*/  BAR.SYNC.DEFER_BLOCKING 0x0 ;  /* 0x0000000000007b1d */ /* 0x000fec0000010000 */
[----:B------:R-:W-:Y:S05]  /*1f50*/  @P2 EXIT ;  /* 0x000000000000294d */ /* 0x000fea0003800000 */
[----:B------:R-:W2:Y:S02]  /*1f60*/  LDS R6, [0x14c] ;  /* 0x00014c00ff067984 */ /* 0x000ea40000000800 */
[----:B--2---:R-:W2:Y:S02]  /*1f70*/  MUFU.RCP R6, R6 ;  /* 0x0000000600067308 */ /* 0x004ea40000001000 */
.L_x_156:
        /* <DEDUP_REMOVED lines=13> */
[----:B------:R-:W-:Y:S01]  /*2050*/  BSSY B0, `(.L_x_154) ;  /* 0x000001d000007945 */ /* 0x000fe20003800000 */
[----:B------:R-:W-:Y:S02]  /*2060*/  IADD3 R8, P1, R8, c[0x0][0x160], RZ ;  /* 0x0000580008087a10 */ /* 0x000fe40007f3e0ff */
[----:B---3--:R-:W-:Y:S02]  /*2070*/  PRMT R12, RZ, 0x5410, R12 ;  /* 0x00005410ff0c7816 */ /* 0x008fe4000000000c */
[----:B----4-:R-:W-:-:S05]  /*2080*/  PRMT R9, RZ, 0x5410, R9 ;  /* 0x00005410ff097816 */ /* 0x010fca0000000009 */
[----:B------:R-:W-:-:S04]  /*2090*/  FADD.FTZ R9, R12, R9 ;  /* 0x000000090c097221 */ /* 0x000fc80000010000 */
[-C--:B-1----:R-:W-:Y:S01]  /*20a0*/  FMUL.FTZ R14, R16, R9.reuse ;  /* 0x00000009100e7220 */ /* 0x082fe20000410000 */
[----:B-----5:R-:W-:Y:S02]  /*20b0*/  PRMT R11, RZ, 0x5410, R10 ;  /* 0x00005410ff0b7816 */ /* 0x020fe4000000000a */
[----:B------:R-:W-:Y:S02]  /*20c0*/  F2FP.BF16.PACK_AB R10, RZ, R9 ;  /* 0x00000009ff0a723e */ /* 0x000fe400000010ff */
[----:B------:R-:W-:-:S04]  /*20d0*/  F2FP.BF16.PACK_AB R14, RZ, R14 ;  /* 0x0000000eff0e723e */ /* 0x000fc800000010ff */
[----:B------:R-:W-:-:S05]  /*20e0*/  PRMT R14, RZ, 0x5410, R14 ;  /* 0x00005410ff0e7816 */ /* 0x000fca000000000e */
[----:B------:R-:W-:-:S05]  /*20f0*/  FMUL.FTZ R14, R14, R11 ;  /* 0x0000000b0e0e7220 */ /* 0x000fca0000410000 */
[----:B------:R-:W-:-:S04]  /*2100*/  F2FP.BF16.PACK_AB R14, RZ, R14 ;  /* 0x0000000eff0e723e */ /* 0x000fc800000010ff */
[----:B------:R-:W-:-:S05]  /*2110*/  PRMT R11, RZ, 0x5410, R14 ;  /* 0x00005410ff0b7816 */ /* 0x000fca000000000e */
[----:B--2---:R-:W-:-:S05]  /*2120*/  FMUL.FTZ R11, R11, R6 ;  /* 0x000000060b0b7220 */ /* 0x004fca0000410000 */
        /* <DEDUP_REMOVED lines=15> */
.L_x_155:
[----:B------:R-:W-:Y:S05]  /*2220*/  BSYNC B0 ;  /* 0x0000000000007941 */ /* 0x000fea0003800000 */
.L_x_154:
[----:B------:R-:W-:Y:S01]  /*2230*/  IADD3.X R9, R7, c[0x0][0x164], RZ, P1, !PT ;  /* 0x0000590007097a10 */ /* 0x000fe20000ffe4ff */
[----:B------:R0:W-:Y:S01]  /*2240*/  STG.E.U16 [R4.64], R10 ;  /* 0x0000000a04007986 */ /* 0x0001e2000c101504 */
[----:B------:R-:W-:Y:S02]  /*2250*/  LOP3.LUT R11, R11, R14, RZ, 0xfc, !PT ;  /* 0x0000000e0b0b7212 */ /* 0x000fe400078efcff */
[----:B------:R-:W-:-:S03]  /*2260*/  IADD3 R3, R3, c[0x0][0x0], RZ ;  /* 0x0000000003037a10 */ /* 0x000fc60007ffe0ff */
[----:B------:R0:W-:Y:S01]  /*2270*/  STG.E.U8 [R8.64], R11 ;  /* 0x0000000b08007986 */ /* 0x0001e2000c101104 */
[----:B------:R-:W-:-:S13]  /*2280*/  ISETP.GE.U32.AND P0, PT, R3, c[0x0][0x18c], PT ;  /* 0x0000630003007a0c */ /* 0x000fda0003f06070 */
[----:B0-----:R-:W-:Y:S05]  /*2290*/  @!P0 BRA `(.L_x_156) ;  /* 0xfffffce000008947 */ /* 0x001fea000383ffff */
[----:B------:R-:W-:Y:S05]  /*22a0*/  EXIT ;  /* 0x000000000000794d */ /* 0x000fea0003800000 */
.L_x_138:
[----:B------:R-:W0:Y:S01]  /*22b0*/  S2R R3, SR_TID.X ;  /* 0x0000000000037919 */ /* 0x000e220000002100 */
[----:B------:R-:W-:Y:S01]  /*22c0*/  SHF.R.S32.HI R20, RZ, 0x2, R4 ;  /* 0x00000002ff147819 */ /* 0x000fe20000011404 */
[----:B------:R-:W-:Y:S01]  /*22d0*/  BSSY B0, `(.L_x_157) ;  /* 0x0000065000007945 */ /* 0x000fe20003800000 */
[----:B------:R-:W-:Y:S01]  /*22e0*/  LEA R26, P1, R28, c[0x0][0x170], 0x1 ;  /* 0x00005c001c1a7a11 */ /* 0x000fe200078208ff */
[----:B------:R-:W-:Y:S01]  /*22f0*/  IMAD.MOV.U32 R4, RZ, RZ, RZ ;  /* 0x000000ffff047224 */ /* 0x000fe200078e00ff */
[----:B------:R-:W-:Y:S02]  /*2300*/  LEA R24, P2, R22, c[0x0][0x198], 0x1 ;  /* 0x0000660016187a11 */ /* 0x000fe400078408ff */
[----:B------:R-:W-:Y:S02]  /*2310*/  LEA.HI.X R27, R28, c[0x0][0x174], R0, 0x1, P1 ;  /* 0x00005d001c1b7a11 */ /* 0x000fe400008f0c00 */
[----:B------:R-:W-:Y:S02]  /*2320*/  LEA.HI.X R25, R22, c[0x0][0x19c], R2, 0x1, P2 ;  /* 0x0000670016197a11 */ /* 0x000fe400010f0c02 */
[----:B0-----:R-:W-:-:S13]  /*2330*/  ISETP.GE.U32.AND P0, PT, R3, R20, PT ;  /* 0x000000140300720c */ /* 0x001fda0003f06070 */
[----:B------:R-:W-:Y:S05]  /*2340*/  @P0 BRA `(.L_x_158) ;  /* 0x000005d000000947 */ /* 0x000fea0003800000 */
[----:B------:R-:W-:-:S04]  /*2350*/  IMAD.MOV.U32 R5, RZ, RZ, R3 ;  /* 0x000000ffff057224 */ /* 0x000fc800078e0003 */
.L_x_159:
        /* <DEDUP_REMOVED lines=14> */
[----:B------:R-:W-:Y:S01]  /*2440*/  FFMA.FTZ R4, R11, R11, R4 ;  /* 0x0000000b0b047223 */ /* 0x000fe20000010004 */
        /* <DEDUP_REMOVED lines=77> */
.L_x_158:
[----:B------:R-:W-:Y:S05]  /*2920*/  BSYNC B0 ;  /* 0x0000000000007941 */ /* 0x000fea0003800000 */
.L_x_157:
[----:B------:R-:W-:Y:S01]  /*2930*/  IMAD.MOV.U32 R21, RZ, RZ, c[0x0][0x0] ;  /* 0x00000000ff157624 */ /* 0x000fe200078e00ff */
[----:B------:R-:W-:Y:S04]  /*2940*/  BSSY B0, `(.L_x_160) ;  /* 0x000009e000007945 */ /* 0x000fe80003800000 */
[----:B------:R-:W-:-:S13]  /*2950*/  ISETP.GT.AND P0, PT, R21, 0x3ff, PT ;  /* 0x000003ff1500780c */ /* 0x000fda0003f04270 */
        /* <DEDUP_REMOVED lines=40> */
[C---:B------:R-:W-:Y:S01]  /*2be0*/  ISETP.GT.AND P3, PT, R21.reuse, 0x100, PT ;  /* 0x000001001500780c */ /* 0x040fe20003f64270 */
        /* <DEDUP_REMOVED lines=16> */
[C---:B------:R-:W-:Y:S01]  /*2cf0*/  ISETP.GT.AND P2, PT, R21.reuse, 0x1e0, PT ;  /* 0x000001e01500780c */ /* 0x040fe20003f44270 */
        /* <DEDUP_REMOVED lines=8> */
[C---:B------:R-:W-:Y:S01]  /*2d80*/  ISETP.GT.AND P2, PT, R21.reuse, 0x260, PT ;  /* 0x000002601500780c */ /* 0x040fe20003f44270 */
        /* <DEDUP_REMOVED lines=31> */
.L_x_161:
[----:B------:R-:W0:Y:S04]  /*2f80*/  SHFL.DOWN P1, R5, R4, 0x1, 0x1f ;  /* 0x08201f0004057f89 */ /* 0x000e280000020000 */
[----:B------:R-:W1:Y:S01]  /*2f90*/  S2R R9, SR_LANEID ;  /* 0x0000000000097919 */ /* 0x000e620000000000 */
[----:B0-----:R-:W-:Y:S01]  /*2fa0*/  @P1 FADD R5, R5, R4 ;  /* 0x0000000405051221 */ /* 0x001fe20000000000 */
[----:B-1----:R-:W-:-:S04]  /*2fb0*/  ISETP.NE.AND P2, PT, R9, RZ, PT ;  /* 0x000000ff0900720c */ /* 0x002fc80003f45270 */
[----:B------:R-:W0:Y:S09]  /*2fc0*/  SHFL.DOWN P1, R6, R5, 0x2, 0x1f ;  /* 0x08401f0005067f89 */ /* 0x000e320000020000 */
[----:B------:R-:W-:-:S04]  /*2fd0*/  @!P2 SHF.R.S32.HI R4, RZ, 0x1f, R3 ;  /* 0x0000001fff04a819 */ /* 0x000fc80000011403 */
[----:B------:R-:W-:Y:S01]  /*2fe0*/  @!P2 LEA.HI R4, R4, R3, RZ, 0x5 ;  /* 0x000000030404a211 */ /* 0x000fe200078f28ff */
[----:B0-----:R-:W-:-:S03]  /*2ff0*/  @P1 FADD R6, R5, R6 ;  /* 0x0000000605061221 */ /* 0x001fc60000000000 */
[----:B------:R-:W-:Y:S02]  /*3000*/  @!P2 SHF.R.S32.HI R5, RZ, 0x5, R4 ;  /* 0x00000005ff05a819 */ /* 0x000fe40000011404 */
        /* <DEDUP_REMOVED lines=49> */
.L_x_162:
[----:B0-----:R-:W-:Y:S05]  /*3320*/  BSYNC B0 ;  /* 0x0000000000007941 */ /* 0x001fea0003800000 */
.L_x_160:
        /* <DEDUP_REMOVED lines=13> */
.L_x_165:
        /* <DEDUP_REMOVED lines=42> */
[----:B------:R-:W-:Y:S02]  /*36a0*/  IADD3 R9, R13, c[0x0][0x0], RZ ;  /* 0x000000000d097a10 */ /* 0x000fe40007ffe0ff */
[----:B------:R-:W-:Y:S02]  /*36b0*/  F2FP.BF16.PACK_AB R10, RZ, R10 ;  /* 0x0000000aff0a723e */ /* 0x000fe400000010ff */
[----:B------:R-:W-:Y:S02]  /*36c0*/  FMNMX.FTZ R6, |R6|, R5, !PT ;  /* 0x0000000506067209 */ /* 0x000fe40007810200 */
[----:B------:R-:W-:-:S02]  /*36d0*/  ISETP.GE.U32.AND P2, PT, R9, R20, PT ;  /* 0x000000140900720c */ /* 0x000fc40003f46070 */
[----:B------:R-:W-:Y:S02]  /*36e0*/  PRMT R5, RZ, 0x5410, R10 ;  /* 0x00005410ff057816 */ /* 0x000fe4000000000a */
[----:B------:R-:W-:Y:S02]  /*36f0*/  F2FP.BF16.PACK_AB R7, RZ, R7 ;  /* 0x00000007ff07723e */ /* 0x000fe400000010ff */
        /* <DEDUP_REMOVED lines=24> */
[----:B------:R-:W-:Y:S02]  /*3880*/  PRMT R7, RZ, 0x7610, R7 ;  /* 0x00007610ff077816 */ /* 0x000fe40000000007 */
[----:B------:R-:W-:Y:S01]  /*3890*/  F2FP.BF16.PACK_AB R8, RZ, R8 ;  /* 0x00000008ff08723e */ /* 0x000fe200000010ff */
[----:B------:R-:W-:Y:S01]  /*38a0*/  FADD.FTZ R15, R6, R15 ;  /* 0x0000000f060f7221 */ /* 0x000fe20000010000 */
[----:B------:R-:W-:-:S02]  /*38b0*/  PRMT R6, RZ, 0x7610, R11 ;  /* 0x00007610ff067816 */ /* 0x000fc4000000000b */
[----:B------:R-:W-:Y:S01]  /*38c0*/  PRMT R8, RZ, 0x5410, R8 ;  /* 0x00005410ff087816 */ /* 0x000fe20000000008 */
[----:B------:R-:W-:Y:S01]  /*38d0*/  FMUL.FTZ R15, R0, R15 ;  /* 0x0000000f000f7220 */ /* 0x000fe20000410000 */
        /* <DEDUP_REMOVED lines=8> */
[----:B------:R-:W-:Y:S02]  /*3960*/  PRMT R15, RZ, 0x5410, R15 ;  /* 0x00005410ff0f7816 */ /* 0x000fe4000000000f */
[----:B------:R-:W-:Y:S01]  /*3970*/  PRMT R6, RZ, 0x5410, R13 ;  /* 0x00005410ff067816 */ /* 0x000fe2000000000d */
[----:B------:R-:W-:Y:S01]  /*3980*/  FMUL.FTZ R12, R17, R12 ;  /* 0x0000000c110c7220 */ /* 0x000fe20000410000 */
[----:B------:R-:W-:Y:S02]  /*3990*/  F2FP.BF16.PACK_AB R7, RZ, R7 ;  /* 0x00000007ff07723e */ /* 0x000fe400000010ff */
[----:B------:R-:W-:Y:S01]  /*39a0*/  F2FP.BF16.PACK_AB R8, RZ, R8 ;  /* 0x00000008ff08723e */ /* 0x000fe200000010ff */
[----:B------:R-:W-:Y:S01]  /*39b0*/  FMUL.FTZ R6, R15, R6 ;  /* 0x000000060f067220 */ /* 0x000fe20000410000 */
[----:B------:R-:W-:Y:S02]  /*39c0*/  PRMT R7, RZ, 0x5410, R7 ;  /* 0x00005410ff077816 */ /* 0x000fe40000000007 */
[----:B------:R-:W-:-:S02]  /*39d0*/  PRMT R10, RZ, 0x7610, R13 ;  /* 0x00007610ff0a7816 */ /* 0x000fc4000000000d */
[----:B------:R-:W-:Y:S02]  /*39e0*/  PRMT R8, RZ, 0x5410, R8 ;  /* 0x00005410ff087816 */ /* 0x000fe40000000008 */
[----:B------:R-:W-:Y:S01]  /*39f0*/  F2FP.BF16.PACK_AB R12, RZ, R12 ;  /* 0x0000000cff0c723e */ /* 0x000fe200000010ff */
[----:B------:R-:W-:Y:S01]  /*3a00*/  FMUL.FTZ R7, R7, R10 ;  /* 0x0000000a07077220 */ /* 0x000fe20000410000 */
[----:B------:R-:W-:Y:S02]  /*3a10*/  FMNMX.FTZ R8, R5, |R8|, !PT ;  /* 0x4000000805087209 */ /* 0x000fe40007810000 */
[----:B------:R-:W-:Y:S02]  /*3a20*/  F2FP.BF16.PACK_AB R6, RZ, R6 ;  /* 0x00000006ff06723e */ /* 0x000fe400000010ff */
[----:B------:R-:W-:Y:S02]  /*3a30*/  PRMT R5, RZ, 0x5410, R12 ;  /* 0x00005410ff057816 */ /* 0x000fe4000000000c */
[----:B------:R-:W-:-:S02]  /*3a40*/  PRMT R6, RZ, 0x5410, R6 ;  /* 0x00005410ff067816 */ /* 0x000fc40000000006 */
[----:B------:R-:W-:Y:S02]  /*3a50*/  FMNMX.FTZ R5, R8, |R5|, !PT ;  /* 0x4000000508057209 */ /* 0x000fe40007810000 */
[----:B------:R-:W-:Y:S02]  /*3a60*/  F2FP.BF16.PACK_AB R7, RZ, R7 ;  /* 0x00000007ff07723e */ /* 0x000fe400000010ff */
        /* <DEDUP_REMOVED lines=110> */
.L_x_164:
[----:B0-----:R-:W-:Y:S05]  /*4150*/  BSYNC B0 ;  /* 0x0000000000007941 */ /* 0x001fea0003800000 */
.L_x_163:
        /* <DEDUP_REMOVED lines=144> */
.L_x_167:
        /* <DEDUP_REMOVED lines=98> */
.L_x_168:
[----:B0-----:R-:W-:Y:S05]  /*5080*/  BSYNC B0 ;  /* 0x0000000000007941 */ /* 0x001fea0003800000 */
.L_x_166:
        /* <DEDUP_REMOVED lines=13> */
.L_x_171:
[----:B------:R-:W-:Y:S02]  /*5160*/  FMUL.FTZ R12, R12, 0.0022321429569274187088 ;  /* 0x3b1249250c0c7820 */ /* 0x000fe40000410000 */
[----:B0-----:R-:W-:-:S03]  /*5170*/  IMAD.WIDE.U32 R4, R3, R6, c[0x0][0x168] ;  /* 0x00005a0003047625 */ /* 0x001fc600078e0006 */
[----:B------:R-:W-:-:S05]  /*5180*/  FMNMX.FTZ R3, R12, 4.3596542127488646656e-06, !PT ;  /* 0x369249250c037809 */ /* 0x000fca0007810000 */
[----:B------:R0:W-:Y:S04]  /*5190*/  STG.E [R4.64], R3 ;  /* 0x0000000304007986 */ /* 0x0001e8000c101904 */
[----:B------:R0:W-:Y:S02]  /*51a0*/  STS [0xa4], R3 ;  /* 0x0000a403ff007388 */ /* 0x0001e40000000800 */
.L_x_170:
[----:B------:R-:W-:Y:S05]  /*51b0*/  BSYNC B0 ;  /* 0x0000000000007941 */ /* 0x000fea0003800000 */
.L_x_169:
[----:B------:R-:W-:Y:S01]  /*51c0*/  BAR.SYNC.DEFER_BLOCKING 0x0 ;  /* 0x0000000000007b1d */ /* 0x000fe20000010000 */
[----:B------:R-:W-:-:S13]  /*51d0*/  ISETP.GE.U32.AND P0, PT, R15, R20, PT ;  /* 0x000000140f00720c */ /* 0x000fda0003f06070 */
[----:B------:R-:W-:Y:S05]  /*51e0*/  @P0 EXIT ;  /* 0x000000000000094d */ /* 0x000fea0003800000 */
[----:B0-----:R-:W0:Y:S01]  /*51f0*/  LDS R3, [0xa4] ;  /* 0x0000a400ff037984 */ /* 0x001e220000000800 */
[----:B------:R-:W-:-:S04]  /*5200*/  IADD3 R22, P0, R22, c[0x0][0x160], RZ ;  /* 0x0000580016167a10 */ /* 0x000fc80007f1e0ff */
[----:B------:R-:W-:Y:S02]  /*5210*/  IADD3.X R2, R2, c[0x0][0x164], RZ, P0, !PT ;  /* 0x0000590002027a10 */ /* 0x000fe400007fe4ff */
.L_x_205:
[----:B------:R-:W-:-:S04]  /*5220*/  IMAD.WIDE.U32 R8, R15, 0x8, R26 ;  /* 0x000000080f087825 */ /* 0x000fc800078e001a */
[----:B------:R-:W-:Y:S02]  /*5230*/  IMAD.WIDE.U32 R4, R15, 0x8, R24 ;  /* 0x000000080f047825 */ /* 0x000fe400078e0018 */
[----:B------:R-:W2:Y:S04]  /*5240*/  LDG.E.64.CONSTANT R8, [R8.64] ;  /* 0x0000000408087981 */ /* 0x000ea8000c1e9b00 */
[----:B------:R-:W3:Y:S01]  /*5250*/  LDG.E.64 R10, [R4.64] ;  /* 0x00000004040a7981 */ /* 0x000ee2000c1e1b00 */
[----:B------:R-:W-:-:S04]  /*5260*/  IMAD.MOV.U32 R6, RZ, RZ, 0x8 ;  /* 0x00000008ff067424 */ /* 0x000fc800078e00ff */
[----:B------:R-:W-:-:S06]  /*5270*/  IMAD.WIDE.U32 R12, R15, R6, c[0x0][0x178] ;  /* 0x00005e000f0c7625 */ /* 0x000fcc00078e0006 */
[----:B------:R-:W4:Y:S01]  /*5280*/  LDG.E.64.CONSTANT R12, [R12.64] ;  /* 0x000000040c0c7981 */ /* 0x000f22000c1e9b00 */
[----:B------:R-:W-:Y:S01]  /*5290*/  BSSY B0, `(.L_x_172) ;  /* 0x0000039000007945 */ /* 0x000fe20003800000 */
[--C-:B--2---:R-:W-:Y:S02]  /*52a0*/  PRMT R17, RZ, 0x5410, R8.reuse ;  /* 0x00005410ff117816 */ /* 0x104fe40000000008 */
[----:B------:R-:W-:Y:S02]  /*52b0*/  PRMT R8, RZ, 0x7610, R8 ;  /* 0x00007610ff087816 */ /* 0x000fe40000000008 */
[----:B---3--:R-:W-:-:S05]  /*52c0*/  PRMT R14, RZ, 0x5410, R10 ;  /* 0x00005410ff0e7816 */ /* 0x008fca000000000a */
[----:B------:R-:W-:-:S04]  /*52d0*/  FADD.FTZ R17, R17, R14 ;  /* 0x0000000e11117221 */ /* 0x000fc80000010000 */
[----:B-1----:R-:W-:Y:S01]  /*52e0*/  FMUL.FTZ R7, R0, R17 ;  /* 0x0000001100077220 */ /* 0x002fe20000410000 */
[--C-:B----4-:R-:W-:Y:S02]  /*52f0*/  PRMT R19, RZ, 0x5410, R12.reuse ;  /* 0x00005410ff137816 */ /* 0x110fe4000000000c */
[----:B------:R-:W-:Y:S02]  /*5300*/  PRMT R21, RZ, 0x7610, R12 ;  /* 0x00007610ff157816 */ /* 0x000fe4000000000c */
[----:B------:R-:W-:Y:S02]  /*5310*/  F2FP.BF16.PACK_AB R14, RZ, R7 ;  /* 0x00000007ff0e723e */ /* 0x000fe400000010ff */
[----:B------:R-:W-:Y:S02]  /*5320*/  PRMT R7, RZ, 0x7610, R10 ;  /* 0x00007610ff077816 */ /* 0x000fe4000000000a */
[----:B------:R-:W-:Y:S02]  /*5330*/  PRMT R14, RZ, 0x5410, R14 ;  /* 0x00005410ff0e7816 */ /* 0x000fe4000000000e */
[----:B------:R-:W-:Y:S01]  /*5340*/  PRMT R12, RZ, 0x7610, R11 ;  /* 0x00007610ff0c7816 */ /* 0x000fe2000000000b */
[----:B------:R-:W-:-:S02]  /*5350*/  FADD.FTZ R8, R8, R7 ;  /* 0x0000000708087221 */ /* 0x000fc40000010000 */
[----:B0-----:R-:W0:Y:S01]  /*5360*/  MUFU.RCP R7, R3 ;  /* 0x0000000300077308 */ /* 0x001e220000001000 */
[----:B------:R-:W-:Y:S01]  /*5370*/  FMUL.FTZ R14, R14, R19 ;  /* 0x000000130e0e7220 */ /* 0x000fe20000410000 */
[--C-:B------:R-:W-:Y:S01]  /*5380*/  PRMT R19, RZ, 0x5410, R9.reuse ;  /* 0x00005410ff137816 */ /* 0x100fe20000000009 */
[----:B------:R-:W-:Y:S01]  /*5390*/  FMUL.FTZ R10, R0, R8 ;  /* 0x00000008000a7220 */ /* 0x000fe20000410000 */
[----:B------:R-:W-:Y:S02]  /*53a0*/  PRMT R9, RZ, 0x7610, R9 ;  /* 0x00007610ff097816 */ /* 0x000fe40000000009 */
[----:B------:R-:W-:Y:S02]  /*53b0*/  F2FP.BF16.PACK_AB R14, RZ, R14 ;  /* 0x0000000eff0e723e */ /* 0x000fe400000010ff */
[----:B------:R-:W-:Y:S02]  /*53c0*/  F2FP.BF16.PACK_AB R16, RZ, R10 ;  /* 0x0000000aff10723e */ /* 0x000fe400000010ff */
[----:B------:R-:W-:-:S02]  /*53d0*/  PRMT R14, RZ, 0x5410, R14 ;  /* 0x00005410ff0e7816 */ /* 0x000fc4000000000e */
[----:B------:R-:W-:Y:S01]  /*53e0*/  PRMT R10, RZ, 0x5410, R11 ;  /* 0x00005410ff0a7816 */ /* 0x000fe2000000000b */
[----:B------:R-:W-:Y:S02]  /*53f0*/  FADD.FTZ R11, R9, R12 ;  /* 0x0000000c090b7221 */ /* 0x000fe40000010000 */
[----:B0-----:R-:W-:Y:S02]  /*5400*/  FMUL.FTZ R14, R14, R7 ;  /* 0x000000070e0e7220 */ /* 0x001fe40000410000 */
[----:B------:R-:W-:Y:S01]  /*5410*/  FADD.FTZ R19, R19, R10 ;  /* 0x0000000a13137221 */ /* 0x000fe20000010000 */
[----:B------:R-:W-:Y:S01]  /*5420*/  PRMT R10, RZ, 0x5410, R16 ;  /* 0x00005410ff0a7816 */ /* 0x000fe20000000010 */
[----:B------:R-:W-:Y:S01]  /*5430*/  FMUL.FTZ R12, R0, R11 ;  /* 0x0000000b000c7220 */ /* 0x000fe20000410000 */
[----:B------:R-:W-:Y:S01]  /*5440*/  FMNMX.FTZ R9, R14, 448, PT ;  /* 0x43e000000e097809 */ /* 0x000fe20003810000 */
[----:B------:R-:W-:Y:S02]  /*5450*/  FMUL.FTZ R16, R0, R19 ;  /* 0x0000001300107220 */ /* 0x000fe40000410000 */
[----:B------:R-:W-:Y:S01]  /*5460*/  FMUL.FTZ R10, R10, R21 ;  /* 0x000000150a0a7220 */ /* 0x000fe20000410000 */
[----:B------:R-:W-:-:S02]  /*5470*/  FMNMX.FTZ R9, R9, -448, !PT ;  /* 0xc3e0000009097809 */ /* 0x000fc40007810000 */
[----:B------:R-:W-:Y:S02]  /*5480*/  F2FP.BF16.PACK_AB R16, RZ, R16 ;  /* 0x00000010ff10723e */ /* 0x000fe400000010ff */
[----:B------:R-:W-:Y:S02]  /*5490*/  LOP3.LUT R14, R9, 0x7fffffff, RZ, 0xc0, !PT ;  /* 0x7fffffff090e7812 */ /* 0x000fe400078ec0ff */
[----:B------:R-:W-:Y:S02]  /*54a0*/  F2FP.BF16.PACK_AB R10, RZ, R10 ;  /* 0x0000000aff0a723e */ /* 0x000fe400000010ff */
[----:B------:R-:W-:Y:S02]  /*54b0*/  ISETP.GT.U32.AND P0, PT, R14, 0x43efffff, PT ;  /* 0x43efffff0e00780c */ /* 0x000fe40003f04070 */
[----:B------:R-:W-:Y:S02]  /*54c0*/  PRMT R10, RZ, 0x5410, R10 ;  /* 0x00005410ff0a7816 */ /* 0x000fe4000000000a */
[----:B------:R-:W-:-:S02]  /*54d0*/  PRMT R16, RZ, 0x5410, R16 ;  /* 0x00005410ff107816 */ /* 0x000fc40000000010 */
[----:B------:R-:W-:Y:S01]  /*54e0*/  F2FP.BF16.PACK_AB R12, RZ, R12 ;  /* 0x0000000cff0c723e */ /* 0x000fe200000010ff */
[----:B------:R-:W-:Y:S01]  /*54f0*/  FMUL.FTZ R10, R10, R7 ;  /* 0x000000070a0a7220 */ /* 0x000fe20000410000 */
[--C-:B------:R-:W-:Y:S02]  /*5500*/  PRMT R21, RZ, 0x5410, R13.reuse ;  /* 0x00005410ff157816 */ /* 0x100fe4000000000d */
[----:B------:R-:W-:Y:S02]  /*5510*/  PRMT R18, RZ, 0x5410, R12 ;  /* 0x00005410ff127816 */ /* 0x000fe4000000000c */
[----:B------:R-:W-:Y:S01]  /*5520*/  PRMT R13, RZ, 0x7610, R13 ;  /* 0x00007610ff0d7816 */ /* 0x000fe2000000000d */
[----:B------:R-:W-:Y:S01]  /*5530*/  FMUL.FTZ R16, R16, R21 ;  /* 0x0000001510107220 */ /* 0x000fe20000410000 */
[----:B------:R-:W-:Y:S01]  /*5540*/  FMNMX.FTZ R12, R10, 448, PT ;  /* 0x43e000000a0c7809 */ /* 0x000fe20003810000 */
[----:B------:R-:W-:Y:S02]  /*5550*/  IMAD.MOV.U32 R10, RZ, RZ, 0x7f ;  /* 0x0000007fff0a7424 */ /* 0x000fe400078e00ff */
[----:B------:R-:W-:Y:S01]  /*5560*/  FMUL.FTZ R13, R18, R13 ;  /* 0x0000000d120d7220 */ /* 0x000fe20000410000 */
[----:B------:R-:W-:Y:S01]  /*5570*/  F2FP.BF16.PACK_AB R16, RZ, R16 ;  /* 0x00000010ff10723e */ /* 0x000fe200000010ff */
[----:B------:R-:W-:Y:S01]  /*5580*/  IMAD.MOV.U32 R18, RZ, RZ, 0x7f ;  /* 0x0000007fff127424 */ /* 0x000fe200078e00ff */
[----:B------:R-:W-:Y:S01]  /*5590*/  FMNMX.FTZ R12, R12, -448, !PT ;  /* 0xc3e000000c0c7809 */ /* 0x000fe20007810000 */
        /* <DEDUP_REMOVED lines=8> */
.L_x_173:
[----:B------:R-:W-:Y:S05]  /*5620*/  BSYNC B0 ;  /* 0x0000000000007941 */ /* 0x000fea0003800000 */
.L_x_172:
[----:B------:R-:W-:Y:S01]  /*5630*/  PRMT R14, RZ, 0x5410, R16 ;  /* 0x00005410ff0e7816 */ /* 0x000fe20000000010 */
[----:B------:R-:W-:Y:S01]  /*5640*/  BSSY B0, `(.L_x_174) ;  /* 0x0000012000007945 */ /* 0x000fe20003800000 */
[----:B------:R-:W-:Y:S02]  /*5650*/  LOP3.LUT R16, R12, 0x7fffffff, RZ, 0xc0, !PT ;  /* 0x7fffffff0c107812 */ /* 0x000fe400078ec0ff */
[----:B------:R-:W-:Y:S01]  /*5660*/  LOP3.LUT R9, R9, 0x80000000, RZ, 0xc0, !PT ;  /* 0x8000000009097812 */ /* 0x000fe200078ec0ff */
[----:B------:R-:W-:Y:S01]  /*5670*/  FMUL.FTZ R14, R14, R7 ;  /* 0x000000070e0e7220 */ /* 0x000fe20000410000 */
[----:B------:R-:W-:Y:S02]  /*5680*/  ISETP.GT.U32.AND P0, PT, R16, 0x43efffff, PT ;  /* 0x43efffff1000780c */ /* 0x000fe40003f04070 */
[----:B------:R-:W-:-:S02]  /*5690*/  SHF.R.U32.HI R9, RZ, 0x18, R9 ;  /* 0x00000018ff097819 */ /* 0x000fc40000011609 */
[----:B------:R-:W-:Y:S02]  /*56a0*/  FMNMX.FTZ R21, R14, 448, PT ;  /* 0x43e000000e157809 */ /* 0x000fe40003810000 */
[----:B------:R-:W-:Y:S02]  /*56b0*/  LOP3.LUT R14, R18, R9, RZ, 0xfc, !PT ;  /* 0x00000009120e7212 */ /* 0x000fe400078efcff */
[----:B------:R-:W-:Y:S02]  /*56c0*/  F2FP.BF16.PACK_AB R18, RZ, R13 ;  /* 0x0000000dff12723e */ /* 0x000fe400000010ff */
[----:B------:R-:W-:-:S03]  /*56d0*/  FMNMX.FTZ R9, R21, -448, !PT ;  /* 0xc3e0000015097809 */ /* 0x000fc60007810000 */
        /* <DEDUP_REMOVED lines=8> */
.L_x_175:
[----:B------:R-:W-:Y:S05]  /*5760*/  BSYNC B0 ;  /* 0x0000000000007941 */ /* 0x000fea0003800000 */
.L_x_174:
[----:B------:R-:W-:Y:S01]  /*5770*/  LOP3.LUT R13, R9, 0x7fffffff, RZ, 0xc0, !PT ;  /* 0x7fffffff090d7812 */ /* 0x000fe200078ec0ff */
[----:B------:R-:W-:Y:S01]  /*5780*/  BSSY B0, `(.L_x_176) ;  /* 0x0000013000007945 */ /* 0x000fe20003800000 */
[----:B------:R-:W-:Y:S01]  /*5790*/  PRMT R18, RZ, 0x5410, R18 ;  /* 0x00005410ff127816 */ /* 0x000fe20000000012 */
[----:B------:R-:W-:Y:S01]  /*57a0*/  IMAD.MOV.U32 R16, RZ, RZ, 0x7f ;  /* 0x0000007fff107424 */ /* 0x000fe200078e00ff */
[----:B------:R-:W-:Y:S02]  /*57b0*/  ISETP.GT.U32.AND P0, PT, R13, 0x43efffff, PT ;  /* 0x43efffff0d00780c */ /* 0x000fe40003f04070 */
[----:B------:R-:W-:Y:S01]  /*57c0*/  LOP3.LUT R12, R12, 0x80000000, RZ, 0xc0, !PT ;  /* 0x800000000c0c7812 */ /* 0x000fe200078ec0ff */
[----:B------:R-:W-:-:S03]  /*57d0*/  FMUL.FTZ R18, R18, R7 ;  /* 0x0000000712127220 */ /* 0x000fc60000410000 */
[----:B------:R-:W-:Y:S02]  /*57e0*/  SHF.R.U32.HI R21, RZ, 0x18, R12 ;  /* 0x00000018ff157819 */ /* 0x000fe4000001160c */
[----:B------:R-:W-:Y:S02]  /*57f0*/  FMNMX.FTZ R12, R18, 448, PT ;  /* 0x43e00000120c7809 */ /* 0x000fe40003810000 */
[----:B------:R-:W-:Y:S01]  /*5800*/  LOP3.LUT R21, R10, R21, RZ, 0xfc, !PT ;  /* 0x000000150a157212 */ /* 0x000fe200078efcff */
        /* <DEDUP_REMOVED lines=10> */
.L_x_177:
[----:B------:R-:W-:Y:S05]  /*58b0*/  BSYNC B0 ;  /* 0x0000000000007941 */ /* 0x000fea0003800000 */
.L_x_176:
[----:B------:R-:W-:Y:S01]  /*58c0*/  LOP3.LUT R13, R12, 0x7fffffff, RZ, 0xc0, !PT ;  /* 0x7fffffff0c0d7812 */ /* 0x000fe200078ec0ff */
[----:B------:R-:W-:Y:S01]  /*58d0*/  BSSY B0, `(.L_x_178) ;  /* 0x0000010000007945 */ /* 0x000fe20003800000 */
[----:B------:R-:W-:Y:S02]  /*58e0*/  LOP3.LUT R9, R9, 0x80000000, RZ, 0xc0, !PT ;  /* 0x8000000009097812 */ /* 0x000fe400078ec0ff */
[----:B------:R-:W-:Y:S02]  /*58f0*/  ISETP.GT.U32.AND P0, PT, R13, 0x43efffff, PT ;  /* 0x43efffff0d00780c */ /* 0x000fe40003f04070 */
[----:B------:R-:W-:Y:S02]  /*5900*/  PRMT R14, R21, 0x7604, R14 ;  /* 0x00007604150e7816 */ /* 0x000fe4000000000e */
[----:B------:R-:W-:-:S02]  /*5910*/  SHF.R.U32.HI R9, RZ, 0x18, R9 ;  /* 0x00000018ff097819 */ /* 0x000fc40000011609 */
[----:B------:R-:W-:Y:S02]  /*5920*/  LOP3.LUT R21, R12, 0x80000000, RZ, 0xc0, !PT ;  /* 0x800000000c157812 */ /* 0x000fe400078ec0ff */
[----:B------:R-:W-:Y:S02]  /*5930*/  LOP3.LUT R23, R16, R9, RZ, 0xfc, !PT ;  /* 0x0000000910177212 */ /* 0x000fe400078efcff */
[----:B------:R-:W-:-:S03]  /*5940*/  SHF.R.U32.HI R21, RZ, 0x18, R21 ;  /* 0x00000018ff157819 */ /* 0x000fc60000011615 */
        /* <DEDUP_REMOVED lines=8> */
.L_x_179:
[----:B------:R-:W-:Y:S05]  /*59d0*/  BSYNC B0 ;  /* 0x0000000000007941 */ /* 0x000fea0003800000 */
.L_x_178:
[----:B------:R-:W-:Y:S02]  /*59e0*/  IADD3 R9, R15, c[0x0][0x0], RZ ;  /* 0x000000000f097a10 */ /* 0x000fe40007ffe0ff */
[----:B------:R-:W-:Y:S02]  /*59f0*/  LOP3.LUT R21, R10, R21, RZ, 0xfc, !PT ;  /* 0x000000150a157212 */ /* 0x000fe400078efcff */
[----:B------:R-:W-:Y:S02]  /*5a00*/  ISETP.GE.U32.AND P0, PT, R9, R20, PT ;  /* 0x000000140900720c */ /* 0x000fe40003f06070 */
[----:B------:R-:W-:Y:S02]  /*5a10*/  PRMT R14, R23, 0x7054, R14 ;  /* 0x00007054170e7816 */ /* 0x000fe4000000000e */
[----:B------:R-:W-:-:S02]  /*5a20*/  LEA R10, P1, R15, R22, 0x2 ;  /* 0x000000160f0a7211 */ /* 0x000fc400078210ff */
[----:B------:R-:W-:Y:S02]  /*5a30*/  F2FP.BF16.PACK_AB R12, R8, R17 ;  /* 0x00000011080c723e */ /* 0x000fe400000010ff */
[----:B------:R-:W-:Y:S02]  /*5a40*/  F2FP.BF16.PACK_AB R13, R11, R19 ;  /* 0x000000130b0d723e */ /* 0x000fe400000010ff */
[----:B------:R-:W-:Y:S02]  /*5a50*/  LEA.HI.X R11, R15, R2, RZ, 0x2, P1 ;  /* 0x000000020f0b7211 */ /* 0x000fe400008f14ff */
[----:B------:R-:W-:Y:S01]  /*5a60*/  PRMT R21, R21, 0x654, R14 ;  /* 0x0000065415157816 */ /* 0x000fe2000000000e */
[----:B------:R0:W-:Y:S04]  /*5a70*/  STG.E.64 [R4.64], R12 ;  /* 0x0000000c04007986 */ /* 0x0001e8000c101b04 */
[----:B------:R0:W-:Y:S01]  /*5a80*/  STG.E [R10.64], R21 ;  /* 0x000000150a007986 */ /* 0x0001e2000c101904 */
[----:B------:R-:W-:Y:S05]  /*5a90*/  @P0 EXIT ;  /* 0x000000000000094d */ /* 0x000fea0003800000 */
[----:B0-----:R-:W-:-:S04]  /*5aa0*/  IMAD.WIDE.U32 R10, R9, 0x8, R26 ;  /* 0x00000008090a7825 */ /* 0x001fc800078e001a */
[C---:B------:R-:W-:Y:S02]  /*5ab0*/  IMAD.WIDE.U32 R4, R9.reuse, 0x8, R24 ;  /* 0x0000000809047825 */ /* 0x040fe400078e0018 */
[----:B------:R-:W2:Y:S04]  /*5ac0*/  LDG.E.64.CONSTANT R10, [R10.64] ;  /* 0x000000040a0a7981 */ /* 0x000ea8000c1e9b00 */
[----:B------:R-:W3:Y:S01]  /*5ad0*/  LDG.E.64 R12, [R4.64] ;  /* 0x00000004040c7981 */ /* 0x000ee2000c1e1b00 */
[----:B------:R-:W-:-:S06]  /*5ae0*/  IMAD.WIDE.U32 R14, R9, R6, c[0x0][0x178] ;  /* 0x00005e00090e7625 */ /* 0x000fcc00078e0006 */
[----:B------:R-:W4:Y:S01]  /*5af0*/  LDG.E.64.CONSTANT R14, [R14.64] ;  /* 0x000000040e0e7981 */ /* 0x000f22000c1e9b00 */
[----:B------:R-:W-:Y:S01]  /*5b00*/  BSSY B0, `(.L_x_180) ;  /* 0x0000038000007945 */ /* 0x000fe20003800000 */
[--C-:B--2---:R-:W-:Y:S02]  /*5b10*/  PRMT R17, RZ, 0x5410, R10.reuse ;  /* 0x00005410ff117816 */ /* 0x104fe4000000000a */
[----:B------:R-:W-:Y:S02]  /*5b20*/  PRMT R10, RZ, 0x7610, R10 ;  /* 0x00007610ff0a7816 */ /* 0x000fe4000000000a */
[--C-:B---3--:R-:W-:Y:S02]  /*5b30*/  PRMT R8, RZ, 0x5410, R12.reuse ;  /* 0x00005410ff087816 */ /* 0x108fe4000000000c */
[----:B------:R-:W-:-:S03]  /*5b40*/  PRMT R19, RZ, 0x7610, R12 ;  /* 0x00007610ff137816 */ /* 0x000fc6000000000c */
[----:B------:R-:W-:Y:S02]  /*5b50*/  FADD.FTZ R17, R17, R8 ;  /* 0x0000000811117221 */ /* 0x000fe40000010000 */
[----:B------:R-:W-:Y:S01]  /*5b60*/  FADD.FTZ R12, R10, R19 ;  /* 0x000000130a0c7221 */ /* 0x000fe20000010000 */
[--C-:B----4-:R-:W-:Y:S01]  /*5b70*/  PRMT R19, RZ, 0x5410, R14.reuse ;  /* 0x00005410ff137816 */ /* 0x110fe2000000000e */
[C---:B------:R-:W-:Y:S01]  /*5b80*/  FMUL.FTZ R8, R0.reuse, R17 ;  /* 0x0000001100087220 */ /* 0x040fe20000410000 */
[----:B------:R-:W-:Y:S01]  /*5b90*/  PRMT R21, RZ, 0x7610, R14 ;  /* 0x00007610ff157816 */ /* 0x000fe2000000000e */
[----:B------:R-:W-:Y:S01]  /*5ba0*/  FMUL.FTZ R16, R0, R12 ;  /* 0x0000000c00107220 */ /* 0x000fe20000410000 */
[----:B------:R-:W-:Y:S02]  /*5bb0*/  PRMT R14, RZ, 0x7610, R13 ;  /* 0x00007610ff0e7816 */ /* 0x000fe4000000000d */
[----:B------:R-:W-:Y:S02]  /*5bc0*/  F2FP.BF16.PACK_AB R8, RZ, R8 ;  /* 0x00000008ff08723e */ /* 0x000fe400000010ff */
[----:B------:R-:W-:-:S02]  /*5bd0*/  F2FP.BF16.PACK_AB R18, RZ, R16 ;  /* 0x00000010ff12723e */ /* 0x000fc400000010ff */
[----:B------:R-:W-:-:S05]  /*5be0*/  PRMT R8, RZ, 0x5410, R8 ;  /* 0x00005410ff087816 */ /* 0x000fca0000000008 */
[----:B------:R-:W-:Y:S01]  /*5bf0*/  FMUL.FTZ R10, R8, R19 ;  /* 0x00000013080a7220 */ /* 0x000fe20000410000 */
[----:B------:R-:W-:Y:S02]  /*5c00*/  PRMT R19, RZ, 0x5410, R11 ;  /* 0x00005410ff137816 */ /* 0x000fe4000000000b */
[----:B------:R-:W-:Y:S02]  /*5c10*/  PRMT R8, RZ, 0x5410, R13 ;  /* 0x00005410ff087816 */ /* 0x000fe4000000000d */
[----:B------:R-:W-:Y:S02]  /*5c20*/  F2FP.BF16.PACK_AB R16, RZ, R10 ;  /* 0x0000000aff10723e */ /* 0x000fe400000010ff */
[----:B------:R-:W-:Y:S01]  /*5c30*/  PRMT R11, RZ, 0x7610, R11 ;  /* 0x00007610ff0b7816 */ /* 0x000fe2000000000b */
[----:B------:R-:W-:Y:S01]  /*5c40*/  FADD.FTZ R19, R19, R8 ;  /* 0x0000000813137221 */ /* 0x000fe20000010000 */
[----:B------:R-:W-:Y:S02]  /*5c50*/  PRMT R16, RZ, 0x5410, R16 ;  /* 0x00005410ff107816 */ /* 0x000fe40000000010 */
[----:B------:R-:W-:Y:S01]  /*5c60*/  PRMT R10, RZ, 0x5410, R18 ;  /* 0x00005410ff0a7816 */ /* 0x000fe20000000012 */
[----:B------:R-:W-:-:S02]  /*5c70*/  FMUL.FTZ R8, R0, R19 ;  /* 0x0000001300087220 */ /* 0x000fc40000410000 */
[----:B------:R-:W-:Y:S02]  /*5c80*/  FMUL.FTZ R16, R16, R7 ;  /* 0x0000000710107220 */ /* 0x000fe40000410000 */
[----:B------:R-:W-:Y:S01]  /*5c90*/  FADD.FTZ R13, R11, R14 ;  /* 0x0000000e0b0d7221 */ /* 0x000fe20000010000 */
[----:B------:R-:W-:Y:S01]  /*5ca0*/  F2FP.BF16.PACK_AB R11, RZ, R8 ;  /* 0x00000008ff0b723e */ /* 0x000fe200000010ff */
[----:B------:R-:W-:Y:S01]  /*5cb0*/  FMUL.FTZ R10, R10, R21 ;  /* 0x000000150a0a7220 */ /* 0x000fe20000410000 */
[----:B------:R-:W-:Y:S01]  /*5cc0*/  FMNMX.FTZ R8, R16, 448, PT ;  /* 0x43e0000010087809 */ /* 0x000fe20003810000 */
[----:B------:R-:W-:Y:S01]  /*5cd0*/  FMUL.FTZ R14, R0, R13 ;  /* 0x0000000d000e7220 */ /* 0x000fe20000410000 */
[----:B------:R-:W-:Y:S02]  /*5ce0*/  PRMT R11, RZ, 0x5410, R11 ;  /* 0x00005410ff0b7816 */ /* 0x000fe4000000000b */
[----:B------:R-:W-:Y:S02]  /*5cf0*/  FMNMX.FTZ R8, R8, -448, !PT ;  /* 0xc3e0000008087809 */ /* 0x000fe40007810000 */
[----:B------:R-:W-:-:S02]  /*5d00*/  F2FP.BF16.PACK_AB R10, RZ, R10 ;  /* 0x0000000aff0a723e */ /* 0x000fc400000010ff */
[----:B------:R-:W-:Y:S02]  /*5d10*/  LOP3.LUT R16, R8, 0x7fffffff, RZ, 0xc0, !PT ;  /* 0x7fffffff08107812 */ /* 0x000fe400078ec0ff */
[----:B------:R-:W-:Y:S02]  /*5d20*/  PRMT R10, RZ, 0x5410, R10 ;  /* 0x00005410ff0a7816 */ /* 0x000fe4000000000a */
[----:B------:R-:W-:Y:S02]  /*5d30*/  ISETP.GT.U32.AND P0, PT, R16, 0x43efffff, PT ;  /* 0x43efffff1000780c */ /* 0x000fe40003f04070 */
[----:B------:R-:W-:Y:S01]  /*5d40*/  F2FP.BF16.PACK_AB R21, RZ, R14 ;  /* 0x0000000eff15723e */ /* 0x000fe200000010ff */
[----:B------:R-:W-:Y:S01]  /*5d50*/  FMUL.FTZ R10, R10, R7 ;  /* 0x000000070a0a7220 */ /* 0x000fe20000410000 */
[--C-:B------:R-:W-:Y:S02]  /*5d60*/  PRMT R14, RZ, 0x5410, R15.reuse ;  /* 0x00005410ff0e7816 */ /* 0x100fe4000000000f */
[----:B------:R-:W-:-:S03]  /*5d70*/  PRMT R15, RZ, 0x7610, R15 ;  /* 0x00007610ff0f7816 */ /* 0x000fc6000000000f */
[----:B------:R-:W-:Y:S01]  /*5d80*/  FMUL.FTZ R18, R11, R14 ;  /* 0x0000000e0b127220 */ /* 0x000fe20000410000 */
[----:B------:R-:W-:Y:S02]  /*5d90*/  PRMT R14, RZ, 0x5410, R21 ;  /* 0x00005410ff0e7816 */ /* 0x000fe40000000015 */
        /* <DEDUP_REMOVED lines=14> */
.L_x_181:
[----:B------:R-:W-:Y:S05]  /*5e80*/  BSYNC B0 ;  /* 0x0000000000007941 */ /* 0x000fea0003800000 */
.L_x_180:
[----:B------:R-:W-:Y:S01]  /*5e90*/  LOP3.LUT R16, R11, 0x7fffffff, RZ, 0xc0, !PT ;  /* 0x7fffffff0b107812 */ /* 0x000fe200078ec0ff */
[----:B------:R-:W-:Y:S01]  /*5ea0*/  BSSY B0, `(.L_x_182) ;  /* 0x0000012000007945 */ /* 0x000fe20003800000 */
[----:B------:R-:W-:Y:S02]  /*5eb0*/  PRMT R28, RZ, 0x5410, R15 ;  /* 0x00005410ff1c7816 */ /* 0x000fe4000000000f */
[----:B------:R-:W-:Y:S02]  /*5ec0*/  ISETP.GT.U32.AND P0, PT, R16, 0x43efffff, PT ;  /* 0x43efffff1000780c */ /* 0x000fe40003f04070 */
[----:B------:R-:W-:Y:S01]  /*5ed0*/  LOP3.LUT R8, R8, 0x80000000, RZ, 0xc0, !PT ;  /* 0x8000000008087812 */ /* 0x000fe200078ec0ff */
[----:B------:R-:W-:Y:S01]  /*5ee0*/  FMUL.FTZ R28, R28, R7 ;  /* 0x000000071c1c7220 */ /* 0x000fe20000410000 */
[----:B------:R-:W-:-:S02]  /*5ef0*/  F2FP.BF16.PACK_AB R14, RZ, R14 ;  /* 0x0000000eff0e723e */ /* 0x000fc400000010ff */
[----:B------:R-:W-:Y:S02]  /*5f00*/  SHF.R.U32.HI R15, RZ, 0x18, R8 ;  /* 0x00000018ff0f7819 */ /* 0x000fe40000011608 */
[----:B------:R-:W-:Y:S02]  /*5f10*/  FMNMX.FTZ R8, R28, 448, PT ;  /* 0x43e000001c087809 */ /* 0x000fe40003810000 */
[----:B------:R-:W-:Y:S02]  /*5f20*/  LOP3.LUT R15, R18, R15, RZ, 0xfc, !PT ;  /* 0x0000000f120f7212 */ /* 0x000fe400078efcff */
        /* <DEDUP_REMOVED lines=9> */
.L_x_183:
[----:B------:R-:W-:Y:S05]  /*5fc0*/  BSYNC B0 ;  /* 0x0000000000007941 */ /* 0x000fea0003800000 */
.L_x_182:
        /* <DEDUP_REMOVED lines=8> */
[----:B------:R-:W-:Y:S01]  /*6050*/  LOP3.LUT R18, R10, R11, RZ, 0xfc, !PT ;  /* 0x0000000b0a127212 */ /* 0x000fe200078efcff */
[----:B------:R-:W-:Y:S01]  /*6060*/  IMAD.MOV.U32 R10, RZ, RZ, 0x7f ;  /* 0x0000007fff0a7424 */ /* 0x000fe200078e00ff */
[----:B------:R-:W-:Y:S01]  /*6070*/  FMNMX.FTZ R11, R16, -448, !PT ;  /* 0xc3e00000100b7809 */ /* 0x000fe20007810000 */
[----:B------:R-:W-:-:S04]  /*6080*/  IMAD.MOV.U32 R16, RZ, RZ, 0x7f ;  /* 0x0000007fff107424 */ /* 0x000fc800078e00ff */
        /* <DEDUP_REMOVED lines=8> */
.L_x_185:
[----:B------:R-:W-:Y:S05]  /*6110*/  BSYNC B0 ;  /* 0x0000000000007941 */ /* 0x000fea0003800000 */
.L_x_184:
[C---:B------:R-:W-:Y:S01]  /*6120*/  LOP3.LUT R14, R11.reuse, 0x7fffffff, RZ, 0xc0, !PT ;  /* 0x7fffffff0b0e7812 */ /* 0x040fe200078ec0ff */
[----:B------:R-:W-:Y:S01]  /*6130*/  BSSY B0, `(.L_x_186) ;  /* 0x0000010000007945 */ /* 0x000fe20003800000 */
[----:B------:R-:W-:Y:S02]  /*6140*/  LOP3.LUT R8, R8, 0x80000000, RZ, 0xc0, !PT ;  /* 0x8000000008087812 */ /* 0x000fe400078ec0ff */
[----:B------:R-:W-:Y:S02]  /*6150*/  ISETP.GT.U32.AND P0, PT, R14, 0x43efffff, PT ;  /* 0x43efffff0e00780c */ /* 0x000fe40003f04070 */
[----:B------:R-:W-:Y:S02]  /*6160*/  SHF.R.U32.HI R21, RZ, 0x18, R8 ;  /* 0x00000018ff157819 */ /* 0x000fe40000011608 */
[----:B------:R-:W-:-:S02]  /*6170*/  LOP3.LUT R8, R11, 0x80000000, RZ, 0xc0, !PT ;  /* 0x800000000b087812 */ /* 0x000fc400078ec0ff */
[----:B------:R-:W-:Y:S02]  /*6180*/  LOP3.LUT R16, R16, R21, RZ, 0xfc, !PT ;  /* 0x0000001510107212 */ /* 0x000fe400078efcff */
[----:B------:R-:W-:Y:S02]  /*6190*/  PRMT R15, R18, 0x7604, R15 ;  /* 0x00007604120f7816 */ /* 0x000fe4000000000f */
        /* <DEDUP_REMOVED lines=9> */
.L_x_187:
[----:B------:R-:W-:Y:S05]  /*6230*/  BSYNC B0 ;  /* 0x0000000000007941 */ /* 0x000fea0003800000 */
.L_x_186:
[----:B------:R-:W-:Y:S02]  /*6240*/  IADD3 R11, R9, c[0x0][0x0], RZ ;  /* 0x00000000090b7a10 */ /* 0x000fe40007ffe0ff */
[----:B------:R-:W-:Y:S02]  /*6250*/  PRMT R15, R16, 0x7054, R15 ;  /* 0x00007054100f7816 */ /* 0x000fe4000000000f */
[----:B------:R-:W-:Y:S02]  /*6260*/  ISETP.GE.U32.AND P0, PT, R11, R20, PT ;  /* 0x000000140b00720c */ /* 0x000fe40003f06070 */
[----:B------:R-:W-:Y:S02]  /*6270*/  LOP3.LUT R10, R10, R21, RZ, 0xfc, !PT ;  /* 0x000000150a0a7212 */ /* 0x000fe400078efcff */
        /* <DEDUP_REMOVED lines=28> */
[----:B------:R-:W-:Y:S02]  /*6440*/  PRMT R10, RZ, 0x5410, R10 ;  /* 0x00005410ff0a7816 */ /* 0x000fe4000000000a */
[----:B------:R-:W-:-:S03]  /*6450*/  PRMT R8, RZ, 0x5410, R13 ;  /* 0x00005410ff087816 */ /* 0x000fc6000000000d */
[----:B------:R-:W-:Y:S01]  /*6460*/  FMUL.FTZ R10, R10, R19 ;  /* 0x000000130a0a7220 */ /* 0x000fe20000410000 */
[--C-:B------:R-:W-:Y:S02]  /*6470*/  PRMT R19, RZ, 0x5410, R9.reuse ;  /* 0x00005410ff137816 */ /* 0x100fe40000000009 */
[----:B------:R-:W-:Y:S02]  /*6480*/  PRMT R9, RZ, 0x7610, R9 ;  /* 0x00007610ff097816 */ /* 0x000fe40000000009 */
[----:B------:R-:W-:Y:S01]  /*6490*/  F2FP.BF16.PACK_AB R16, RZ, R10 ;  /* 0x0000000aff10723e */ /* 0x000fe200000010ff */
[----:B------:R-:W-:Y:S01]  /*64a0*/  FADD.FTZ R19, R19, R8 ;  /* 0x0000000813137221 */ /* 0x000fe20000010000 */
[----:B------:R-:W-:Y:S01]  /*64b0*/  PRMT R10, RZ, 0x5410, R18 ;  /* 0x00005410ff0a7816 */ /* 0x000fe20000000012 */
[----:B------:R-:W-:Y:S01]  /*64c0*/  FADD.FTZ R13, R9, R14 ;  /* 0x0000000e090d7221 */ /* 0x000fe20000010000 */
[----:B------:R-:W-:Y:S01]  /*64d0*/  PRMT R16, RZ, 0x5410, R16 ;  /* 0x00005410ff107816 */ /* 0x000fe20000000010 */
[----:B------:R-:W-:-:S02]  /*64e0*/  FMUL.FTZ R8, R0, R19 ;  /* 0x0000001300087220 */ /* 0x000fc40000410000 */
[----:B------:R-:W-:Y:S02]  /*64f0*/  FMUL.FTZ R10, R10, R21 ;  /* 0x000000150a0a7220 */ /* 0x000fe40000410000 */
[----:B------:R-:W-:Y:S01]  /*6500*/  FMUL.FTZ R16, R16, R7 ;  /* 0x0000000710107220 */ /* 0x000fe20000410000 */
[----:B------:R-:W-:Y:S01]  /*6510*/  F2FP.BF16.PACK_AB R9, RZ, R8 ;  /* 0x00000008ff09723e */ /* 0x000fe200000010ff */
[----:B------:R-:W-:Y:S01]  /*6520*/  FMUL.FTZ R14, R0, R13 ;  /* 0x0000000d000e7220 */ /* 0x000fe20000410000 */
[----:B------:R-:W-:Y:S02]  /*6530*/  F2FP.BF16.PACK_AB R10, RZ, R10 ;  /* 0x0000000aff0a723e */ /* 0x000fe400000010ff */
[----:B------:R-:W-:Y:S02]  /*6540*/  FMNMX.FTZ R8, R16, 448, PT ;  /* 0x43e0000010087809 */ /* 0x000fe40003810000 */
[----:B------:R-:W-:Y:S02]  /*6550*/  PRMT R10, RZ, 0x5410, R10 ;  /* 0x00005410ff0a7816 */ /* 0x000fe4000000000a */
[----:B------:R-:W-:-:S02]  /*6560*/  FMNMX.FTZ R8, R8, -448, !PT ;  /* 0xc3e0000008087809 */ /* 0x000fc40007810000 */
[----:B------:R-:W-:Y:S01]  /*6570*/  F2FP.BF16.PACK_AB R18, RZ, R14 ;  /* 0x0000000eff12723e */ /* 0x000fe200000010ff */
[----:B------:R-:W-:Y:S01]  /*6580*/  FMUL.FTZ R10, R10, R7 ;  /* 0x000000070a0a7220 */ /* 0x000fe20000410000 */
[----:B------:R-:W-:Y:S02]  /*6590*/  LOP3.LUT R16, R8, 0x7fffffff, RZ, 0xc0, !PT ;  /* 0x7fffffff08107812 */ /* 0x000fe400078ec0ff */
[----:B------:R-:W-:Y:S02]  /*65a0*/  PRMT R9, RZ, 0x5410, R9 ;  /* 0x00005410ff097816 */ /* 0x000fe40000000009 */
[----:B------:R-:W-:Y:S02]  /*65b0*/  ISETP.GT.U32.AND P0, PT, R16, 0x43efffff, PT ;  /* 0x43efffff1000780c */ /* 0x000fe40003f04070 */
[--C-:B------:R-:W-:Y:S02]  /*65c0*/  PRMT R14, RZ, 0x5410, R15.reuse ;  /* 0x00005410ff0e7816 */ /* 0x100fe4000000000f */
[----:B------:R-:W-:-:S02]  /*65d0*/  PRMT R15, RZ, 0x7610, R15 ;  /* 0x00007610ff0f7816 */ /* 0x000fc4000000000f */
[----:B------:R-:W-:Y:S01]  /*65e0*/  FMNMX.FTZ R10, R10, 448, PT ;  /* 0x43e000000a0a7809 */ /* 0x000fe20003810000 */
[----:B------:R-:W-:Y:S01]  /*65f0*/  FMUL.FTZ R9, R9, R14 ;  /* 0x0000000e09097220 */ /* 0x000fe20000410000 */
[----:B------:R-:W-:Y:S01]  /*6600*/  PRMT R14, RZ, 0x5410, R18 ;  /* 0x00005410ff0e7816 */ /* 0x000fe20000000012 */
[----:B------:R-:W-:Y:S01]  /*6610*/  IMAD.MOV.U32 R18, RZ, RZ, 0x7f ;  /* 0x0000007fff127424 */ /* 0x000fe200078e00ff */
[----:B------:R-:W-:-:S03]  /*6620*/  FMNMX.FTZ R10, R10, -448, !PT ;  /* 0xc3e000000a0a7809 */ /* 0x000fc60007810000 */
[----:B------:R-:W-:Y:S01]  /*6630*/  FMUL.FTZ R14, R14, R15 ;  /* 0x0000000f0e0e7220 */ /* 0x000fe20000410000 */
[----:B------:R-:W-:Y:S01]  /*6640*/  F2FP.BF16.PACK_AB R15, RZ, R9 ;  /* 0x00000009ff0f723e */ /* 0x000fe200000010ff */
        /* <DEDUP_REMOVED lines=9> */
.L_x_189:
[----:B------:R-:W-:Y:S05]  /*66e0*/  BSYNC B0 ;  /* 0x0000000000007941 */ /* 0x000fea0003800000 */
.L_x_188:
        /* <DEDUP_REMOVED lines=19> */
.L_x_191:
[----:B------:R-:W-:Y:S05]  /*6820*/  BSYNC B0 ;  /* 0x0000000000007941 */ /* 0x000fea0003800000 */
.L_x_190:
        /* <DEDUP_REMOVED lines=20> */
.L_x_193:
[----:B------:R-:W-:Y:S05]  /*6970*/  BSYNC B0 ;  /* 0x0000000000007941 */ /* 0x000fea0003800000 */
.L_x_192:
[----:B------:R-:W-:Y:S01]  /*6980*/  LOP3.LUT R14, R10, 0x7fffffff, RZ, 0xc0, !PT ;  /* 0x7fffffff0a0e7812 */ /* 0x000fe200078ec0ff */
[----:B------:R-:W-:Y:S01]  /*6990*/  BSSY B0, `(.L_x_194) ;  /* 0x0000010000007945 */ /* 0x000fe20003800000 */
[----:B------:R-:W-:Y:S02]  /*69a0*/  LOP3.LUT R8, R8, 0x80000000, RZ, 0xc0, !PT ;  /* 0x8000000008087812 */ /* 0x000fe400078ec0ff */
[----:B------:R-:W-:Y:S02]  /*69b0*/  ISETP.GT.U32.AND P0, PT, R14, 0x43efffff, PT ;  /* 0x43efffff0e00780c */ /* 0x000fe40003f04070 */
[----:B------:R-:W-:Y:S02]  /*69c0*/  SHF.R.U32.HI R21, RZ, 0x18, R8 ;  /* 0x00000018ff157819 */ /* 0x000fe40000011608 */
[----:B------:R-:W-:-:S02]  /*69d0*/  LOP3.LUT R8, R10, 0x80000000, RZ, 0xc0, !PT ;  /* 0x800000000a087812 */ /* 0x000fc400078ec0ff */
[----:B------:R-:W-:Y:S02]  /*69e0*/  PRMT R15, R18, 0x7604, R15 ;  /* 0x00007604120f7816 */ /* 0x000fe4000000000f */
        /* <DEDUP_REMOVED lines=10> */
.L_x_195:
[----:B------:R-:W-:Y:S05]  /*6a90*/  BSYNC B0 ;  /* 0x0000000000007941 */ /* 0x000fea0003800000 */
.L_x_194:
[----:B------:R-:W-:Y:S02]  /*6aa0*/  PRMT R21, R16, 0x7054, R15 ;  /* 0x0000705410157816 */ /* 0x000fe4000000000f */
[----:B------:R-:W-:Y:S02]  /*6ab0*/  IADD3 R15, R11, c[0x0][0x0], RZ ;  /* 0x000000000b0f7a10 */ /* 0x000fe40007ffe0ff */
[----:B------:R-:W-:Y:S02]  /*6ac0*/  LOP3.LUT R10, R9, R8, RZ, 0xfc, !PT ;  /* 0x00000008090a7212 */ /* 0x000fe400078efcff */
[----:B------:R-:W-:Y:S02]  /*6ad0*/  ISETP.GE.U32.AND P0, PT, R15, R20, PT ;  /* 0x000000140f00720c */ /* 0x000fe40003f06070 */
        /* <DEDUP_REMOVED lines=8> */
[----:B------:R-:W-:-:S04]  /*6b60*/  IMAD.WIDE.U32 R10, R15, 0x8, R26 ;  /* 0x000000080f0a7825 */ /* 0x000fc800078e001a */
[C---:B0-----:R-:W-:Y:S02]  /*6b70*/  IMAD.WIDE.U32 R4, R15.reuse, 0x8, R24 ;  /* 0x000000080f047825 */ /* 0x041fe400078e0018 */
[----:B------:R-:W2:Y:S04]  /*6b80*/  LDG.E.64.CONSTANT R10, [R10.64] ;  /* 0x000000040a0a7981 */ /* 0x000ea8000c1e9b00 */
[----:B------:R-:W3:Y:S01]  /*6b90*/  LDG.E.64 R8, [R4.64] ;  /* 0x0000000404087981 */ /* 0x000ee2000c1e1b00 */
[----:B------:R-:W-:-:S06]  /*6ba0*/  IMAD.WIDE.U32 R12, R15, R6, c[0x0][0x178] ;  /* 0x00005e000f0c7625 */ /* 0x000fcc00078e0006 */
[----:B------:R-:W4:Y:S01]  /*6bb0*/  LDG.E.64.CONSTANT R12, [R12.64] ;  /* 0x000000040c0c7981 */ /* 0x000f22000c1e9b00 */
[----:B------:R-:W-:Y:S01]  /*6bc0*/  BSSY B0, `(.L_x_196) ;  /* 0x000004d000007945 */ /* 0x000fe20003800000 */
[----:B--2---:R-:W-:Y:S02]  /*6bd0*/  PRMT R17, RZ, 0x5410, R10 ;  /* 0x00005410ff117816 */ /* 0x004fe4000000000a */
[--C-:B---3--:R-:W-:Y:S02]  /*6be0*/  PRMT R6, RZ, 0x5410, R8.reuse ;  /* 0x00005410ff067816 */ /* 0x108fe40000000008 */
[----:B------:R-:W-:Y:S02]  /*6bf0*/  PRMT R19, RZ, 0x7610, R8 ;  /* 0x00007610ff137816 */ /* 0x000fe40000000008 */
[----:B------:R-:W-:Y:S01]  /*6c00*/  PRMT R8, RZ, 0x5410, R9 ;  /* 0x00005410ff087816 */ /* 0x000fe20000000009 */
[----:B------:R-:W-:Y:S01]  /*6c10*/  FADD.FTZ R17, R17, R6 ;  /* 0x0000000611117221 */ /* 0x000fe20000010000 */
[----:B------:R-:W-:-:S02]  /*6c20*/  PRMT R6, RZ, 0x7610, R10 ;  /* 0x00007610ff067816 */ /* 0x000fc4000000000a */
[----:B------:R-:W-:Y:S01]  /*6c30*/  PRMT R9, RZ, 0x7610, R9 ;  /* 0x00007610ff097816 */ /* 0x000fe20000000009 */
[----:B------:R-:W-:Y:S01]  /*6c40*/  FMUL.FTZ R14, R0, R17 ;  /* 0x00000011000e7220 */ /* 0x000fe20000410000 */
[----:B----4-:R-:W-:Y:S01]  /*6c50*/  PRMT R21, RZ, 0x5410, R13 ;  /* 0x00005410ff157816 */ /* 0x010fe2000000000d */
[----:B------:R-:W-:Y:S01]  /*6c60*/  FADD.FTZ R6, R6, R19 ;  /* 0x0000001306067221 */ /* 0x000fe20000010000 */
[----:B------:R-:W-:Y:S02]  /*6c70*/  PRMT R19, RZ, 0x5410, R11 ;  /* 0x00005410ff137816 */ /* 0x000fe4000000000b */
[----:B------:R-:W-:Y:S01]  /*6c80*/  F2FP.BF16.PACK_AB R14, RZ, R14 ;  /* 0x0000000eff0e723e */ /* 0x000fe200000010ff */
[----:B------:R-:W-:Y:S01]  /*6c90*/  FMUL.FTZ R10, R0, R6 ;  /* 0x00000006000a7220 */ /* 0x000fe20000410000 */
[----:B------:R-:W-:Y:S01]  /*6ca0*/  PRMT R13, RZ, 0x7610, R13 ;  /* 0x00007610ff0d7816 */ /* 0x000fe2000000000d */
[----:B------:R-:W-:Y:S01]  /*6cb0*/  FADD.FTZ R19, R19, R8 ;  /* 0x0000000813137221 */ /* 0x000fe20000010000 */
[----:B------:R-:W-:-:S02]  /*6cc0*/  PRMT R8, RZ, 0x7610, R11 ;  /* 0x00007610ff087816 */ /* 0x000fc4000000000b */
[----:B------:R-:W-:Y:S02]  /*6cd0*/  F2FP.BF16.PACK_AB R11, RZ, R10 ;  /* 0x0000000aff0b723e */ /* 0x000fe400000010ff */
[----:B------:R-:W-:Y:S01]  /*6ce0*/  PRMT R10, RZ, 0x5410, R12 ;  /* 0x00005410ff0a7816 */ /* 0x000fe2000000000c */
[----:B------:R-:W-:Y:S01]  /*6cf0*/  FADD.FTZ R8, R8, R9 ;  /* 0x0000000908087221 */ /* 0x000fe20000010000 */
[----:B------:R-:W-:Y:S01]  /*6d00*/  PRMT R9, RZ, 0x5410, R14 ;  /* 0x00005410ff097816 */ /* 0x000fe2000000000e */
[C---:B------:R-:W-:Y:S01]  /*6d10*/  FMUL.FTZ R14, R0.reuse, R19 ;  /* 0x00000013000e7220 */ /* 0x040fe20000410000 */
[----:B------:R-:W-:Y:S01]  /*6d20*/  PRMT R11, RZ, 0x5410, R11 ;  /* 0x00005410ff0b7816 */ /* 0x000fe2000000000b */
[----:B------:R-:W-:Y:S01]  /*6d30*/  FMUL.FTZ R16, R0, R8 ;  /* 0x0000000800107220 */ /* 0x000fe20000410000 */
[----:B------:R-:W-:Y:S01]  /*6d40*/  PRMT R12, RZ, 0x7610, R12 ;  /* 0x00007610ff0c7816 */ /* 0x000fe2000000000c */
[----:B------:R-:W-:Y:S01]  /*6d50*/  FMUL.FTZ R9, R9, R10 ;  /* 0x0000000a09097220 */ /* 0x000fe20000410000 */
[----:B------:R-:W-:-:S02]  /*6d60*/  F2FP.BF16.PACK_AB R14, RZ, R14 ;  /* 0x0000000eff0e723e */ /* 0x000fc400000010ff */
[----:B------:R-:W-:Y:S01]  /*6d70*/  F2FP.BF16.PACK_AB R16, RZ, R16 ;  /* 0x00000010ff10723e */ /* 0x000fe200000010ff */
[----:B------:R-:W-:Y:S01]  /*6d80*/  FMUL.FTZ R11, R11, R12 ;  /* 0x0000000c0b0b7220 */ /* 0x000fe20000410000 */
[----:B------:R-:W-:Y:S02]  /*6d90*/  F2FP.BF16.PACK_AB R9, RZ, R9 ;  /* 0x00000009ff09723e */ /* 0x000fe400000010ff */
[----:B------:R-:W-:Y:S02]  /*6da0*/  PRMT R14, RZ, 0x5410, R14 ;  /* 0x00005410ff0e7816 */ /* 0x000fe4000000000e */
[----:B------:R-:W-:Y:S02]  /*6db0*/  PRMT R10, RZ, 0x5410, R9 ;  /* 0x00005410ff0a7816 */ /* 0x000fe40000000009 */
[----:B------:R-:W-:Y:S01]  /*6dc0*/  PRMT R16, RZ, 0x5410, R16 ;  /* 0x00005410ff107816 */ /* 0x000fe20000000010 */
[----:B------:R-:W-:Y:S01]  /*6dd0*/  FMUL.FTZ R14, R14, R21 ;  /* 0x000000150e0e7220 */ /* 0x000fe20000410000 */
[----:B------:R-:W-:Y:S01]  /*6de0*/  F2FP.BF16.PACK_AB R11, RZ, R11 ;  /* 0x0000000bff0b723e */ /* 0x000fe200000010ff */
[----:B------:R-:W-:Y:S01]  /*6df0*/  FMUL.FTZ R10, R10, R7 ;  /* 0x000000070a0a7220 */ /* 0x000fe20000410000 */
[----:B------:R-:W-:Y:S01]  /*6e00*/  F2FP.BF16.PACK_AB R18, R6, R17 ;  /* 0x000000110612723e */ /* 0x000fe200000010ff */
[----:B------:R-:W-:Y:S01]  /*6e10*/  FMUL.FTZ R13, R16, R13 ;  /* 0x0000000d100d7220 */ /* 0x000fe20000410000 */
[----:B------:R-:W-:Y:S01]  /*6e20*/  PRMT R12, RZ, 0x5410, R11 ;  /* 0x00005410ff0c7816 */ /* 0x000fe2000000000b */
[----:B------:R-:W-:Y:S01]  /*6e30*/  IMAD.MOV.U32 R11, RZ, RZ, 0x7f ;  /* 0x0000007fff0b7424 */ /* 0x000fe200078e00ff */
[----:B------:R-:W-:-:S02]  /*6e40*/  FMNMX.FTZ R10, R10, 448, PT ;  /* 0x43e000000a0a7809 */ /* 0x000fc40003810000 */
[----:B------:R-:W-:Y:S01]  /*6e50*/  F2FP.BF16.PACK_AB R14, RZ, R14 ;  /* 0x0000000eff0e723e */ /* 0x000fe200000010ff */
[----:B------:R-:W-:Y:S01]  /*6e60*/  FMUL.FTZ R12, R12, R7 ;  /* 0x000000070c0c7220 */ /* 0x000fe20000410000 */
[----:B------:R-:W-:Y:S02]  /*6e70*/  F2FP.BF16.PACK_AB R13, RZ, R13 ;  /* 0x0000000dff0d723e */ /* 0x000fe400000010ff */
[----:B------:R-:W-:Y:S02]  /*6e80*/  FMNMX.FTZ R17, R10, -448, !PT ;  /* 0xc3e000000a117809 */ /* 0x000fe40007810000 */
[----:B------:R-:W-:Y:S02]  /*6e90*/  PRMT R14, RZ, 0x5410, R14 ;  /* 0x00005410ff0e7816 */ /* 0x000fe4000000000e */
[----:B------:R-:W-:Y:S02]  /*6ea0*/  PRMT R16, RZ, 0x5410, R13 ;  /* 0x00005410ff107816 */ /* 0x000fe4000000000d */
[----:B------:R-:W-:Y:S01]  /*6eb0*/  FMNMX.FTZ R9, R12, 448, PT ;  /* 0x43e000000c097809 */ /* 0x000fe20003810000 */
[-C--:B------:R-:W-:Y:S01]  /*6ec0*/  FMUL.FTZ R14, R14, R7.reuse ;  /* 0x000000070e0e7220 */ /* 0x080fe20000410000 */
[----:B------:R-:W-:Y:S01]  /*6ed0*/  LOP3.LUT R12, R17, 0x7fffffff, RZ, 0xc0, !PT ;  /* 0x7fffffff110c7812 */ /* 0x000fe200078ec0ff */
[----:B------:R-:W-:Y:S01]  /*6ee0*/  FMUL.FTZ R16, R16, R7 ;  /* 0x0000000710107220 */ /* 0x000fe20000410000 */
[----:B------:R-:W-:-:S02]  /*6ef0*/  F2FP.BF16.PACK_AB R19, R8, R19 ;  /* 0x000000130813723e */ /* 0x000fc400000010ff */
[----:B------:R-:W-:Y:S02]  /*6f00*/  ISETP.GT.U32.AND P0, PT, R12, 0x43efffff, PT ;  /* 0x43efffff0c00780c */ /* 0x000fe40003f04070 */
[----:B------:R-:W-:Y:S01]  /*6f10*/  FMNMX.FTZ R6, R14, 448, PT ;  /* 0x43e000000e067809 */ /* 0x000fe20003810000 */
[----:B------:R0:W-:Y:S01]  /*6f20*/  STG.E.64 [R4.64], R18 ;  /* 0x0000001204007986 */ /* 0x0001e2000c101b04 */
[----:B------:R-:W-:Y:S02]  /*6f30*/  FMNMX.FTZ R7, R16, 448, PT ;  /* 0x43e0000010077809 */ /* 0x000fe40003810000 */
[----:B------:R-:W-:Y:S02]  /*6f40*/  FMNMX.FTZ R9, R9, -448, !PT ;  /* 0xc3e0000009097809 */ /* 0x000fe40007810000 */
[----:B------:R-:W-:Y:S02]  /*6f50*/  FMNMX.FTZ R6, R6, -448, !PT ;  /* 0xc3e0000006067809 */ /* 0x000fe40007810000 */
[----:B------:R-:W-:-:S02]  /*6f60*/  FMNMX.FTZ R7, R7, -448, !PT ;  /* 0xc3e0000007077809 */ /* 0x000fc40007810000 */
[----:B------:R-:W-:Y:S02]  /*6f70*/  LOP3.LUT R10, R17, 0x80000000, RZ, 0xc0, !PT ;  /* 0x80000000110a7812 */ /* 0x000fe400078ec0ff */
[----:B------:R-:W-:Y:S02]  /*6f80*/  LOP3.LUT R8, R9, 0x7fffffff, RZ, 0xc0, !PT ;  /* 0x7fffffff09087812 */ /* 0x000fe400078ec0ff */
[----:B------:R-:W-:Y:S01]  /*6f90*/  SHF.R.U32.HI R13, RZ, 0x18, R10 ;  /* 0x00000018ff0d7819 */ /* 0x000fe2000001160a */
[----:B------:R-:W-:Y:S01]  /*6fa0*/  IMAD.MOV.U32 R10, RZ, RZ, 0x7f ;  /* 0x0000007fff0a7424 */ /* 0x000fe200078e00ff */
[----:B0-----:R-:W-:Y:S02]  /*6fb0*/  LOP3.LUT R4, R6, 0x7fffffff, RZ, 0xc0, !PT ;  /* 0x7fffffff06047812 */ /* 0x001fe400078ec0ff */
[----:B------:R-:W-:Y:S02]  /*6fc0*/  LOP3.LUT R5, R7, 0x7fffffff, RZ, 0xc0, !PT ;  /* 0x7fffffff07057812 */ /* 0x000fe400078ec0ff */
[----:B------:R-:W-:-:S02]  /*6fd0*/  ISETP.GT.U32.AND P1, PT, R8, 0x43efffff, PT ;  /* 0x43efffff0800780c */ /* 0x000fc40003f24070 */
        /* <DEDUP_REMOVED lines=11> */
.L_x_197:
[----:B------:R-:W-:Y:S05]  /*7090*/  BSYNC B0 ;  /* 0x0000000000007941 */ /* 0x000fea0003800000 */
.L_x_196:
[----:B------:R-:W-:Y:S01]  /*70a0*/  BSSY B0, `(.L_x_198) ;  /* 0x000000c000007945 */ /* 0x000fe20003800000 */
[----:B------:R-:W-:Y:S02]  /*70b0*/  LOP3.LUT R10, R10, R13, RZ, 0xfc, !PT ;  /* 0x0000000d0a0a7212 */ /* 0x000fe400078efcff */
[----:B------:R-:W-:Y:S02]  /*70c0*/  LOP3.LUT R13, R6, 0x80000000, RZ, 0xc0, !PT ;  /* 0x80000000060d7812 */ /* 0x000fe400078ec0ff */
        /* <DEDUP_REMOVED lines=9> */
.L_x_199:
[----:B------:R-:W-:Y:S05]  /*7160*/  BSYNC B0 ;  /* 0x0000000000007941 */ /* 0x000fea0003800000 */
.L_x_198:
        /* <DEDUP_REMOVED lines=12> */
.L_x_201:
[----:B------:R-:W-:Y:S05]  /*7230*/  BSYNC B0 ;  /* 0x0000000000007941 */ /* 0x000fea0003800000 */
.L_x_200:
        /* <DEDUP_REMOVED lines=11> */
.L_x_203:
[----:B------:R-:W-:Y:S05]  /*72f0*/  BSYNC B0 ;  /* 0x0000000000007941 */ /* 0x000fea0003800000 */
.L_x_202:
[----:B------:R-:W-:Y:S02]  /*7300*/  LOP3.LUT R7, R7, 0x80000000, RZ, 0xc0, !PT ;  /* 0x8000000007077812 */ /* 0x000fe400078ec0ff */
[----:B------:R-:W-:Y:S02]  /*7310*/  PRMT R10, R11, 0x7604, R10 ;  /* 0x000076040b0a7816 */ /* 0x000fe4000000000a */
[----:B------:R-:W-:Y:S02]  /*7320*/  SHF.R.U32.HI R7, RZ, 0x18, R7 ;  /* 0x00000018ff077819 */ /* 0x000fe40000011607 */
[----:B------:R-:W-:Y:S02]  /*7330*/  LEA R4, P0, R15, R22, 0x2 ;  /* 0x000000160f047211 */ /* 0x000fe400078010ff */
[----:B------:R-:W-:-:S02]  /*7340*/  PRMT R9, R9, 0x7054, R10 ;  /* 0x0000705409097816 */ /* 0x000fc4000000000a */
[----:B------:R-:W-:Y:S02]  /*7350*/  LOP3.LUT R6, R6, R7, RZ, 0xfc, !PT ;  /* 0x0000000706067212 */ /* 0x000fe400078efcff */
[C---:B------:R-:W-:Y:S02]  /*7360*/  LEA.HI.X R5, R15.reuse, R2, RZ, 0x2, P0 ;  /* 0x000000020f057211 */ /* 0x040fe400000f14ff */
[----:B------:R-:W-:Y:S02]  /*7370*/  PRMT R9, R6, 0x654, R9 ;  /* 0x0000065406097816 */ /* 0x000fe40000000009 */
[----:B------:R-:W-:-:S03]  /*7380*/  IADD3 R15, R15, c[0x0][0x0], RZ ;  /* 0x000000000f0f7a10 */ /* 0x000fc60007ffe0ff */
[----:B------:R0:W-:Y:S01]  /*7390*/  STG.E [R4.64], R9 ;  /* 0x0000000904007986 */ /* 0x0001e2000c101904 */
[----:B------:R-:W-:-:S13]  /*73a0*/  ISETP.GE.U32.AND P0, PT, R15, R20, PT ;  /* 0x000000140f00720c */ /* 0x000fda0003f06070 */
[----:B0-----:R-:W-:Y:S01]  /*73b0*/  @P0 CALL.REL.NOINC `(.L_x_204) ;  /* 0x0000001000000944 */ /* 0x001fe20003c00000 */
[----:B------:R-:W-:Y:S05]  /*73c0*/  BRA `(.L_x_205) ;  /* 0xffffde5000007947 */ /* 0x000fea000383ffff */
.L_x_204:
[----:B------:R-:W-:Y:S05]  /*73d0*/  EXIT ;  /* 0x000000000000794d */ /* 0x000fea0003800000 */
.L_x_206:
        /* <DEDUP_REMOVED lines=10> */
.L_x_3124:


//--------------------- .text._ZN4vllm39rms_norm_dynamic_per_token_quant_kernelIN3c104HalfEaLb0EEEvPT0_PfPKT_S8_PKffiiPS6_ --------------------------
	.section	.text._ZN4vllm39rms_norm_dynamic_per_token_quant_kernelIN3c104HalfEaLb0EEEvPT0_PfPKT_S8_PKffiiPS6_,"ax",@progbits
	.sectioninfo	@"SHI_REGISTERS=28"
	.align	128
        .global         _ZN4vllm39rms_norm_dynamic_per_token_quant_kernelIN3c104HalfEaLb0EEEvPT0_PfPKT_S8_PKffiiPS6_
        .type           _ZN4vllm39rms_norm_dynamic_per_token_quant_kernelIN3c104HalfEaLb0EEEvPT0_PfPKT_S8_PKffiiPS6_,@function
        .size           _ZN4vllm39rms_norm_dynamic_per_token_quant_kernelIN3c104HalfEaLb0EEEvPT0_PfPKT_S8_PKffiiPS6_,(.L_x_3125 - _ZN4vllm39rms_norm_dynamic_per_token_quant_kernelIN3c104HalfEaLb0EEEvPT0_PfPKT_S8_PKffiiPS6_)
        .other          _ZN4vllm39rms_norm_dynamic_per_token_quant_kernelIN3c104HalfEaLb0EEEvPT0_PfPKT_S8_PKffiiPS6_,@"STO_CUDA_ENTRY STV_DEFAULT"
_ZN4vllm39rms_norm_dynamic_per_token_quant_kernelIN3c104HalfEaLb0EEEvPT0_PfPKT_S8_PKffiiPS6_:
.text._ZN4vllm39rms_norm_dynamic_per_token_quant_kernelIN3c104HalfEaLb0EEEvPT0_PfPKT_S8_PKffiiPS6_:
        /* <DEDUP_REMOVED lines=19> */
.L_x_210:
[----:B------:R-:W-:-:S05]  /*0130*/  IADD3 R5, P1, R3, R22, RZ ;  /* 0x0000001603057210 */ /* 0x000fca0007f3e0ff */
[----:B------:R-:W-:Y:S01]  /*0140*/  IMAD.X R8, RZ, RZ, R0, P1 ;  /* 0x000000ffff087224 */ /* 0x000fe200008e0600 */
[----:B------:R-:W-:-:S04]  /*0150*/  LEA R4, P1, R5, c[0x0][0x170], 0x1 ;  /* 0x00005c0005047a11 */ /* 0x000fc800078208ff */
[----:B------:R-:W-:-:S05]  /*0160*/  LEA.HI.X R5, R5, c[0x0][0x174], R8, 0x1, P1 ;  /* 0x00005d0005057a11 */ /* 0x000fca00008f0c08 */
[----:B------:R-:W2:Y:S01]  /*0170*/  LDG.E.U16.CONSTANT R4, [R4.64] ;  /* 0x0000000a04047981 */ /* 0x000ea2000c1e9500 */
[----:B------:R-:W-:-:S04]  /*0180*/  IADD3 R3, R3, c[0x0][0x0], RZ ;  /* 0x0000000003037a10 */ /* 0x000fc80007ffe0ff */
[----:B------:R-:W-:Y:S01]  /*0190*/  ISETP.GE.U32.AND P1, PT, R3, c[0x0][0x18c], PT ;  /* 0x0000630003007a0c */ /* 0x000fe20003f26070 */
[----:B--2---:R-:W-:-:S05]  /*01a0*/  HADD2.F32 R7, -RZ, R4.H0_H0 ;  /* 0x20000004ff077230 */ /* 0x004fca0000004100 */
[----:B------:R-:W-:-:S07]  /*01b0*/  FFMA.FTZ R6, R7, R7, R6 ;  /* 0x0000000707067223 */ /* 0x000fce0000010006 */
[----:B------:R-:W-:Y:S05]  /*01c0*/  @!P1 BRA `(.L_x_210) ;  /* 0xffffff6000009947 */ /* 0x000fea000383ffff */
.L_x_209:
[----:B------:R-:W-:Y:S05]  /*01d0*/  BSYNC B0 ;  /* 0x0000000000007941 */ /* 0x000fea0003800000 */
.L_x_208:
        /* <DEDUP_REMOVED lines=100> */
.L_x_212:
        /* <DEDUP_REMOVED lines=59> */
.L_x_213:
[----:B0-----:R-:W-:Y:S05]  /*0bd0*/  BSYNC B0 ;  /* 0x0000000000007941 */ /* 0x001fea0003800000 */
.L_x_211:
        /* <DEDUP_REMOVED lines=14> */
.L_x_216:
[----:B------:R-:W-:-:S05]  /*0cc0*/  IADD3 R6, P4, R5, R22, RZ ;  /* 0x0000001605067210 */ /* 0x000fca0007f9e0ff */
[----:B------:R-:W-:Y:S01]  /*0cd0*/  IMAD.X R7, RZ, RZ, R0, P4 ;  /* 0x000000ffff077224 */ /* 0x000fe200020e0600 */
[----:B------:R-:W-:-:S04]  /*0ce0*/  LEA R8, P4, R6, c[0x0][0x170], 0x1 ;  /* 0x00005c0006087a11 */ /* 0x000fc800078808ff */
[----:B------:R-:W-:-:S05]  /*0cf0*/  LEA.HI.X R9, R6, c[0x0][0x174], R7, 0x1, P4 ;  /* 0x00005d0006097a11 */ /* 0x000fca00020f0c07 */
[----:B------:R-:W2:Y:S01]  /*0d00*/  LDG.E.U16.CONSTANT R8, [R8.64] ;  /* 0x0000000a08087981 */ /* 0x000ea2000c1e9500 */
[----:B------:R-:W-:-:S04]  /*0d10*/  IMAD.MOV.U32 R6, RZ, RZ, 0x2 ;  /* 0x00000002ff067424 */ /* 0x000fc800078e00ff */
[----:B------:R-:W-:-:S06]  /*0d20*/  IMAD.WIDE.U32 R6, R5, R6, c[0x0][0x178] ;  /* 0x00005e0005067625 */ /* 0x000fcc00078e0006 */
[----:B------:R-:W3:Y:S01]  /*0d30*/  LDG.E.U16.CONSTANT R6, [R6.64] ;  /* 0x0000000a06067981 */ /* 0x000ee2000c1e9500 */
[----:B------:R-:W-:-:S04]  /*0d40*/  IADD3 R5, R5, c[0x0][0x0], RZ ;  /* 0x0000000005057a10 */ /* 0x000fc80007ffe0ff */
[----:B------:R-:W-:Y:S01]  /*0d50*/  ISETP.GE.U32.AND P4, PT, R5, c[0x0][0x18c], PT ;  /* 0x0000630005007a0c */ /* 0x000fe20003f86070 */
[----:B--2---:R-:W-:-:S05]  /*0d60*/  HADD2.F32 R11, -RZ, R8.H0_H0 ;  /* 0x20000008ff0b7230 */ /* 0x004fca0000004100 */
[----:B-1----:R-:W-:-:S05]  /*0d70*/  FMUL.FTZ R11, R16, R11 ;  /* 0x0000000b100b7220 */ /* 0x002fca0000410000 */
[----:B------:R-:W-:Y:S01]  /*0d80*/  F2FP.PACK_AB R11, RZ, R11 ;  /* 0x0000000bff0b723e */ /* 0x000fe200000000ff */
[----:B---3--:R-:W-:-:S04]  /*0d90*/  HADD2.F32 R10, -RZ, R6.H0_H0 ;  /* 0x20000006ff0a7230 */ /* 0x008fc80000004100 */
[----:B------:R-:W-:-:S05]  /*0da0*/  HADD2.F32 R11, -RZ, R11.H0_H0 ;  /* 0x2000000bff0b7230 */ /* 0x000fca0000004100 */
[----:B------:R-:W-:-:S05]  /*0db0*/  FMUL.FTZ R10, R11, R10 ;  /* 0x0000000a0b0a7220 */ /* 0x000fca0000410000 */
[----:B------:R-:W-:-:S05]  /*0dc0*/  F2FP.PACK_AB R10, RZ, R10 ;  /* 0x0000000aff0a723e */ /* 0x000fca00000000ff */
[----:B------:R-:W-:-:S05]  /*0dd0*/  HADD2.F32 R9, -RZ, R10.H0_H0 ;  /* 0x2000000aff097230 */ /* 0x000fca0000004100 */
[----:B------:R-:W-:Y:S01]  /*0de0*/  FMNMX.FTZ R4, |R9|, R4, !PT ;  /* 0x0000000409047209 */ /* 0x000fe20007810200 */
[----:B------:R-:W-:Y:S05]  /*0df0*/  @!P4 BRA `(.L_x_216) ;  /* 0xfffffec00000c947 */ /* 0x000fea000383ffff */
.L_x_215:
[----:B0-----:R-:W-:Y:S05]  /*0e00*/  BSYNC B0 ;  /* 0x0000000000007941 */ /* 0x001fea0003800000 */
.L_x_214:
        /* <DEDUP_REMOVED lines=142> */
.L_x_218:
        /* <DEDUP_REMOVED lines=97> */
.L_x_219:
[----:B0-----:R-:W-:Y:S05]  /*1d00*/  BSYNC B0 ;  /* 0x0000000000007941 */ /* 0x001fea0003800000 */
.L_x_217:
        /* <DEDUP_REMOVED lines=10> */
.L_x_222:
[----:B------:R-:W-:Y:S02]  /*1db0*/  FMUL.FTZ R18, R18, 0.0078740157186985015869 ;  /* 0x3c01020412127820 */ /* 0x000fe40000410000 */
[----:B------:R-:W-:-:S03]  /*1dc0*/  IMAD.WIDE.U32 R2, R21, R4, c[0x0][0x168] ;  /* 0x00005a0015027625 */ /* 0x000fc600078e0004 */
[----:B------:R-:W-:-:S05]  /*1dd0*/  FMNMX.FTZ R5, R18, 1.1920928955078125e-07, !PT ;  /* 0x3400000012057809 */ /* 0x000fca0007810000 */
[----:B------:R0:W-:Y:S04]  /*1de0*/  STG.E [R2.64], R5 ;  /* 0x0000000502007986 */ /* 0x0001e8000c10190a */
[----:B------:R0:W-:Y:S02]  /*1df0*/  STS [0x14c], R5 ;  /* 0x00014c05ff007388 */ /* 0x0001e40000000800 */
.L_x_221:
[----:B------:R-:W-:Y:S05]  /*1e00*/  BSYNC B0 ;  /* 0x0000000000007941 */ /* 0x000fea0003800000 */
.L_x_220:
        /* <DEDUP_REMOVED lines=9> */
.L_x_223:
[----:B0-----:R-:W-:-:S05]  /*1ea0*/  IADD3 R6, P0, R20, R22, RZ ;  /* 0x0000001614067210 */ /* 0x001fca0007f1e0ff */
[----:B------:R-:W-:Y:S01]  /*1eb0*/  IMAD.X R7, RZ, RZ, R0, P0 ;  /* 0x000000ffff077224 */ /* 0x000fe200000e0600 */
[----:B------:R-:W-:-:S04]  /*1ec0*/  LEA R8, P0, R6, c[0x0][0x170], 0x1 ;  /* 0x00005c0006087a11 */ /* 0x000fc800078008ff */
[----:B------:R-:W-:-:S05]  /*1ed0*/  LEA.HI.X R9, R6, c[0x0][0x174], R7, 0x1, P0 ;  /* 0x00005d0006097a11 */ /* 0x000fca00000f0c07 */
[----:B------:R-:W2:Y:S01]  /*1ee0*/  LDG.E.U16.CONSTANT R8, [R8.64] ;  /* 0x0000000a08087981 */ /* 0x000ea2000c1e9500 */
[----:B------:R-:W-:-:S04]  /*1ef0*/  IMAD.MOV.U32 R7, RZ, RZ, 0x2 ;  /* 0x00000002ff077424 */ /* 0x000fc800078e00ff */
[----:B------:R-:W-:-:S06]  /*1f00*/  IMAD.WIDE.U32 R6, R20, R7, c[0x0][0x178] ;  /* 0x00005e0014067625 */ /* 0x000fcc00078e0007 */
[----:B------:R-:W3:Y:S01]  /*1f10*/  LDG.E.U16.CONSTANT R6, [R6.64] ;  /* 0x0000000a06067981 */ /* 0x000ee2000c1e9500 */
[----:B--2---:R-:W-:-:S05]  /*1f20*/  HADD2.F32 R11, -RZ, R8.H0_H0 ;  /* 0x20000008ff0b7230 */ /* 0x004fca0000004100 */
[----:B-1----:R-:W-:-:S05]  /*1f30*/  FMUL.FTZ R11, R16, R11 ;  /* 0x0000000b100b7220 */ /* 0x002fca0000410000 */
[----:B------:R-:W-:Y:S01]  /*1f40*/  F2FP.PACK_AB R11, RZ, R11 ;  /* 0x0000000bff0b723e */ /* 0x000fe200000000ff */
[----:B---3--:R-:W-:Y:S01]  /*1f50*/  HADD2.F32 R10, -RZ, R6.H0_H0 ;  /* 0x20000006ff0a7230 */ /* 0x008fe20000004100 */
[----:B------:R-:W-:Y:S02]  /*1f60*/  IADD3 R6, P0, P1, R2, c[0x0][0x160], R20 ;  /* 0x0000580002067a10 */ /* 0x000fe4000791e014 */
[----:B------:R-:W-:Y:S01]  /*1f70*/  IADD3 R20, R20, c[0x0][0x0], RZ ;  /* 0x0000000014147a10 */ /* 0x000fe20007ffe0ff */
[----:B------:R-:W-:Y:S01]  /*1f80*/  HADD2.F32 R11, -RZ, R11.H0_H0 ;  /* 0x2000000bff0b7230 */ /* 0x000fe20000004100 */
[----:B------:R-:W-:Y:S02]  /*1f90*/  IADD3.X R7, R5, c[0x0][0x164], RZ, P0, P1 ;  /* 0x0000590005077a10 */ /* 0x000fe400007e24ff */
[----:B------:R-:W-:Y:S02]  /*1fa0*/  ISETP.GE.U32.AND P0, PT, R20, c[0x0][0x18c], PT ;  /* 0x0000630014007a0c */ /* 0x000fe40003f06070 */
[----:B------:R-:W-:-:S05]  /*1fb0*/  FMUL.FTZ R10, R11, R10 ;  /* 0x0000000a0b0a7220 */ /* 0x000fca0000410000 */
[----:B------:R-:W-:-:S05]  /*1fc0*/  F2FP.PACK_AB R10, RZ, R10 ;  /* 0x0000000aff0a723e */ /* 0x000fca00000000ff */
[----:B------:R-:W-:-:S05]  /*1fd0*/  HADD2.F32 R9, -RZ, R10.H0_H0 ;  /* 0x2000000aff097230 */ /* 0x000fca0000004100 */
[----:B0-----:R-:W-:-:S06]  /*1fe0*/  FMUL.FTZ R9, R4, R9 ;  /* 0x0000000904097220 */ /* 0x001fcc0000410000 */
[----:B------:R-:W0:Y:S02]  /*1ff0*/  F2I.S8.NTZ R9, R9 ;  /* 0x0000000900097305 */ /* 0x000e240000202100 */
[----:B0-----:R0:W-:Y:S01]  /*2000*/  STG.E.U8 [R6.64], R9 ;  /* 0x0000000906007986 */ /* 0x0011e2000c10110a */
[----:B------:R-:W-:Y:S05]  /*2010*/  @!P0 BRA `(.L_x_223) ;  /* 0xfffffe8000008947 */ /* 0x000fea000383ffff */
[----:B------:R-:W-:Y:S05]  /*2020*/  EXIT ;  /* 0x000000000000794d */ /* 0x000fea0003800000 */
.L_x_207:
        /* <DEDUP_REMOVED lines=10> */
.L_x_226:
[----:B------:R-:W-:-:S06]  /*20d0*/  IMAD.WIDE.U32 R4, R7, 0x8, R24 ;  /* 0x0000000807047825 */ /* 0x000fcc00078e0018 */
[----:B------:R-:W2:Y:S01]  /*20e0*/  LDG.E.64.CONSTANT R4, [R4.64] ;  /* 0x0000000a04047981 */ /* 0x000ea2000c1e9b00 */
[----:B------:R-:W-:-:S04]  /*20f0*/  IADD3 R9, R7, c[0x0][0x0], RZ ;  /* 0x0000000007097a10 */ /* 0x000fc80007ffe0ff */
[----:B------:R-:W-:Y:S01]  /*2100*/  ISETP.GE.U32.AND P0, PT, R9, UR6, PT ;  /* 0x0000000609007c0c */ /* 0x000fe2000bf06070 */
[--C-:B--2---:R-:W-:Y:S02]  /*2110*/  HADD2.F32 R0, -RZ, R4.reuse.H0_H0 ;  /* 0x20000004ff007230 */ /* 0x104fe40000004100 */
[----:B------:R-:W-:-:S03]  /*2120*/  HADD2.F32 R6, -RZ, R4.H1_H1 ;  /* 0x30000004ff067230 */ /* 0x000fc60000004100 */
[----:B------:R-:W-:Y:S01]  /*2130*/  FFMA.FTZ R3, R0, R0, R3 ;  /* 0x0000000000037223 */ /* 0x000fe20000010003 */
[----:B------:R-:W-:-:S03]  /*2140*/  HADD2.F32 R0, -RZ, R5.H0_H0 ;  /* 0x20000005ff007230 */ /* 0x000fc60000004100 */
[----:B------:R-:W-:Y:S01]  /*2150*/  FFMA.FTZ R7, R6, R6, R3 ;  /* 0x0000000606077223 */ /* 0x000fe20000010003 */
[----:B------:R-:W-:-:S03]  /*2160*/  HADD2.F32 R3, -RZ, R5.H1_H1 ;  /* 0x30000005ff037230 */ /* 0x000fc60000004100 */
[----:B------:R-:W-:-:S04]  /*2170*/  FFMA.FTZ R0, R0, R0, R7 ;  /* 0x0000000000007223 */ /* 0x000fc80000010007 */
[----:B------:R-:W-:Y:S01]  /*2180*/  FFMA.FTZ R3, R3, R3, R0 ;  /* 0x0000000303037223 */ /* 0x000fe20000010000 */
[----:B------:R-:W-:Y:S05]  /*2190*/  @P0 BRA `(.L_x_225) ;  /* 0x0000027000000947 */ /* 0x000fea0003800000 */
        /* <DEDUP_REMOVED lines=38> */
[----:B------:R-:W-:Y:S05]  /*2400*/  @!P0 BRA `(.L_x_226) ;  /* 0xfffffcc000008947 */ /* 0x000fea000383ffff */
.L_x_225:
[----:B------:R-:W-:Y:S05]  /*2410*/  BSYNC B0 ;  /* 0x0000000000007941 */ /* 0x000fea0003800000 */
.L_x_224:
        /* <DEDUP_REMOVED lines=101> */
.L_x_228:
        /* <DEDUP_REMOVED lines=58> */
.L_x_229:
[----:B0-----:R-:W-:Y:S05]  /*2e10*/  BSYNC B0 ;  /* 0x0000000000007941 */ /* 0x001fea0003800000 */
.L_x_227:
        /* <DEDUP_REMOVED lines=13> */
.L_x_232:
[----:B------:R-:W-:-:S06]  /*2ef0*/  IMAD.WIDE.U32 R8, R5, 0x8, R24 ;  /* 0x0000000805087825 */ /* 0x000fcc00078e0018 */
[----:B------:R-:W2:Y:S01]  /*2f00*/  LDG.E.64.CONSTANT R8, [R8.64] ;  /* 0x0000000a08087981 */ /* 0x000ea2000c1e9b00 */
[----:B------:R-:W-:-:S04]  /*2f10*/  IMAD.MOV.U32 R4, RZ, RZ, 0x8 ;  /* 0x00000008ff047424 */ /* 0x000fc800078e00ff */
[----:B------:R-:W-:-:S06]  /*2f20*/  IMAD.WIDE.U32 R6, R5, R4, c[0x0][0x178] ;  /* 0x00005e0005067625 */ /* 0x000fcc00078e0004 */
[----:B------:R-:W3:Y:S01]  /*2f30*/  LDG.E.64.CONSTANT R6, [R6.64] ;  /* 0x0000000a06067981 */ /* 0x000ee2000c1e9b00 */
[----:B------:R-:W-:-:S04]  /*2f40*/  IADD3 R5, R5, c[0x0][0x0], RZ ;  /* 0x0000000005057a10 */ /* 0x000fc80007ffe0ff */
[----:B------:R-:W-:Y:S01]  /*2f50*/  ISETP.GE.U32.AND P2, PT, R5, UR6, PT ;  /* 0x0000000605007c0c */ /* 0x000fe2000bf46070 */
[--C-:B--2---:R-:W-:Y:S02]  /*2f60*/  HADD2.F32 R11, -RZ, R8.reuse.H0_H0 ;  /* 0x20000008ff0b7230 */ /* 0x104fe40000004100 */
[----:B------:R-:W-:-:S03]  /*2f70*/  HADD2.F32 R13, -RZ, R8.H1_H1 ;  /* 0x30000008ff0d7230 */ /* 0x000fc60000004100 */
[C---:B-1----:R-:W-:Y:S02]  /*2f80*/  FMUL.FTZ R11, R0.reuse, R11 ;  /* 0x0000000b000b7220 */ /* 0x042fe40000410000 */
[----:B------:R-:W-:-:S03]  /*2f90*/  FMUL.FTZ R13, R0, R13 ;  /* 0x0000000d000d7220 */ /* 0x000fc60000410000 */
[----:B------:R-:W-:Y:S01]  /*2fa0*/  F2FP.PACK_AB R10, RZ, R11 ;  /* 0x0000000bff0a723e */ /* 0x000fe200000000ff */
[--C-:B------:R-:W-:Y:S01]  /*2fb0*/  HADD2.F32 R11, -RZ, R9.reuse.H0_H0 ;  /* 0x20000009ff0b7230 */ /* 0x100fe20000004100 */
[----:B------:R-:W-:Y:S01]  /*2fc0*/  F2FP.PACK_AB R13, RZ, R13 ;  /* 0x0000000dff0d723e */ /* 0x000fe200000000ff */
[----:B------:R-:W-:Y:S02]  /*2fd0*/  HADD2.F32 R9, -RZ, R9.H1_H1 ;  /* 0x30000009ff097230 */ /* 0x000fe40000004100 */
[----:B------:R-:W-:Y:S01]  /*2fe0*/  HADD2.F32 R10, -RZ, R10.H0_H0 ;  /* 0x2000000aff0a7230 */ /* 0x000fe20000004100 */
[C---:B------:R-:W-:Y:S01]  /*2ff0*/  FMUL.FTZ R11, R0.reuse, R11 ;  /* 0x0000000b000b7220 */ /* 0x040fe20000410000 */
[----:B------:R-:W-:Y:S01]  /*3000*/  HADD2.F32 R13, -RZ, R13.H0_H0 ;  /* 0x2000000dff0d7230 */ /* 0x000fe20000004100 */
[----:B------:R-:W-:Y:S01]  /*3010*/  FMUL.FTZ R8, R0, R9 ;  /* 0x0000000900087220 */ /* 0x000fe20000410000 */
[--C-:B---3--:R-:W-:Y:S02]  /*3020*/  HADD2.F32 R9, -RZ, R6.reuse.H0_H0 ;  /* 0x20000006ff097230 */ /* 0x108fe40000004100 */
[----:B------:R-:W-:Y:S01]  /*3030*/  F2FP.PACK_AB R11, RZ, R11 ;  /* 0x0000000bff0b723e */ /* 0x000fe200000000ff */
[----:B------:R-:W-:Y:S01]  /*3040*/  HADD2.F32 R6, -RZ, R6.H1_H1 ;  /* 0x30000006ff067230 */ /* 0x000fe20000004100 */
[----:B------:R-:W-:Y:S01]  /*3050*/  F2FP.PACK_AB R12, RZ, R8 ;  /* 0x00000008ff0c723e */ /* 0x000fe200000000ff */
[----:B------:R-:W-:Y:S01]  /*3060*/  FMUL.FTZ R9, R10, R9 ;  /* 0x000000090a097220 */ /* 0x000fe20000410000 */
[----:B------:R-:W-:-:S02]  /*3070*/  HADD2.F32 R8, -RZ, R7.H0_H0 ;  /* 0x20000007ff087230 */ /* 0x000fc40000004100 */
[----:B------:R-:W-:Y:S01]  /*3080*/  HADD2.F32 R11, -RZ, R11.H0_H0 ;  /* 0x2000000bff0b7230 */ /* 0x000fe20000004100 */
[----:B------:R-:W-:Y:S01]  /*3090*/  FMUL.FTZ R6, R13, R6 ;  /* 0x000000060d067220 */ /* 0x000fe20000410000 */
[----:B------:R-:W-:Y:S01]  /*30a0*/  F2FP.PACK_AB R9, RZ, R9 ;  /* 0x00000009ff09723e */ /* 0x000fe200000000ff */
[----:B------:R-:W-:Y:S02]  /*30b0*/  HADD2.F32 R12, -RZ, R12.H0_H0 ;  /* 0x2000000cff0c7230 */ /* 0x000fe40000004100 */
[----:B------:R-:W-:Y:S01]  /*30c0*/  HADD2.F32 R13, -RZ, R7.H1_H1 ;  /* 0x30000007ff0d7230 */ /* 0x000fe20000004100 */
[----:B------:R-:W-:Y:S01]  /*30d0*/  FMUL.FTZ R8, R11, R8 ;  /* 0x000000080b087220 */ /* 0x000fe20000410000 */
[----:B------:R-:W-:Y:S01]  /*30e0*/  F2FP.PACK_AB R7, RZ, R6 ;  /* 0x00000006ff07723e */ /* 0x000fe200000000ff */
[----:B------:R-:W-:Y:S02]  /*30f0*/  HADD2.F32 R6, -RZ, R9.H0_H0 ;  /* 0x20000009ff067230 */ /* 0x000fe40000004100 */
[----:B------:R-:W-:Y:S01]  /*3100*/  FMUL.FTZ R12, R12, R13 ;  /* 0x0000000d0c0c7220 */ /* 0x000fe20000410000 */
[----:B------:R-:W-:Y:S01]  /*3110*/  F2FP.PACK_AB R8, RZ, R8 ;  /* 0x00000008ff08723e */ /* 0x000fe200000000ff */
[----:B------:R-:W-:Y:S01]  /*3120*/  HADD2.F32 R7, -RZ, R7.H0_H0 ;  /* 0x20000007ff077230 */ /* 0x000fe20000004100 */
[----:B------:R-:W-:-:S02]  /*3130*/  FMNMX.FTZ R6, |R6|, R3, !PT ;  /* 0x0000000306067209 */ /* 0x000fc40007810200 */
[----:B------:R-:W-:Y:S01]  /*3140*/  F2FP.PACK_AB R12, RZ, R12 ;  /* 0x0000000cff0c723e */ /* 0x000fe200000000ff */
[----:B------:R-:W-:Y:S01]  /*3150*/  HADD2.F32 R3, -RZ, R8.H0_H0 ;  /* 0x20000008ff037230 */ /* 0x000fe20000004100 */
[----:B------:R-:W-:-:S03]  /*3160*/  FMNMX.FTZ R6, R6, |R7|, !PT ;  /* 0x4000000706067209 */ /* 0x000fc60007810000 */
[----:B------:R-:W-:Y:S01]  /*3170*/  HADD2.F32 R12, -RZ, R12.H0_H0 ;  /* 0x2000000cff0c7230 */ /* 0x000fe20000004100 */
        /* <DEDUP_REMOVED lines=8> */
[----:B------:R-:W-:Y:S01]  /*3200*/  ISETP.GE.U32.AND P2, PT, R5, UR6, PT ;  /* 0x0000000605007c0c */ /* 0x000fe2000bf46070 */
[--C-:B--2---:R-:W-:Y:S02]  /*3210*/  HADD2.F32 R11, -RZ, R8.reuse.H0_H0 ;  /* 0x20000008ff0b7230 */ /* 0x104fe40000004100 */
[----:B------:R-:W-:-:S03]  /*3220*/  HADD2.F32 R13, -RZ, R8.H1_H1 ;  /* 0x30000008ff0d7230 */ /* 0x000fc60000004100 */
[C---:B------:R-:W-:Y:S02]  /*3230*/  FMUL.FTZ R11, R0.reuse, R11 ;  /* 0x0000000b000b7220 */ /* 0x040fe40000410000 */
[----:B------:R-:W-:-:S03]  /*3240*/  FMUL.FTZ R13, R0, R13 ;  /* 0x0000000d000d7220 */ /* 0x000fc60000410000 */
[----:B------:R-:W-:Y:S01]  /*3250*/  F2FP.PACK_AB R10, RZ, R11 ;  /* 0x0000000bff0a723e */ /* 0x000fe200000000ff */
[--C-:B------:R-:W-:Y:S01]  /*3260*/  HADD2.F32 R11, -RZ, R9.reuse.H0_H0 ;  /* 0x20000009ff0b7230 */ /* 0x100fe20000004100 */
[----:B------:R-:W-:Y:S01]  /*3270*/  F2FP.PACK_AB R12, RZ, R13 ;  /* 0x0000000dff0c723e */ /* 0x000fe200000000ff */
[----:B------:R-:W-:Y:S02]  /*3280*/  HADD2.F32 R13, -RZ, R9.H1_H1 ;  /* 0x30000009ff0d7230 */ /* 0x000fe40000004100 */
[----:B------:R-:W-:Y:S01]  /*3290*/  HADD2.F32 R10, -RZ, R10.H0_H0 ;  /* 0x2000000aff0a7230 */ /* 0x000fe20000004100 */
[C---:B------:R-:W-:Y:S01]  /*32a0*/  FMUL.FTZ R8, R0.reuse, R11 ;  /* 0x0000000b00087220 */ /* 0x040fe20000410000 */
[----:B---3--:R-:W-:Y:S01]  /*32b0*/  HADD2.F32 R9, -RZ, R6.H0_H0 ;  /* 0x20000006ff097230 */ /* 0x008fe20000004100 */
[----:B------:R-:W-:Y:S01]  /*32c0*/  FMUL.FTZ R13, R0, R13 ;  /* 0x0000000d000d7220 */ /* 0x000fe20000410000 */
[----:B------:R-:W-:Y:S02]  /*32d0*/  HADD2.F32 R12, -RZ, R12.H0_H0 ;  /* 0x2000000cff0c7230 */ /* 0x000fe40000004100 */
[----:B------:R-:W-:Y:S01]  /*32e0*/  F2FP.PACK_AB R8, RZ, R8 ;  /* 0x00000008ff08723e */ /* 0x000fe200000000ff */
[----:B------:R-:W-:Y:S01]  /*32f0*/  HADD2.F32 R11, -RZ, R6.H1_H1 ;  /* 0x30000006ff0b7230 */ /* 0x000fe20000004100 */
[----:B------:R-:W-:Y:S01]  /*3300*/  FMUL.FTZ R9, R10, R9 ;  /* 0x000000090a097220 */ /* 0x000fe20000410000 */
[----:B------:R-:W-:Y:S01]  /*3310*/  F2FP.PACK_AB R6, RZ, R13 ;  /* 0x0000000dff06723e */ /* 0x000fe200000000ff */
        /* <DEDUP_REMOVED lines=12> */
[----:B------:R-:W-:-:S02]  /*33e0*/  FMNMX.FTZ R6, R3, |R6|, !PT ;  /* 0x4000000603067209 */ /* 0x000fc40007810000 */
        /* <DEDUP_REMOVED lines=77> */
[----:B------:R-:W-:Y:S02]  /*38c0*/  HADD2.F32 R6, -RZ, R7.H1_H1 ;  /* 0x30000007ff067230 */ /* 0x000fe40000004100 */
[----:B------:R-:W-:Y:S01]  /*38d0*/  HADD2.F32 R13, -RZ, R13.H0_H0 ;  /* 0x2000000dff0d7230 */ /* 0x000fe20000004100 */
        /* <DEDUP_REMOVED lines=13> */
[----:B------:R-:W-:Y:S05]  /*39b0*/  @!P2 BRA `(.L_x_232) ;  /* 0xfffff5300000a947 */ /* 0x000fea000383ffff */
.L_x_231:
[----:B0-----:R-:W-:Y:S05]  /*39c0*/  BSYNC B0 ;  /* 0x0000000000007941 */ /* 0x001fea0003800000 */
.L_x_230:
        /* <DEDUP_REMOVED lines=144> */
.L_x_234:
        /* <DEDUP_REMOVED lines=98> */
.L_x_235:
[----:B0-----:R-:W-:Y:S05]  /*48f0*/  BSYNC B0 ;  /* 0x0000000000007941 */ /* 0x001fea0003800000 */
.L_x_233:
        /* <DEDUP_REMOVED lines=13> */
.L_x_238:
[----:B------:R-:W-:Y:S02]  /*49d0*/  FMUL.FTZ R16, R16, 0.0078740157186985015869 ;  /* 0x3c01020410107820 */ /* 0x000fe40000410000 */
[----:B0-----:R-:W-:-:S03]  /*49e0*/  IMAD.WIDE.U32 R2, R4, R5, c[0x0][0x168] ;  /* 0x00005a0004027625 */ /* 0x001fc600078e0005 */
[----:B------:R-:W-:-:S05]  /*49f0*/  FMNMX.FTZ R5, R16, 1.1920928955078125e-07, !PT ;  /* 0x3400000010057809 */ /* 0x000fca0007810000 */
[----:B------:R0:W-:Y:S04]  /*4a00*/  STG.E [R2.64], R5 ;  /* 0x0000000502007986 */ /* 0x0001e8000c10190a */
[----:B------:R0:W-:Y:S02]  /*4a10*/  STS [0xa4], R5 ;  /* 0x0000a405ff007388 */ /* 0x0001e40000000800 */
.L_x_237:
[----:B------:R-:W-:Y:S05]  /*4a20*/  BSYNC B0 ;  /* 0x0000000000007941 */ /* 0x000fea0003800000 */
.L_x_236:
        /* <DEDUP_REMOVED lines=16> */
.L_x_239:
[----:B------:R-:W-:-:S06]  /*4b30*/  IMAD.WIDE.U32 R10, R9, 0x8, R24 ;  /* 0x00000008090a7825 */ /* 0x000fcc00078e0018 */
[----:B------:R-:W2:Y:S01]  /*4b40*/  LDG.E.64.CONSTANT R10, [R10.64] ;  /* 0x0000000a0a0a7981 */ /* 0x000ea2000c1e9b00 */
[----:B0-----:R-:W-:-:S04]  /*4b50*/  IMAD.MOV.U32 R5, RZ, RZ, 0x8 ;  /* 0x00000008ff057424 */ /* 0x001fc800078e00ff */
[----:B------:R-:W-:-:S06]  /*4b60*/  IMAD.WIDE.U32 R6, R9, R5, c[0x0][0x178] ;  /* 0x00005e0009067625 */ /* 0x000fcc00078e0005 */
[----:B------:R-:W3:Y:S01]  /*4b70*/  LDG.E.64.CONSTANT R6, [R6.64] ;  /* 0x0000000a06067981 */ /* 0x000ee2000c1e9b00 */
        /* <DEDUP_REMOVED lines=12> */
[--C-:B---3--:R-:W-:Y:S02]  /*4c40*/  HADD2.F32 R11, -RZ, R6.reuse.H1_H1 ;  /* 0x30000006ff0b7230 */ /* 0x108fe40000004100 */
[----:B------:R-:W-:Y:S01]  /*4c50*/  F2FP.PACK_AB R13, RZ, R13 ;  /* 0x0000000dff0d723e */ /* 0x000fe200000000ff */
[----:B------:R-:W-:Y:S01]  /*4c60*/  HADD2.F32 R15, -RZ, R6.H0_H0 ;  /* 0x20000006ff0f7230 */ /* 0x000fe20000004100 */
[----:B------:R-:W-:Y:S01]  /*4c70*/  F2FP.PACK_AB R10, RZ, R10 ;  /* 0x0000000aff0a723e */ /* 0x000fe200000000ff */
[----:B------:R-:W-:Y:S01]  /*4c80*/  FMUL.FTZ R11, R12, R11 ;  /* 0x0000000b0c0b7220 */ /* 0x000fe20000410000 */
[----:B------:R-:W-:-:S02]  /*4c90*/  HADD2.F32 R6, -RZ, R7.H0_H0 ;  /* 0x20000007ff067230 */ /* 0x000fc40000004100 */
[----:B------:R-:W-:Y:S01]  /*4ca0*/  HADD2.F32 R13, -RZ, R13.H0_H0 ;  /* 0x2000000dff0d7230 */ /* 0x000fe20000004100 */
[----:B------:R-:W-:Y:S01]  /*4cb0*/  FMUL.FTZ R8, R8, R15 ;  /* 0x0000000f08087220 */ /* 0x000fe20000410000 */
[----:B------:R-:W-:Y:S01]  /*4cc0*/  HADD2.F32 R10, -RZ, R10.H0_H0 ;  /* 0x2000000aff0a7230 */ /* 0x000fe20000004100 */
[----:B------:R-:W-:Y:S01]  /*4cd0*/  F2FP.PACK_AB R11, RZ, R11 ;  /* 0x0000000bff0b723e */ /* 0x000fe200000000ff */
[----:B------:R-:W-:Y:S01]  /*4ce0*/  HADD2.F32 R15, -RZ, R7.H1_H1 ;  /* 0x30000007ff0f7230 */ /* 0x000fe20000004100 */
[----:B------:R-:W-:Y:S01]  /*4cf0*/  FMUL.FTZ R6, R13, R6 ;  /* 0x000000060d067220 */ /* 0x000fe20000410000 */
[----:B------:R-:W-:Y:S02]  /*4d00*/  F2FP.PACK_AB R8, RZ, R8 ;  /* 0x00000008ff08723e */ /* 0x000fe400000000ff */
[----:B------:R-:W-:Y:S01]  /*4d10*/  HADD2.F32 R11, -RZ, R11.H0_H0 ;  /* 0x2000000bff0b7230 */ /* 0x000fe20000004100 */
[----:B------:R-:W-:Y:S01]  /*4d20*/  FMUL.FTZ R10, R10, R15 ;  /* 0x0000000f0a0a7220 */ /* 0x000fe20000410000 */
[----:B------:R-:W-:Y:S01]  /*4d30*/  F2FP.PACK_AB R6, RZ, R6 ;  /* 0x00000006ff06723e */ /* 0x000fe200000000ff */
[----:B------:R-:W-:-:S02]  /*4d40*/  HADD2.F32 R7, -RZ, R8.H0_H0 ;  /* 0x20000008ff077230 */ /* 0x000fc40000004100 */
[C---:B0-----:R-:W-:Y:S01]  /*4d50*/  FMUL.FTZ R8, R4.reuse, R11 ;  /* 0x0000000b04087220 */ /* 0x041fe20000410000 */
[----:B------:R-:W-:Y:S01]  /*4d60*/  F2FP.PACK_AB R10, RZ, R10 ;  /* 0x0000000aff0a723e */ /* 0x000fe200000000ff */
[----:B------:R-:W-:Y:S01]  /*4d70*/  HADD2.F32 R11, -RZ, R6.H0_H0 ;  /* 0x20000006ff0b7230 */ /* 0x000fe20000004100 */
[----:B------:R-:W-:-:S03]  /*4d80*/  FMUL.FTZ R7, R4, R7 ;  /* 0x0000000704077220 */ /* 0x000fc60000410000 */
[----:B------:R-:W-:Y:S01]  /*4d90*/  HADD2.F32 R13, -RZ, R10.H0_H0 ;  /* 0x2000000aff0d7230 */ /* 0x000fe20000004100 */
[C---:B------:R-:W-:Y:S01]  /*4da0*/  FMUL.FTZ R10, R4.reuse, R11 ;  /* 0x0000000b040a7220 */ /* 0x040fe20000410000 */
[----:B------:R-:W-:Y:S01]  /*4db0*/  F2I.S8.NTZ R8, R8 ;  /* 0x0000000800087305 */ /* 0x000fe20000202100 */
[----:B------:R-:W-:Y:S02]  /*4dc0*/  IADD3 R11, R9, c[0x0][0x0], RZ ;  /* 0x00000000090b7a10 */ /* 0x000fe40007ffe0ff */
[----:B------:R-:W-:Y:S02]  /*4dd0*/  FMUL.FTZ R13, R4, R13 ;  /* 0x0000000d040d7220 */ /* 0x000fe40000410000 */
[----:B------:R-:W-:-:S03]  /*4de0*/  ISETP.GE.U32.AND P0, PT, R11, UR6, PT ;  /* 0x000000060b007c0c */ /* 0x000fc6000bf06070 */
[----:B------:R-:W0:Y:S08]  /*4df0*/  F2I.S8.NTZ R7, R7 ;  /* 0x0000000700077305 */ /* 0x000e300000202100 */
[----:B------:R-:W1:Y:S08]  /*4e00*/  F2I.S8.NTZ R10, R10 ;  /* 0x0000000a000a7305 */ /* 0x000e700000202100 */
[----:B------:R-:W2:Y:S01]  /*4e10*/  F2I.S8.NTZ R13, R13 ;  /* 0x0000000d000d7305 */ /* 0x000ea20000202100 */
[----:B0-----:R-:W-:Y:S01]  /*4e20*/  PRMT R15, R8, 0x7604, R7 ;  /* 0x00007604080f7816 */ /* 0x001fe20000000007 */
[----:B------:R-:W-:-:S03]  /*4e30*/  IMAD.WIDE.U32 R6, R9, 0x4, R2 ;  /* 0x0000000409067825 */ /* 0x000fc600078e0002 */
[----:B-1----:R-:W-:-:S04]  /*4e40*/  PRMT R12, R10, 0x7054, R15 ;  /* 0x000070540a0c7816 */ /* 0x002fc8000000000f */
[----:B--2---:R-:W-:-:S05]  /*4e50*/  PRMT R9, R13, 0x654, R12 ;  /* 0x000006540d097816 */ /* 0x004fca000000000c */
[----:B------:R0:W-:Y:S01]  /*4e60*/  STG.E [R6.64], R9 ;  /* 0x0000000906007986 */ /* 0x0001e2000c10190a */
[----:B------:R-:W-:Y:S05]  /*4e70*/  @P0 EXIT ;  /* 0x000000000000094d */ /* 0x000fea0003800000 */
[----:B0-----:R-:W-:-:S06]  /*4e80*/  IMAD.WIDE.U32 R8, R11, 0x8, R24 ;  /* 0x000000080b087825 */ /* 0x001fcc00078e0018 */
[----:B------:R-:W2:Y:S01]  /*4e90*/  LDG.E.64.CONSTANT R8, [R8.64] ;  /* 0x0000000a08087981 */ /* 0x000ea2000c1e9b00 */
[----:B------:R-:W-:-:S06]  /*4ea0*/  IMAD.WIDE.U32 R6, R11, R5, c[0x0][0x178] ;  /* 0x00005e000b067625 */ /* 0x000fcc00078e0005 */
[----:B------:R-:W3:Y:S01]  /*4eb0*/  LDG.E.64.CONSTANT R6, [R6.64] ;  /* 0x0000000a06067981 */ /* 0x000ee2000c1e9b00 */
        /* <DEDUP_REMOVED lines=28> */
[----:B------:R-:W-:-:S03]  /*5080*/  HADD2.F32 R9, -RZ, R9.H0_H0 ;  /* 0x20000009ff097230 */ /* 0x000fc60000004100 */
[----:B------:R-:W-:Y:S01]  /*5090*/  F2FP.PACK_AB R10, RZ, R6 ;  /* 0x00000006ff0a723e */ /* 0x000fe200000000ff */
[C---:B------:R-:W-:Y:S01]  /*50a0*/  FMUL.FTZ R6, R4.reuse, R7 ;  /* 0x0000000704067220 */ /* 0x040fe20000410000 */
[----:B------:R-:W-:Y:S01]  /*50b0*/  HADD2.F32 R7, -RZ, R8.H0_H0 ;  /* 0x20000008ff077230 */ /* 0x000fe20000004100 */
[C---:B------:R-:W-:Y:S02]  /*50c0*/  FMUL.FTZ R9, R4.reuse, R9 ;  /* 0x0000000904097220 */ /* 0x040fe40000410000 */
[----:B------:R-:W-:Y:S02]  /*50d0*/  HADD2.F32 R13, -RZ, R10.H0_H0 ;  /* 0x2000000aff0d7230 */ /* 0x000fe40000004100 */
[C---:B------:R-:W-:Y:S01]  /*50e0*/  FMUL.FTZ R10, R4.reuse, R7 ;  /* 0x00000007040a7220 */ /* 0x040fe20000410000 */
[----:B------:R-:W-:Y:S01]  /*50f0*/  F2I.S8.NTZ R6, R6 ;  /* 0x0000000600067305 */ /* 0x000fe20000202100 */
[----:B------:R-:W-:Y:S01]  /*5100*/  IADD3 R7, R11, c[0x0][0x0], RZ ;  /* 0x000000000b077a10 */ /* 0x000fe20007ffe0ff */
[----:B------:R-:W-:-:S03]  /*5110*/  FMUL.FTZ R13, R4, R13 ;  /* 0x0000000d040d7220 */ /* 0x000fc60000410000 */
        /* <DEDUP_REMOVED lines=27> */
[----:B------:R-:W-:Y:S01]  /*52d0*/  HADD2.F32 R13, -RZ, R8.H1_H1 ;  /* 0x30000008ff0d7230 */ /* 0x000fe20000004100 */
[----:B------:R-:W-:Y:S01]  /*52e0*/  F2FP.PACK_AB R10, RZ, R10 ;  /* 0x0000000aff0a723e */ /* 0x000fe200000000ff */
[----:B------:R-:W-:Y:S01]  /*52f0*/  FMUL.FTZ R6, R6, R11 ;  /* 0x0000000b06067220 */ /* 0x000fe20000410000 */
[----:B------:R-:W-:Y:S01]  /*5300*/  F2FP.PACK_AB R15, RZ, R15 ;  /* 0x0000000fff0f723e */ /* 0x000fe200000000ff */
[----:B------:R-:W-:Y:S01]  /*5310*/  HADD2.F32 R11, -RZ, R9.H0_H0 ;  /* 0x20000009ff0b7230 */ /* 0x000fe20000004100 */
[----:B------:R-:W-:Y:S01]  /*5320*/  FMUL.FTZ R12, R12, R13 ;  /* 0x0000000d0c0c7220 */ /* 0x000fe20000410000 */
[----:B------:R-:W-:Y:S01]  /*5330*/  HADD2.F32 R10, -RZ, R10.H0_H0 ;  /* 0x2000000aff0a7230 */ /* 0x000fe20000004100 */
[----:B------:R-:W-:Y:S01]  /*5340*/  F2FP.PACK_AB R6, RZ, R6 ;  /* 0x00000006ff06723e */ /* 0x000fe200000000ff */
[----:B------:R-:W-:-:S02]  /*5350*/  HADD2.F32 R15, -RZ, R15.H0_H0 ;  /* 0x2000000fff0f7230 */ /* 0x000fc40000004100 */
[----:B------:R-:W-:Y:S01]  /*5360*/  F2FP.PACK_AB R12, RZ, R12 ;  /* 0x0000000cff0c723e */ /* 0x000fe200000000ff */
[----:B------:R-:W-:Y:S01]  /*5370*/  HADD2.F32 R8, -RZ, R9.H1_H1 ;  /* 0x30000009ff087230 */ /* 0x000fe20000004100 */
[----:B------:R-:W-:Y:S01]  /*5380*/  FMUL.FTZ R10, R10, R11 ;  /* 0x0000000b0a0a7220 */ /* 0x000fe20000410000 */
[----:B------:R-:W-:Y:S02]  /*5390*/  HADD2.F32 R9, -RZ, R6.H0_H0 ;  /* 0x20000006ff097230 */ /* 0x000fe40000004100 */
[----:B------:R-:W-:Y:S01]  /*53a0*/  HADD2.F32 R11, -RZ, R12.H0_H0 ;  /* 0x2000000cff0b7230 */ /* 0x000fe20000004100 */
[----:B------:R-:W-:Y:S01]  /*53b0*/  FMUL.FTZ R8, R15, R8 ;  /* 0x000000080f087220 */ /* 0x000fe20000410000 */
[----:B------:R-:W-:Y:S01]  /*53c0*/  F2FP.PACK_AB R10, RZ, R10 ;  /* 0x0000000aff0a723e */ /* 0x000fe200000000ff */
[C---:B------:R-:W-:Y:S02]  /*53d0*/  FMUL.FTZ R9, R4.reuse, R9 ;  /* 0x0000000904097220 */ /* 0x040fe40000410000 */
[----:B------:R-:W-:Y:S01]  /*53e0*/  FMUL.FTZ R6, R4, R11 ;  /* 0x0000000b04067220 */ /* 0x000fe20000410000 */
[----:B------:R-:W-:Y:S01]  /*53f0*/  F2FP.PACK_AB R8, RZ, R8 ;  /* 0x00000008ff08723e */ /* 0x000fe200000000ff */
[----:B------:R-:W-:-:S02]  /*5400*/  HADD2.F32 R11, -RZ, R10.H0_H0 ;  /* 0x2000000aff0b7230 */ /* 0x000fc40000004100 */
[----:B------:R-:W-:Y:S02]  /*5410*/  F2I.S8.NTZ R9, R9 ;  /* 0x0000000900097305 */ /* 0x000fe40000202100 */
[----:B------:R-:W-:Y:S01]  /*5420*/  HADD2.F32 R13, -RZ, R8.H0_H0 ;  /* 0x20000008ff0d7230 */ /* 0x000fe20000004100 */
[----:B------:R-:W-:-:S04]  /*5430*/  FMUL.FTZ R8, R4, R11 ;  /* 0x0000000b04087220 */ /* 0x000fc80000410000 */
[----:B------:R-:W-:Y:S01]  /*5440*/  FMUL.FTZ R13, R4, R13 ;  /* 0x0000000d040d7220 */ /* 0x000fe20000410000 */
[----:B------:R-:W0:Y:S08]  /*5450*/  F2I.S8.NTZ R6, R6 ;  /* 0x0000000600067305 */ /* 0x000e300000202100 */
[----:B------:R-:W1:Y:S08]  /*5460*/  F2I.S8.NTZ R8, R8 ;  /* 0x0000000800087305 */ /* 0x000e700000202100 */
[----:B------:R-:W2:Y:S01]  /*5470*/  F2I.S8.NTZ R13, R13 ;  /* 0x0000000d000d7305 */ /* 0x000ea20000202100 */
[----:B0-----:R-:W-:-:S02]  /*5480*/  PRMT R11, R6, 0x7604, R9 ;  /* 0x00007604060b7816 */ /* 0x001fc40000000009 */
[----:B------:R-:W-:-:S04]  /*5490*/  IADD3 R9, R7, c[0x0][0x0], RZ ;  /* 0x0000000007097a10 */ /* 0x000fc80007ffe0ff */
[----:B------:R-:W-:Y:S02]  /*54a0*/  ISETP.GE.U32.AND P0, PT, R9, UR6, PT ;  /* 0x0000000609007c0c */ /* 0x000fe4000bf06070 */
[----:B-1----:R-:W-:Y:S01]  /*54b0*/  PRMT R12, R8, 0x7054, R11 ;  /* 0x00007054080c7816 */ /* 0x002fe2000000000b */
[----:B------:R-:W-:-:S03]  /*54c0*/  IMAD.WIDE.U32 R10, R7, 0x4, R2 ;  /* 0x00000004070a7825 */ /* 0x000fc600078e0002 */
[----:B--2---:R-:W-:-:S05]  /*54d0*/  PRMT R15, R13, 0x654, R12 ;  /* 0x000006540d0f7816 */ /* 0x004fca000000000c */
[----:B------:R0:W-:Y:S02]  /*54e0*/  STG.E [R10.64], R15 ;  /* 0x0000000f0a007986 */ /* 0x0001e4000c10190a */
        /* <DEDUP_REMOVED lines=22> */
[--C-:B------:R-:W-:Y:S01]  /*5650*/  HADD2.F32 R11, -RZ, R7.reuse.H0_H0 ;  /* 0x20000007ff0b7230 */ /* 0x100fe20000004100 */
[----:B------:R-:W-:Y:S01]  /*5660*/  FMUL.FTZ R12, R12, R5 ;  /* 0x000000050c0c7220 */ /* 0x000fe20000410000 */
[----:B------:R-:W-:Y:S01]  /*5670*/  HADD2.F32 R10, -RZ, R10.H0_H0 ;  /* 0x2000000aff0a7230 */ /* 0x000fe20000004100 */
[----:B------:R-:W-:Y:S01]  /*5680*/  F2FP.PACK_AB R8, RZ, R8 ;  /* 0x00000008ff08723e */ /* 0x000fe200000000ff */
[----:B------:R-:W-:-:S02]  /*5690*/  HADD2.F32 R6, -RZ, R7.H1_H1 ;  /* 0x30000007ff067230 */ /* 0x000fc40000004100 */
[----:B------:R-:W-:Y:S01]  /*56a0*/  HADD2.F32 R13, -RZ, R13.H0_H0 ;  /* 0x2000000dff0d7230 */ /* 0x000fe20000004100 */
[----:B------:R-:W-:Y:S01]  /*56b0*/  F2FP.PACK_AB R12, RZ, R12 ;  /* 0x0000000cff0c723e */ /* 0x000fe200000000ff */
[----:B------:R-:W-:Y:S01]  /*56c0*/  FMUL.FTZ R10, R10, R11 ;  /* 0x0000000b0a0a7220 */ /* 0x000fe20000410000 */
[----:B------:R-:W-:Y:S02]  /*56d0*/  HADD2.F32 R5, -RZ, R8.H0_H0 ;  /* 0x20000008ff057230 */ /* 0x000fe40000004100 */
[----:B------:R-:W-:Y:S01]  /*56e0*/  FMUL.FTZ R6, R13, R6 ;  /* 0x000000060d067220 */ /* 0x000fe20000410000 */
[----:B------:R-:W-:Y:S01]  /*56f0*/  HADD2.F32 R7, -RZ, R12.H0_H0 ;  /* 0x2000000cff077230 */ /* 0x000fe20000004100 */
[----:B------:R-:W-:Y:S01]  /*5700*/  F2FP.PACK_AB R10, RZ, R10 ;  /* 0x0000000aff0a723e */ /* 0x000fe200000000ff */
[C---:B------:R-:W-:Y:S02]  /*5710*/  FMUL.FTZ R5, R4.reuse, R5 ;  /* 0x0000000504057220 */ /* 0x040fe40000410000 */
[----:B------:R-:W-:Y:S01]  /*5720*/  F2FP.PACK_AB R6, RZ, R6 ;  /* 0x00000006ff06723e */ /* 0x000fe200000000ff */
[----:B------:R-:W-:Y:S01]  /*5730*/  FMUL.FTZ R8, R4, R7 ;  /* 0x0000000704087220 */ /* 0x000fe20000410000 */
[----:B------:R-:W-:-:S02]  /*5740*/  HADD2.F32 R7, -RZ, R10.H0_H0 ;  /* 0x2000000aff077230 */ /* 0x000fc40000004100 */
[----:B------:R-:W-:Y:S01]  /*5750*/  F2I.S8.NTZ R5, R5 ;  /* 0x0000000500057305 */ /* 0x000fe20000202100 */
[----:B------:R-:W-:Y:S02]  /*5760*/  HADD2.F32 R11, -RZ, R6.H0_H0 ;  /* 0x20000006ff0b7230 */ /* 0x000fe40000004100 */
[----:B------:R-:W-:-:S03]  /*5770*/  FMUL.FTZ R10, R4, R7 ;  /* 0x00000007040a7220 */ /* 0x000fc60000410000 */
[----:B------:R-:W-:Y:S02]  /*5780*/  FMUL.FTZ R11, R4, R11 ;  /* 0x0000000b040b7220 */ /* 0x000fe40000410000 */
[----:B------:R-:W0:Y:S08]  /*5790*/  F2I.S8.NTZ R8, R8 ;  /* 0x0000000800087305 */ /* 0x000e300000202100 */
        /* <DEDUP_REMOVED lines=11> */
.L_x_240:
        /* <DEDUP_REMOVED lines=11> */
.L_x_3125:


//--------------------- .text._ZN4vllm39rms_norm_dynamic_per_token_quant_kernelIN3c104HalfENS1_13Float8_e4m3fnELb0EEEvPT0_PfPKT_S9_PKffiiPS7_ --------------------------
	.section	.text._ZN4vllm39rms_norm_dynamic_per_token_quant_kernelIN3c104HalfENS1_13Float8_e4m3fnELb0EEEvPT0_PfPKT_S9_PKffiiPS7_,"ax",@progbits
	.sectioninfo	@"SHI_REGISTERS=28"
	.align	128
        .global         _ZN4vllm39rms_norm_dynamic_per_token_quant_kernelIN3c104HalfENS1_13Float8_e4m3fnELb0EEEvPT0_PfPKT_S9_PKffiiPS7_
        .type           _ZN4vllm39rms_norm_dynamic_per_token_quant_kernelIN3c104HalfENS1_13Float8_e4m3fnELb0EEEvPT0_PfPKT_S9_PKffiiPS7_,@function
        .size           _ZN4vllm39rms_norm_dynamic_per_token_quant_kernelIN3c104HalfENS1_13Float8_e4m3fnELb0EEEvPT0_PfPKT_S9_PKffiiPS7_,(.L_x_3126 - _ZN4vllm39rms_norm_dynamic_per_token_quant_kernelIN3c104HalfENS1_13Float8_e4m3fnELb0EEEvPT0_PfPKT_S9_PKffiiPS7_)
        .other          _ZN4vllm39rms_norm_dynamic_per_token_quant_kernelIN3c104HalfENS1_13Float8_e4m3fnELb0EEEvPT0_PfPKT_S9_PKffiiPS7_,@"STO_CUDA_ENTRY STV_DEFAULT"
_ZN4vllm39rms_norm_dynamic_per_token_quant_kernelIN3c104HalfENS1_13Float8_e4m3fnELb0EEEvPT0_PfPKT_S9_PKffiiPS7_:
.text._ZN4vllm39rms_norm_dynamic_per_token_quant_kernelIN3c104HalfENS1_13Float8_e4m3fnELb0EEEvPT0_PfPKT_S9_PKffiiPS7_:
        /* <DEDUP_REMOVED lines=19> */
.L_x_244:
        /* <DEDUP_REMOVED lines=10> */
.L_x_243:
[----:B------:R-:W-:Y:S05]  /*01d0*/  BSYNC B0 ;  /* 0x0000000000007941 */ /* 0x000fea0003800000 */
.L_x_242:
        /* <DEDUP_REMOVED lines=100> */
.L_x_246:
        /* <DEDUP_REMOVED lines=59> */
.L_x_247:
[----:B0-----:R-:W-:Y:S05]  /*0bd0*/  BSYNC B0 ;  /* 0x0000000000007941 */ /* 0x001fea0003800000 */
.L_x_245:
        /* <DEDUP_REMOVED lines=14> */
.L_x_250:
        /* <DEDUP_REMOVED lines=20> */
.L_x_249:
[----:B0-----:R-:W-:Y:S05]  /*0e00*/  BSYNC B0 ;  /* 0x0000000000007941 */ /* 0x001fea0003800000 */
.L_x_248:
        /* <DEDUP_REMOVED lines=142> */
.L_x_252:
        /* <DEDUP_REMOVED lines=97> */
.L_x_253:
[----:B0-----:R-:W-:Y:S05]  /*1d00*/  BSYNC B0 ;  /* 0x0000000000007941 */ /* 0x001fea0003800000 */
.L_x_251:
        /* <DEDUP_REMOVED lines=10> */
.L_x_256:
[----:B------:R-:W-:Y:S02]  /*1db0*/  FMUL.FTZ R18, R18, 0.0022321429569274187088 ;  /* 0x3b12492512127820 */ /* 0x000fe40000410000 */
[----:B------:R-:W-:-:S03]  /*1dc0*/  IMAD.WIDE.U32 R2, R21, R4, c[0x0][0x168] ;  /* 0x00005a0015027625 */ /* 0x000fc600078e0004 */
[----:B------:R-:W-:-:S05]  /*1dd0*/  FMNMX.FTZ R5, R18, 4.3596542127488646656e-06, !PT ;  /* 0x3692492512057809 */ /* 0x000fca0007810000 */
[----:B------:R0:W-:Y:S04]  /*1de0*/  STG.E [R2.64], R5 ;  /* 0x0000000502007986 */ /* 0x0001e8000c10190a */
[----:B------:R0:W-:Y:S02]  /*1df0*/  STS [0x14c], R5 ;  /* 0x00014c05ff007388 */ /* 0x0001e40000000800 */
.L_x_255:
[----:B------:R-:W-:Y:S05]  /*1e00*/  BSYNC B0 ;  /* 0x0000000000007941 */ /* 0x000fea0003800000 */
.L_x_254:
        /* <DEDUP_REMOVED lines=9> */
.L_x_259:
        /* <DEDUP_REMOVED lines=8> */
[----:B------:R-:W-:Y:S01]  /*1f20*/  BSSY B0, `(.L_x_257) ;  /* 0x000001b000007945 */ /* 0x000fe20003800000 */
[----:B--2---:R-:W-:-:S05]  /*1f30*/  HADD2.F32 R11, -RZ, R8.H0_H0 ;  /* 0x20000008ff0b7230 */ /* 0x004fca0000004100 */
[----:B-1----:R-:W-:-:S05]  /*1f40*/  FMUL.FTZ R11, R16, R11 ;  /* 0x0000000b100b7220 */ /* 0x002fca0000410000 */
[----:B------:R-:W-:Y:S01]  /*1f50*/  F2FP.PACK_AB R11, RZ, R11 ;  /* 0x0000000bff0b723e */ /* 0x000fe200000000ff */
[----:B---3--:R-:W-:Y:S01]  /*1f60*/  HADD2.F32 R10, -RZ, R6.H0_H0 ;  /* 0x20000006ff0a7230 */ /* 0x008fe20000004100 */
[----:B------:R-:W-:-:S03]  /*1f70*/  IADD3 R6, P1, P2, R2, c[0x0][0x160], R20 ;  /* 0x0000580002067a10 */ /* 0x000fc60007a3e014 */
[----:B------:R-:W-:Y:S01]  /*1f80*/  HADD2.F32 R11, -RZ, R11.H0_H0 ;  /* 0x2000000bff0b7230 */ /* 0x000fe20000004100 */
[----:B------:R-:W-:-:S04]  /*1f90*/  IADD3.X R7, R5, c[0x0][0x164], RZ, P1, P2 ;  /* 0x0000590005077a10 */ /* 0x000fc80000fe44ff */
[----:B------:R-:W-:-:S05]  /*1fa0*/  FMUL.FTZ R10, R11, R10 ;  /* 0x0000000a0b0a7220 */ /* 0x000fca0000410000 */
[----:B------:R-:W-:-:S05]  /*1fb0*/  F2FP.PACK_AB R10, RZ, R10 ;  /* 0x0000000aff0a723e */ /* 0x000fca00000000ff */
[----:B------:R-:W-:-:S05]  /*1fc0*/  HADD2.F32 R9, -RZ, R10.H0_H0 ;  /* 0x2000000aff097230 */ /* 0x000fca0000004100 */
[----:B0-----:R-:W-:-:S05]  /*1fd0*/  FMUL.FTZ R9, R9, R4 ;  /* 0x0000000409097220 */ /* 0x001fca0000410000 */
        /* <DEDUP_REMOVED lines=15> */
.L_x_258:
[----:B------:R-:W-:Y:S05]  /*20d0*/  BSYNC B0 ;  /* 0x0000000000007941 */ /* 0x000fea0003800000 */
.L_x_257:
[----:B------:R-:W-:Y:S02]  /*20e0*/  LOP3.LUT R11, R8, R11, RZ, 0xfc, !PT ;  /* 0x0000000b080b7212 */ /* 0x000fe400078efcff */
[----:B------:R-:W-:-:S03]  /*20f0*/  IADD3 R20, R20, c[0x0][0x0], RZ ;  /* 0x0000000014147a10 */ /* 0x000fc60007ffe0ff */
[----:B------:R0:W-:Y:S01]  /*2100*/  STG.E.U8 [R6.64], R11 ;  /* 0x0000000b06007986 */ /* 0x0001e2000c10110a */
[----:B------:R-:W-:-:S13]  /*2110*/  ISETP.GE.U32.AND P0, PT, R20, c[0x0][0x18c], PT ;  /* 0x0000630014007a0c */ /* 0x000fda0003f06070 */
[----:B0-----:R-:W-:Y:S05]  /*2120*/  @!P0 BRA `(.L_x_259) ;  /* 0xfffffd7000008947 */ /* 0x001fea000383ffff */
[----:B------:R-:W-:Y:S05]  /*2130*/  EXIT ;  /* 0x000000000000794d */ /* 0x000fea0003800000 */
.L_x_241:
        /* <DEDUP_REMOVED lines=10> */
.L_x_262:
        /* <DEDUP_REMOVED lines=52> */
.L_x_261:
[----:B------:R-:W-:Y:S05]  /*2520*/  BSYNC B0 ;  /* 0x0000000000007941 */ /* 0x000fea0003800000 */
.L_x_260:
        /* <DEDUP_REMOVED lines=101> */
.L_x_264:
        /* <DEDUP_REMOVED lines=58> */
.L_x_265:
[----:B0-----:R-:W-:Y:S05]  /*2f20*/  BSYNC B0 ;  /* 0x0000000000007941 */ /* 0x001fea0003800000 */
.L_x_263:
        /* <DEDUP_REMOVED lines=13> */
.L_x_268:
        /* <DEDUP_REMOVED lines=173> */
.L_x_267:
[----:B0-----:R-:W-:Y:S05]  /*3ad0*/  BSYNC B0 ;  /* 0x0000000000007941 */ /* 0x001fea0003800000 */
.L_x_266:
        /* <DEDUP_REMOVED lines=144> */
.L_x_270:
        /* <DEDUP_REMOVED lines=98> */
.L_x_271:
[----:B0-----:R-:W-:Y:S05]  /*4a00*/  BSYNC B0 ;  /* 0x0000000000007941 */ /* 0x001fea0003800000 */
.L_x_269:
        /* <DEDUP_REMOVED lines=13> */
.L_x_274:
[----:B------:R-:W-:Y:S02]  /*4ae0*/  FMUL.FTZ R16, R16, 0.0022321429569274187088 ;  /* 0x3b12492510107820 */ /* 0x000fe40000410000 */
[----:B0-----:R-:W-:-:S03]  /*4af0*/  IMAD.WIDE.U32 R2, R5, R6, c[0x0][0x168] ;  /* 0x00005a0005027625 */ /* 0x001fc600078e0006 */
[----:B------:R-:W-:-:S05]  /*4b00*/  FMNMX.FTZ R5, R16, 4.3596542127488646656e-06, !PT ;  /* 0x3692492510057809 */ /* 0x000fca0007810000 */
[----:B------:R0:W-:Y:S04]  /*4b10*/  STG.E [R2.64], R5 ;  /* 0x0000000502007986 */ /* 0x0001e8000c10190a */
[----:B------:R0:W-:Y:S02]  /*4b20*/  STS [0xa4], R5 ;  /* 0x0000a405ff007388 */ /* 0x0001e40000000800 */
.L_x_273:
[----:B------:R-:W-:Y:S05]  /*4b30*/  BSYNC B0 ;  /* 0x0000000000007941 */ /* 0x000fea0003800000 */
.L_x_272:
        /* <DEDUP_REMOVED lines=9> */
[----:B0-----:R-:W0:Y:S01]  /*4bd0*/  LDS R2, [0xa4] ;  /* 0x0000a400ff027984 */ /* 0x001e220000000800 */
[----:B------:R-:W-:Y:S01]  /*4be0*/  IMAD.MOV.U32 R5, RZ, RZ, R4 ;  /* 0x000000ffff057224 */ /* 0x000fe200078e0004 */
[----:B------:R-:W-:Y:S01]  /*4bf0*/  UIADD3 UR7, UR7, UR5, URZ ;  /* 0x0000000507077290 */ /* 0x000fe2000fffe03f */
[----:B0-----:R0:W2:Y:S08]  /*4c00*/  MUFU.RCP R3, R2 ;  /* 0x0000000200037308 */ /* 0x0010b00000001000 */
.L_x_308:
[----:B------:R-:W-:-:S06]  /*4c10*/  IMAD.WIDE.U32 R8, R5, 0x8, R24 ;  /* 0x0000000805087825 */ /* 0x000fcc00078e0018 */
[----:B------:R-:W3:Y:S01]  /*4c20*/  LDG.E.64.CONSTANT R8, [R8.64] ;  /* 0x0000000a08087981 */ /* 0x000ee2000c1e9b00 */
[----:B------:R-:W-:-:S04]  /*4c30*/  IMAD.MOV.U32 R4, RZ, RZ, 0x8 ;  /* 0x00000008ff047424 */ /* 0x000fc800078e00ff */
[----:B------:R-:W-:-:S06]  /*4c40*/  IMAD.WIDE.U32 R6, R5, R4, c[0x0][0x178] ;  /* 0x00005e0005067625 */ /* 0x000fcc00078e0004 */
[----:B------:R-:W4:Y:S01]  /*4c50*/  LDG.E.64.CONSTANT R6, [R6.64] ;  /* 0x0000000a06067981 */ /* 0x000f22000c1e9b00 */
[----:B------:R-:W-:Y:S01]  /*4c60*/  BSSY B0, `(.L_x_275) ;  /* 0x0000043000007945 */ /* 0x000fe20003800000 */
[--C-:B---3--:R-:W-:Y:S02]  /*4c70*/  HADD2.F32 R11, -RZ, R8.reuse.H0_H0 ;  /* 0x20000008ff0b7230 */ /* 0x108fe40000004100 */
[--C-:B------:R-:W-:Y:S02]  /*4c80*/  HADD2.F32 R15, -RZ, R9.reuse.H0_H0 ;  /* 0x20000009ff0f7230 */ /* 0x100fe40000004100 */
[----:B------:R-:W-:Y:S01]  /*4c90*/  HADD2.F32 R13, -RZ, R8.H1_H1 ;  /* 0x30000008ff0d7230 */ /* 0x000fe20000004100 */
[C---:B-1----:R-:W-:Y:S01]  /*4ca0*/  FMUL.FTZ R11, R0.reuse, R11 ;  /* 0x0000000b000b7220 */ /* 0x042fe20000410000 */
[----:B------:R-:W-:Y:S01]  /*4cb0*/  HADD2.F32 R17, -RZ, R9.H1_H1 ;  /* 0x30000009ff117230 */ /* 0x000fe20000004100 */
[C---:B------:R-:W-:Y:S02]  /*4cc0*/  FMUL.FTZ R9, R0.reuse, R15 ;  /* 0x0000000f00097220 */ /* 0x040fe40000410000 */
[----:B------:R-:W-:Y:S01]  /*4cd0*/  FMUL.FTZ R8, R0, R13 ;  /* 0x0000000d00087220 */ /* 0x000fe20000410000 */
[----:B------:R-:W-:Y:S01]  /*4ce0*/  F2FP.PACK_AB R11, RZ, R11 ;  /* 0x0000000bff0b723e */ /* 0x000fe200000000ff */
[----:B----4-:R-:W-:Y:S01]  /*4cf0*/  HADD2.F32 R10, -RZ, R6.H0_H0 ;  /* 0x20000006ff0a7230 */ /* 0x010fe20000004100 */
[----:B------:R-:W-:-:S02]  /*4d00*/  F2FP.PACK_AB R9, RZ, R9 ;  /* 0x00000009ff09723e */ /* 0x000fc400000000ff */
[----:B------:R-:W-:Y:S01]  /*4d10*/  F2FP.PACK_AB R8, RZ, R8 ;  /* 0x00000008ff08723e */ /* 0x000fe200000000ff */
[----:B------:R-:W-:-:S04]  /*4d20*/  HADD2.F32 R11, -RZ, R11.H0_H0 ;  /* 0x2000000bff0b7230 */ /* 0x000fc80000004100 */
[----:B------:R-:W-:Y:S01]  /*4d30*/  HADD2.F32 R8, -RZ, R8.H0_H0 ;  /* 0x20000008ff087230 */ /* 0x000fe20000004100 */
[----:B------:R-:W-:Y:S02]  /*4d40*/  FMUL.FTZ R10, R11, R10 ;  /* 0x0000000a0b0a7220 */ /* 0x000fe40000410000 */
[----:B------:R-:W-:-:S03]  /*4d50*/  FMUL.FTZ R11, R0, R17 ;  /* 0x00000011000b7220 */ /* 0x000fc60000410000 */
[----:B------:R-:W-:Y:S02]  /*4d60*/  F2FP.PACK_AB R10, RZ, R10 ;  /* 0x0000000aff0a723e */ /* 0x000fe400000000ff */
[----:B------:R-:W-:Y:S01]  /*4d70*/  F2FP.PACK_AB R12, RZ, R11 ;  /* 0x0000000bff0c723e */ /* 0x000fe200000000ff */
[----:B------:R-:W-:Y:S02]  /*4d80*/  HADD2.F32 R11, -RZ, R9.H0_H0 ;  /* 0x20000009ff0b7230 */ /* 0x000fe40000004100 */
[----:B------:R-:W-:Y:S02]  /*4d90*/  HADD2.F32 R10, -RZ, R10.H0_H0 ;  /* 0x2000000aff0a7230 */ /* 0x000fe40000004100 */
[----:B------:R-:W-:Y:S02]  /*4da0*/  HADD2.F32 R9, -RZ, R6.H1_H1 ;  /* 0x30000006ff097230 */ /* 0x000fe40000004100 */
[--C-:B------:R-:W-:Y:S01]  /*4db0*/  HADD2.F32 R6, -RZ, R7.reuse.H0_H0 ;  /* 0x20000007ff067230 */ /* 0x100fe20000004100 */
[----:B--2---:R-:W-:Y:S01]  /*4dc0*/  FMUL.FTZ R10, R10, R3 ;  /* 0x000000030a0a7220 */ /* 0x004fe20000410000 */
[----:B------:R-:W-:Y:S01]  /*4dd0*/  HADD2.F32 R12, -RZ, R12.H0_H0 ;  /* 0x2000000cff0c7230 */ /* 0x000fe20000004100 */
[----:B------:R-:W1:Y:S01]  /*4de0*/  MUFU.RCP R3, R2 ;  /* 0x0000000200037308 */ /* 0x000e620000001000 */
[----:B------:R-:W-:Y:S01]  /*4df0*/  HADD2.F32 R7, -RZ, R7.H1_H1 ;  /* 0x30000007ff077230 */ /* 0x000fe20000004100 */
[----:B------:R-:W-:Y:S01]  /*4e00*/  FMUL.FTZ R6, R11, R6 ;  /* 0x000000060b067220 */ /* 0x000fe20000410000 */
[----:B------:R-:W-:Y:S01]  /*4e10*/  FMNMX.FTZ R10, R10, 448, PT ;  /* 0x43e000000a0a7809 */ /* 0x000fe20003810000 */
[----:B------:R-:W-:-:S02]  /*4e20*/  FMUL.FTZ R8, R8, R9 ;  /* 0x0000000908087220 */ /* 0x000fc40000410000 */
[----:B------:R-:W-:Y:S01]  /*4e30*/  FMUL.FTZ R7, R12, R7 ;  /* 0x000000070c077220 */ /* 0x000fe20000410000 */
[----:B------:R-:W-:Y:S02]  /*4e40*/  F2FP.PACK_AB R6, RZ, R6 ;  /* 0x00000006ff06723e */ /* 0x000fe400000000ff */
[----:B------:R-:W-:Y:S02]  /*4e50*/  F2FP.PACK_AB R8, RZ, R8 ;  /* 0x00000008ff08723e */ /* 0x000fe400000000ff */
[----:B------:R-:W-:Y:S01]  /*4e60*/  F2FP.PACK_AB R7, RZ, R7 ;  /* 0x00000007ff07723e */ /* 0x000fe200000000ff */
[----:B------:R-:W-:Y:S01]  /*4e70*/  HADD2.F32 R6, -RZ, R6.H0_H0 ;  /* 0x20000006ff067230 */ /* 0x000fe20000004100 */
[----:B------:R-:W-:Y:S01]  /*4e80*/  FMNMX.FTZ R16, R10, -448, !PT ;  /* 0xc3e000000a107809 */ /* 0x000fe20007810000 */
[----:B------:R-:W-:Y:S02]  /*4e90*/  HADD2.F32 R8, -RZ, R8.H0_H0 ;  /* 0x20000008ff087230 */ /* 0x000fe40000004100 */
[----:B------:R-:W-:Y:S01]  /*4ea0*/  HADD2.F32 R12, -RZ, R7.H0_H0 ;  /* 0x20000007ff0c7230 */ /* 0x000fe20000004100 */
[----:B------:R-:W-:Y:S01]  /*4eb0*/  LOP3.LUT R13, R16, 0x7fffffff, RZ, 0xc0, !PT ;  /* 0x7fffffff100d7812 */ /* 0x000fe200078ec0ff */
[-C--:B-1----:R-:W-:Y:S01]  /*4ec0*/  FMUL.FTZ R6, R6, R3.reuse ;  /* 0x0000000306067220 */ /* 0x082fe20000410000 */
[----:B------:R-:W-:Y:S01]  /*4ed0*/  LOP3.LUT R11, R16, 0x80000000, RZ, 0xc0, !PT ;  /* 0x80000000100b7812 */ /* 0x000fe200078ec0ff */
[-C--:B------:R-:W-:Y:S01]  /*4ee0*/  FMUL.FTZ R8, R8, R3.reuse ;  /* 0x0000000308087220 */ /* 0x080fe20000410000 */
[----:B------:R-:W-:Y:S01]  /*4ef0*/  ISETP.GT.U32.AND P0, PT, R13, 0x43efffff, PT ;  /* 0x43efffff0d00780c */ /* 0x000fe20003f04070 */
[----:B------:R-:W-:Y:S01]  /*4f00*/  FMUL.FTZ R12, R12, R3 ;  /* 0x000000030c0c7220 */ /* 0x000fe20000410000 */
[----:B------:R-:W-:-:S02]  /*4f10*/  FMNMX.FTZ R6, R6, 448, PT ;  /* 0x43e0000006067809 */ /* 0x000fc40003810000 */
[----:B------:R-:W-:Y:S02]  /*4f20*/  FMNMX.FTZ R8, R8, 448, PT ;  /* 0x43e0000008087809 */ /* 0x000fe40003810000 */
[----:B------:R-:W-:Y:S02]  /*4f30*/  FMNMX.FTZ R12, R12, 448, PT ;  /* 0x43e000000c0c7809 */ /* 0x000fe40003810000 */
[----:B------:R-:W-:Y:S02]  /*4f40*/  FMNMX.FTZ R9, R6, -448, !PT ;  /* 0xc3e0000006097809 */ /* 0x000fe40007810000 */
[----:B------:R-:W-:Y:S02]  /*4f50*/  FMNMX.FTZ R10, R8, -448, !PT ;  /* 0xc3e00000080a7809 */ /* 0x000fe40007810000 */
[----:B------:R-:W-:Y:S01]  /*4f60*/  FMNMX.FTZ R6, R12, -448, !PT ;  /* 0xc3e000000c067809 */ /* 0x000fe20007810000 */
[----:B------:R-:W-:Y:S01]  /*4f70*/  IMAD.MOV.U32 R12, RZ, RZ, 0x7f ;  /* 0x0000007fff0c7424 */ /* 0x000fe200078e00ff */
[----:B------:R-:W-:-:S02]  /*4f80*/  LOP3.LUT R17, R10, 0x7fffffff, RZ, 0xc0, !PT ;  /* 0x7fffffff0a117812 */ /* 0x000fc400078ec0ff */
[----:B------:R-:W-:Y:S02]  /*4f90*/  LOP3.LUT R8, R9, 0x7fffffff, RZ, 0xc0, !PT ;  /* 0x7fffffff09087812 */ /* 0x000fe400078ec0ff */
[----:B------:R-:W-:Y:S02]  /*4fa0*/  LOP3.LUT R7, R6, 0x7fffffff, RZ, 0xc0, !PT ;  /* 0x7fffffff06077812 */ /* 0x000fe400078ec0ff */
[----:B------:R-:W-:Y:S01]  /*4fb0*/  SHF.R.U32.HI R14, RZ, 0x18, R11 ;  /* 0x00000018ff0e7819 */ /* 0x000fe2000001160b */
[----:B------:R-:W-:Y:S01]  /*4fc0*/  IMAD.MOV.U32 R11, RZ, RZ, 0x7f ;  /* 0x0000007fff0b7424 */ /* 0x000fe200078e00ff */
[----:B------:R-:W-:Y:S02]  /*4fd0*/  ISETP.GT.U32.AND P1, PT, R17, 0x43efffff, PT ;  /* 0x43efffff1100780c */ /* 0x000fe40003f24070 */
[----:B------:R-:W-:Y:S02]  /*4fe0*/  ISETP.GT.U32.AND P2, PT, R8, 0x43efffff, PT ;  /* 0x43efffff0800780c */ /* 0x000fe40003f44070 */
[----:B------:R-:W-:-:S02]  /*4ff0*/  ISETP.GT.U32.AND P3, PT, R7, 0x43efffff, PT ;  /* 0x43efffff0700780c */ /* 0x000fc40003f64070 */
        /* <DEDUP_REMOVED lines=9> */
.L_x_276:
[----:B------:R-:W-:Y:S05]  /*5090*/  BSYNC B0 ;  /* 0x0000000000007941 */ /* 0x000fea0003800000 */
.L_x_275:
        /* <DEDUP_REMOVED lines=11> */
.L_x_278:
[----:B------:R-:W-:Y:S05]  /*5150*/  BSYNC B0 ;  /* 0x0000000000007941 */ /* 0x000fea0003800000 */
.L_x_277:
        /* <DEDUP_REMOVED lines=15> */
.L_x_280:
[----:B------:R-:W-:Y:S05]  /*5250*/  BSYNC B0 ;  /* 0x0000000000007941 */ /* 0x000fea0003800000 */
.L_x_279:
        /* <DEDUP_REMOVED lines=12> */
.L_x_282:
[----:B------:R-:W-:Y:S05]  /*5320*/  BSYNC B0 ;  /* 0x0000000000007941 */ /* 0x000fea0003800000 */
.L_x_281:
        /* <DEDUP_REMOVED lines=14> */
[--C-:B--2---:R-:W-:Y:S02]  /*5410*/  HADD2.F32 R13, -RZ, R10.reuse.H1_H1 ;  /* 0x3000000aff0d7230 */ /* 0x104fe40000004100 */
[----:B------:R-:W-:Y:S02]  /*5420*/  HADD2.F32 R5, -RZ, R10.H0_H0 ;  /* 0x2000000aff057230 */ /* 0x000fe40000004100 */
[--C-:B------:R-:W-:Y:S01]  /*5430*/  HADD2.F32 R17, -RZ, R11.reuse.H1_H1 ;  /* 0x3000000bff117230 */ /* 0x100fe20000004100 */
[C---:B------:R-:W-:Y:S01]  /*5440*/  FMUL.FTZ R6, R0.reuse, R13 ;  /* 0x0000000d00067220 */ /* 0x040fe20000410000 */
[----:B------:R-:W-:Y:S01]  /*5450*/  HADD2.F32 R15, -RZ, R11.H0_H0 ;  /* 0x2000000bff0f7230 */ /* 0x000fe20000004100 */
[C---:B------:R-:W-:Y:S01]  /*5460*/  FMUL.FTZ R5, R0.reuse, R5 ;  /* 0x0000000500057220 */ /* 0x040fe20000410000 */
[----:B---3--:R-:W-:Y:S01]  /*5470*/  HADD2.F32 R11, -RZ, R8.H1_H1 ;  /* 0x30000008ff0b7230 */ /* 0x008fe20000004100 */
[C---:B------:R-:W-:Y:S01]  /*5480*/  FMUL.FTZ R13, R0.reuse, R17 ;  /* 0x00000011000d7220 */ /* 0x040fe20000410000 */
[----:B------:R-:W-:Y:S01]  /*5490*/  F2FP.PACK_AB R6, RZ, R6 ;  /* 0x00000006ff06723e */ /* 0x000fe200000000ff */
[----:B------:R-:W-:Y:S01]  /*54a0*/  FMUL.FTZ R12, R0, R15 ;  /* 0x0000000f000c7220 */ /* 0x000fe20000410000 */
[----:B------:R-:W-:-:S02]  /*54b0*/  F2FP.PACK_AB R5, RZ, R5 ;  /* 0x00000005ff05723e */ /* 0x000fc400000000ff */
[----:B------:R-:W-:Y:S01]  /*54c0*/  F2FP.PACK_AB R13, RZ, R13 ;  /* 0x0000000dff0d723e */ /* 0x000fe200000000ff */
[----:B------:R-:W-:Y:S01]  /*54d0*/  HADD2.F32 R10, -RZ, R6.H0_H0 ;  /* 0x20000006ff0a7230 */ /* 0x000fe20000004100 */
[----:B------:R-:W-:Y:S01]  /*54e0*/  F2FP.PACK_AB R12, RZ, R12 ;  /* 0x0000000cff0c723e */ /* 0x000fe200000000ff */
[----:B------:R-:W-:Y:S02]  /*54f0*/  HADD2.F32 R5, -RZ, R5.H0_H0 ;  /* 0x20000005ff057230 */ /* 0x000fe40000004100 */
[----:B------:R-:W-:Y:S01]  /*5500*/  HADD2.F32 R6, -RZ, R8.H0_H0 ;  /* 0x20000008ff067230 */ /* 0x000fe20000004100 */
[----:B------:R-:W-:Y:S01]  /*5510*/  FMUL.FTZ R10, R10, R11 ;  /* 0x0000000b0a0a7220 */ /* 0x000fe20000410000 */
[----:B------:R-:W-:Y:S02]  /*5520*/  HADD2.F32 R14, -RZ, R13.H0_H0 ;  /* 0x2000000dff0e7230 */ /* 0x000fe40000004100 */
[--C-:B------:R-:W-:Y:S01]  /*5530*/  HADD2.F32 R13, -RZ, R9.reuse.H0_H0 ;  /* 0x20000009ff0d7230 */ /* 0x100fe20000004100 */
[----:B------:R-:W-:Y:S01]  /*5540*/  FMUL.FTZ R5, R5, R6 ;  /* 0x0000000605057220 */ /* 0x000fe20000410000 */
[----:B------:R-:W-:Y:S01]  /*5550*/  HADD2.F32 R12, -RZ, R12.H0_H0 ;  /* 0x2000000cff0c7230 */ /* 0x000fe20000004100 */
[----:B------:R-:W-:Y:S01]  /*5560*/  F2FP.PACK_AB R10, RZ, R10 ;  /* 0x0000000aff0a723e */ /* 0x000fe200000000ff */
[----:B------:R-:W-:-:S02]  /*5570*/  HADD2.F32 R9, -RZ, R9.H1_H1 ;  /* 0x30000009ff097230 */ /* 0x000fc40000004100 */
[----:B------:R-:W-:Y:S01]  /*5580*/  F2FP.PACK_AB R5, RZ, R5 ;  /* 0x00000005ff05723e */ /* 0x000fe200000000ff */
[----:B------:R-:W-:Y:S01]  /*5590*/  FMUL.FTZ R12, R12, R13 ;  /* 0x0000000d0c0c7220 */ /* 0x000fe20000410000 */
[----:B------:R-:W-:Y:S01]  /*55a0*/  HADD2.F32 R10, -RZ, R10.H0_H0 ;  /* 0x2000000aff0a7230 */ /* 0x000fe20000004100 */
[----:B------:R-:W-:Y:S02]  /*55b0*/  FMUL.FTZ R9, R14, R9 ;  /* 0x000000090e097220 */ /* 0x000fe40000410000 */
[----:B------:R-:W-:Y:S01]  /*55c0*/  HADD2.F32 R6, -RZ, R5.H0_H0 ;  /* 0x20000005ff067230 */ /* 0x000fe20000004100 */
[----:B------:R-:W-:Y:S01]  /*55d0*/  F2FP.PACK_AB R12, RZ, R12 ;  /* 0x0000000cff0c723e */ /* 0x000fe200000000ff */
[----:B------:R-:W-:Y:S01]  /*55e0*/  FMUL.FTZ R10, R10, R3 ;  /* 0x000000030a0a7220 */ /* 0x000fe20000410000 */
[----:B------:R-:W-:Y:S02]  /*55f0*/  F2FP.PACK_AB R9, RZ, R9 ;  /* 0x00000009ff09723e */ /* 0x000fe400000000ff */
[----:B------:R-:W-:Y:S01]  /*5600*/  FMUL.FTZ R6, R6, R3 ;  /* 0x0000000306067220 */ /* 0x000fe20000410000 */
[----:B------:R-:W-:Y:S01]  /*5610*/  HADD2.F32 R12, -RZ, R12.H0_H0 ;  /* 0x2000000cff0c7230 */ /* 0x000fe20000004100 */
[----:B------:R-:W-:Y:S01]  /*5620*/  FMNMX.FTZ R10, R10, 448, PT ;  /* 0x43e000000a0a7809 */ /* 0x000fe20003810000 */
[----:B------:R-:W-:-:S02]  /*5630*/  HADD2.F32 R8, -RZ, R9.H0_H0 ;  /* 0x20000009ff087230 */ /* 0x000fc40000004100 */
[----:B------:R-:W-:Y:S01]  /*5640*/  FMNMX.FTZ R6, R6, 448, PT ;  /* 0x43e0000006067809 */ /* 0x000fe20003810000 */
[-C--:B------:R-:W-:Y:S01]  /*5650*/  FMUL.FTZ R12, R12, R3.reuse ;  /* 0x000000030c0c7220 */ /* 0x080fe20000410000 */
[----:B------:R-:W-:Y:S01]  /*5660*/  FMNMX.FTZ R10, R10, -448, !PT ;  /* 0xc3e000000a0a7809 */ /* 0x000fe20007810000 */
[----:B------:R-:W-:Y:S01]  /*5670*/  FMUL.FTZ R8, R8, R3 ;  /* 0x0000000308087220 */ /* 0x000fe20000410000 */
[----:B------:R-:W-:Y:S02]  /*5680*/  FMNMX.FTZ R16, R6, -448, !PT ;  /* 0xc3e0000006107809 */ /* 0x000fe40007810000 */
[----:B------:R-:W-:Y:S01]  /*5690*/  FMNMX.FTZ R9, R12, 448, PT ;  /* 0x43e000000c097809 */ /* 0x000fe20003810000 */
[----:B------:R-:W-:Y:S01]  /*56a0*/  IMAD.MOV.U32 R12, RZ, RZ, 0x7f ;  /* 0x0000007fff0c7424 */ /* 0x000fe200078e00ff */
[----:B------:R-:W-:Y:S02]  /*56b0*/  LOP3.LUT R13, R16, 0x7fffffff, RZ, 0xc0, !PT ;  /* 0x7fffffff100d7812 */ /* 0x000fe400078ec0ff */
[----:B------:R-:W-:-:S02]  /*56c0*/  FMNMX.FTZ R5, R8, 448, PT ;  /* 0x43e0000008057809 */ /* 0x000fc40003810000 */
[----:B------:R-:W-:Y:S02]  /*56d0*/  ISETP.GT.U32.AND P0, PT, R13, 0x43efffff, PT ;  /* 0x43efffff0d00780c */ /* 0x000fe40003f04070 */
[----:B------:R-:W-:Y:S02]  /*56e0*/  FMNMX.FTZ R9, R9, -448, !PT ;  /* 0xc3e0000009097809 */ /* 0x000fe40007810000 */
[----:B------:R-:W-:Y:S02]  /*56f0*/  FMNMX.FTZ R5, R5, -448, !PT ;  /* 0xc3e0000005057809 */ /* 0x000fe40007810000 */
        /* <DEDUP_REMOVED lines=18> */
.L_x_284:
[----:B------:R-:W-:Y:S05]  /*5820*/  BSYNC B0 ;  /* 0x0000000000007941 */ /* 0x000fea0003800000 */
.L_x_283:
        /* <DEDUP_REMOVED lines=11> */
.L_x_286:
[----:B------:R-:W-:Y:S05]  /*58e0*/  BSYNC B0 ;  /* 0x0000000000007941 */ /* 0x000fea0003800000 */
.L_x_285:
        /* <DEDUP_REMOVED lines=15> */
.L_x_288:
[----:B------:R-:W-:Y:S05]  /*59e0*/  BSYNC B0 ;  /* 0x0000000000007941 */ /* 0x000fea0003800000 */
.L_x_287:
        /* <DEDUP_REMOVED lines=12> */
.L_x_290:
[----:B------:R-:W-:Y:S05]  /*5ab0*/  BSYNC B0 ;  /* 0x0000000000007941 */ /* 0x000fea0003800000 */
.L_x_289:
        /* <DEDUP_REMOVED lines=14> */
[--C-:B--2---:R-:W-:Y:S02]  /*5ba0*/  HADD2.F32 R11, -RZ, R8.reuse.H0_H0 ;  /* 0x20000008ff0b7230 */ /* 0x104fe40000004100 */
[----:B------:R-:W-:Y:S02]  /*5bb0*/  HADD2.F32 R13, -RZ, R8.H1_H1 ;  /* 0x30000008ff0d7230 */ /* 0x000fe40000004100 */
[--C-:B------:R-:W-:Y:S01]  /*5bc0*/  HADD2.F32 R17, -RZ, R9.reuse.H1_H1 ;  /* 0x30000009ff117230 */ /* 0x100fe20000004100 */
[C---:B------:R-:W-:Y:S01]  /*5bd0*/  FMUL.FTZ R11, R0.reuse, R11 ;  /* 0x0000000b000b7220 */ /* 0x040fe20000410000 */
[----:B------:R-:W-:Y:S01]  /*5be0*/  HADD2.F32 R15, -RZ, R9.H0_H0 ;  /* 0x20000009ff0f7230 */ /* 0x000fe20000004100 */
[C---:B------:R-:W-:Y:S01]  /*5bf0*/  FMUL.FTZ R10, R0.reuse, R13 ;  /* 0x0000000d000a7220 */ /* 0x040fe20000410000 */
[--C-:B---3--:R-:W-:Y:S01]  /*5c00*/  HADD2.F32 R8, -RZ, R6.reuse.H0_H0 ;  /* 0x20000006ff087230 */ /* 0x108fe20000004100 */
[C---:B------:R-:W-:Y:S01]  /*5c10*/  FMUL.FTZ R13, R0.reuse, R17 ;  /* 0x00000011000d7220 */ /* 0x040fe20000410000 */
[----:B------:R-:W-:Y:S01]  /*5c20*/  F2FP.PACK_AB R11, RZ, R11 ;  /* 0x0000000bff0b723e */ /* 0x000fe200000000ff */
[----:B------:R-:W-:Y:S01]  /*5c30*/  FMUL.FTZ R12, R0, R15 ;  /* 0x0000000f000c7220 */ /* 0x000fe20000410000 */
[----:B------:R-:W-:Y:S01]  /*5c40*/  F2FP.PACK_AB R10, RZ, R10 ;  /* 0x0000000aff0a723e */ /* 0x000fe200000000ff */
[----:B------:R-:W-:Y:S01]  /*5c50*/  HADD2.F32 R9, -RZ, R6.H1_H1 ;  /* 0x30000006ff097230 */ /* 0x000fe20000004100 */
[----:B------:R-:W-:Y:S01]  /*5c60*/  F2FP.PACK_AB R13, RZ, R13 ;  /* 0x0000000dff0d723e */ /* 0x000fe200000000ff */
[----:B------:R-:W-:Y:S01]  /*5c70*/  HADD2.F32 R11, -RZ, R11.H0_H0 ;  /* 0x2000000bff0b7230 */ /* 0x000fe20000004100 */
[----:B------:R-:W-:Y:S01]  /*5c80*/  F2FP.PACK_AB R12, RZ, R12 ;  /* 0x0000000cff0c723e */ /* 0x000fe200000000ff */
[----:B------:R-:W-:-:S02]  /*5c90*/  HADD2.F32 R10, -RZ, R10.H0_H0 ;  /* 0x2000000aff0a7230 */ /* 0x000fc40000004100 */
[----:B------:R-:W-:Y:S01]  /*5ca0*/  HADD2.F32 R14, -RZ, R13.H0_H0 ;  /* 0x2000000dff0e7230 */ /* 0x000fe20000004100 */
[----:B------:R-:W-:Y:S01]  /*5cb0*/  FMUL.FTZ R8, R11, R8 ;  /* 0x000000080b087220 */ /* 0x000fe20000410000 */
[--C-:B------:R-:W-:Y:S01]  /*5cc0*/  HADD2.F32 R13, -RZ, R7.reuse.H0_H0 ;  /* 0x20000007ff0d7230 */ /* 0x100fe20000004100 */
[----:B------:R-:W-:Y:S01]  /*5cd0*/  FMUL.FTZ R9, R10, R9 ;  /* 0x000000090a097220 */ /* 0x000fe20000410000 */
[----:B------:R-:W-:Y:S02]  /*5ce0*/  HADD2.F32 R12, -RZ, R12.H0_H0 ;  /* 0x2000000cff0c7230 */ /* 0x000fe40000004100 */
[----:B------:R-:W-:Y:S01]  /*5cf0*/  F2FP.PACK_AB R8, RZ, R8 ;  /* 0x00000008ff08723e */ /* 0x000fe200000000ff */
[----:B------:R-:W-:Y:S01]  /*5d00*/  HADD2.F32 R7, -RZ, R7.H1_H1 ;  /* 0x30000007ff077230 */ /* 0x000fe20000004100 */
[----:B------:R-:W-:Y:S01]  /*5d10*/  F2FP.PACK_AB R9, RZ, R9 ;  /* 0x00000009ff09723e */ /* 0x000fe200000000ff */
[----:B------:R-:W-:Y:S02]  /*5d20*/  FMUL.FTZ R12, R12, R13 ;  /* 0x0000000d0c0c7220 */ /* 0x000fe40000410000 */
[----:B------:R-:W-:Y:S01]  /*5d30*/  HADD2.F32 R8, -RZ, R8.H0_H0 ;  /* 0x20000008ff087230 */ /* 0x000fe20000004100 */
[----:B------:R-:W-:Y:S01]  /*5d40*/  FMUL.FTZ R7, R14, R7 ;  /* 0x000000070e077220 */ /* 0x000fe20000410000 */
[----:B------:R-:W-:Y:S01]  /*5d50*/  HADD2.F32 R6, -RZ, R9.H0_H0 ;  /* 0x20000009ff067230 */ /* 0x000fe20000004100 */
[----:B------:R-:W-:-:S02]  /*5d60*/  F2FP.PACK_AB R12, RZ, R12 ;  /* 0x0000000cff0c723e */ /* 0x000fc400000000ff */
[----:B------:R-:W-:Y:S01]  /*5d70*/  FMUL.FTZ R8, R8, R3 ;  /* 0x0000000308087220 */ /* 0x000fe20000410000 */
[----:B------:R-:W-:Y:S01]  /*5d80*/  F2FP.PACK_AB R7, RZ, R7 ;  /* 0x00000007ff07723e */ /* 0x000fe200000000ff */
[-C--:B------:R-:W-:Y:S01]  /*5d90*/  FMUL.FTZ R6, R6, R3.reuse ;  /* 0x0000000306067220 */ /* 0x080fe20000410000 */
[----:B------:R-:W-:Y:S02]  /*5da0*/  HADD2.F32 R12, -RZ, R12.H0_H0 ;  /* 0x2000000cff0c7230 */ /* 0x000fe40000004100 */
[----:B------:R-:W-:Y:S01]  /*5db0*/  FMNMX.FTZ R8, R8, 448, PT ;  /* 0x43e0000008087809 */ /* 0x000fe20003810000 */
[----:B------:R-:W-:Y:S01]  /*5dc0*/  HADD2.F32 R10, -RZ, R7.H0_H0 ;  /* 0x20000007ff0a7230 */ /* 0x000fe20000004100 */
[----:B------:R-:W-:Y:S01]  /*5dd0*/  FMNMX.FTZ R6, R6, 448, PT ;  /* 0x43e0000006067809 */ /* 0x000fe20003810000 */
[-C--:B------:R-:W-:Y:S01]  /*5de0*/  FMUL.FTZ R12, R12, R3.reuse ;  /* 0x000000030c0c7220 */ /* 0x080fe20000410000 */
[----:B------:R-:W-:Y:S02]  /*5df0*/  FMNMX.FTZ R16, R8, -448, !PT ;  /* 0xc3e0000008107809 */ /* 0x000fe40007810000 */
[----:B------:R-:W-:-:S02]  /*5e00*/  FMUL.FTZ R10, R10, R3 ;  /* 0x000000030a0a7220 */ /* 0x000fc40000410000 */
[----:B------:R-:W-:Y:S02]  /*5e10*/  LOP3.LUT R13, R16, 0x7fffffff, RZ, 0xc0, !PT ;  /* 0x7fffffff100d7812 */ /* 0x000fe400078ec0ff */
[----:B------:R-:W-:Y:S01]  /*5e20*/  FMNMX.FTZ R9, R12, 448, PT ;  /* 0x43e000000c097809 */ /* 0x000fe20003810000 */
[----:B------:R-:W-:Y:S01]  /*5e30*/  IMAD.MOV.U32 R12, RZ, RZ, 0x7f ;  /* 0x0000007fff0c7424 */ /* 0x000fe200078e00ff */
[----:B------:R-:W-:Y:S02]  /*5e40*/  ISETP.GT.U32.AND P0, PT, R13, 0x43efffff, PT ;  /* 0x43efffff0d00780c */ /* 0x000fe40003f04070 */
[----:B------:R-:W-:Y:S02]  /*5e50*/  FMNMX.FTZ R7, R10, 448, PT ;  /* 0x43e000000a077809 */ /* 0x000fe40003810000 */
[----:B------:R-:W-:Y:S02]  /*5e60*/  FMNMX.FTZ R10, R6, -448, !PT ;  /* 0xc3e00000060a7809 */ /* 0x000fe40007810000 */
[----:B------:R-:W-:-:S02]  /*5e70*/  FMNMX.FTZ R9, R9, -448, !PT ;  /* 0xc3e0000009097809 */ /* 0x000fc40007810000 */
[----:B------:R-:W-:Y:S02]  /*5e80*/  FMNMX.FTZ R6, R7, -448, !PT ;  /* 0xc3e0000007067809 */ /* 0x000fe40007810000 */
[----:B------:R-:W-:Y:S02]  /*5e90*/  LOP3.LUT R11, R16, 0x80000000, RZ, 0xc0, !PT ;  /* 0x80000000100b7812 */ /* 0x000fe400078ec0ff */
[----:B------:R-:W-:Y:S02]  /*5ea0*/  LOP3.LUT R17, R10, 0x7fffffff, RZ, 0xc0, !PT ;  /* 0x7fffffff0a117812 */ /* 0x000fe400078ec0ff */
[----:B------:R-:W-:Y:S02]  /*5eb0*/  LOP3.LUT R8, R9, 0x7fffffff, RZ, 0xc0, !PT ;  /* 0x7fffffff09087812 */ /* 0x000fe400078ec0ff */
[----:B------:R-:W-:Y:S02]  /*5ec0*/  LOP3.LUT R7, R6, 0x7fffffff, RZ, 0xc0, !PT ;  /* 0x7fffffff06077812 */ /* 0x000fe400078ec0ff */
[----:B------:R-:W-:Y:S01]  /*5ed0*/  SHF.R.U32.HI R14, RZ, 0x18, R11 ;  /* 0x00000018ff0e7819 */ /* 0x000fe2000001160b */
[----:B------:R-:W-:Y:S01]  /*5ee0*/  IMAD.MOV.U32 R11, RZ, RZ, 0x7f ;  /* 0x0000007fff0b7424 */ /* 0x000fe200078e00ff */
        /* <DEDUP_REMOVED lines=12> */
.L_x_292:
[----:B------:R-:W-:Y:S05]  /*5fb0*/  BSYNC B0 ;  /* 0x0000000000007941 */ /* 0x000fea0003800000 */
.L_x_291:
        /* <DEDUP_REMOVED lines=11> */
.L_x_294:
[----:B------:R-:W-:Y:S05]  /*6070*/  BSYNC B0 ;  /* 0x0000000000007941 */ /* 0x000fea0003800000 */
.L_x_293:
        /* <DEDUP_REMOVED lines=15> */
.L_x_296:
[----:B------:R-:W-:Y:S05]  /*6170*/  BSYNC B0 ;  /* 0x0000000000007941 */ /* 0x000fea0003800000 */
.L_x_295:
        /* <DEDUP_REMOVED lines=12> */
.L_x_298:
[----:B------:R-:W-:Y:S05]  /*6240*/  BSYNC B0 ;  /* 0x0000000000007941 */ /* 0x000fea0003800000 */
.L_x_297:
        /* <DEDUP_REMOVED lines=14> */
[--C-:B--2---:R-:W-:Y:S02]  /*6330*/  HADD2.F32 R13, -RZ, R8.reuse.H1_H1 ;  /* 0x30000008ff0d7230 */ /* 0x104fe40000004100 */
[----:B------:R-:W-:Y:S02]  /*6340*/  HADD2.F32 R11, -RZ, R8.H0_H0 ;  /* 0x20000008ff0b7230 */ /* 0x000fe40000004100 */
[--C-:B------:R-:W-:Y:S01]  /*6350*/  HADD2.F32 R15, -RZ, R9.reuse.H0_H0 ;  /* 0x20000009ff0f7230 */ /* 0x100fe20000004100 */
[C---:B------:R-:W-:Y:S01]  /*6360*/  FMUL.FTZ R6, R0.reuse, R13 ;  /* 0x0000000d00067220 */ /* 0x040fe20000410000 */
[----:B------:R-:W-:Y:S01]  /*6370*/  HADD2.F32 R17, -RZ, R9.H1_H1 ;  /* 0x30000009ff117230 */ /* 0x000fe20000004100 */
[C---:B------:R-:W-:Y:S01]  /*6380*/  FMUL.FTZ R11, R0.reuse, R11 ;  /* 0x0000000b000b7220 */ /* 0x040fe20000410000 */
[----:B---3--:R-:W-:Y:S01]  /*6390*/  HADD2.F32 R9, -RZ, R4.H1_H1 ;  /* 0x30000004ff097230 */ /* 0x008fe20000004100 */
[C---:B------:R-:W-:Y:S01]  /*63a0*/  FMUL.FTZ R10, R0.reuse, R15 ;  /* 0x0000000f000a7220 */ /* 0x040fe20000410000 */
[----:B------:R-:W-:Y:S01]  /*63b0*/  F2FP.PACK_AB R6, RZ, R6 ;  /* 0x00000006ff06723e */ /* 0x000fe200000000ff */
[----:B------:R-:W-:Y:S01]  /*63c0*/  FMUL.FTZ R12, R0, R17 ;  /* 0x00000011000c7220 */ /* 0x000fe20000410000 */
[----:B------:R-:W-:Y:S01]  /*63d0*/  F2FP.PACK_AB R11, RZ, R11 ;  /* 0x0000000bff0b723e */ /* 0x000fe200000000ff */
[----:B------:R-:W-:Y:S01]  /*63e0*/  HADD2.F32 R13, -RZ, R5.H0_H0 ;  /* 0x20000005ff0d7230 */ /* 0x000fe20000004100 */
[----:B------:R-:W-:Y:S01]  /*63f0*/  F2FP.PACK_AB R10, RZ, R10 ;  /* 0x0000000aff0a723e */ /* 0x000fe200000000ff */
[----:B------:R-:W-:Y:S01]  /*6400*/  HADD2.F32 R8, -RZ, R6.H0_H0 ;  /* 0x20000006ff087230 */ /* 0x000fe20000004100 */
[----:B------:R-:W-:Y:S01]  /*6410*/  F2FP.PACK_AB R12, RZ, R12 ;  /* 0x0000000cff0c723e */ /* 0x000fe200000000ff */
[----:B------:R-:W-:-:S02]  /*6420*/  HADD2.F32 R11, -RZ, R11.H0_H0 ;  /* 0x2000000bff0b7230 */ /* 0x000fc40000004100 */
[----:B------:R-:W-:Y:S01]  /*6430*/  HADD2.F32 R6, -RZ, R4.H0_H0 ;  /* 0x20000004ff067230 */ /* 0x000fe20000004100 */
[----:B------:R-:W-:Y:S01]  /*6440*/  FMUL.FTZ R8, R8, R9 ;  /* 0x0000000908087220 */ /* 0x000fe20000410000 */
[----:B------:R-:W-:Y:S02]  /*6450*/  HADD2.F32 R10, -RZ, R10.H0_H0 ;  /* 0x2000000aff0a7230 */ /* 0x000fe40000004100 */
[----:B------:R-:W-:Y:S01]  /*6460*/  HADD2.F32 R12, -RZ, R12.H0_H0 ;  /* 0x2000000cff0c7230 */ /* 0x000fe20000004100 */
[----:B------:R-:W-:Y:S01]  /*6470*/  FMUL.FTZ R6, R11, R6 ;  /* 0x000000060b067220 */ /* 0x000fe20000410000 */
[----:B------:R-:W-:Y:S01]  /*6480*/  HADD2.F32 R5, -RZ, R5.H1_H1 ;  /* 0x30000005ff057230 */ /* 0x000fe20000004100 */
[----:B------:R-:W-:Y:S01]  /*6490*/  FMUL.FTZ R10, R10, R13 ;  /* 0x0000000d0a0a7220 */ /* 0x000fe20000410000 */
[----:B------:R-:W-:Y:S01]  /*64a0*/  F2FP.PACK_AB R8, RZ, R8 ;  /* 0x00000008ff08723e */ /* 0x000fe200000000ff */
[----:B------:R-:W-:Y:S01]  /*64b0*/  IMAD.MOV.U32 R11, RZ, RZ, 0x7f ;  /* 0x0000007fff0b7424 */ /* 0x000fe200078e00ff */
[----:B------:R-:W-:Y:S01]  /*64c0*/  F2FP.PACK_AB R6, RZ, R6 ;  /* 0x00000006ff06723e */ /* 0x000fe200000000ff */
[----:B------:R-:W-:Y:S01]  /*64d0*/  FMUL.FTZ R5, R12, R5 ;  /* 0x000000050c057220 */ /* 0x000fe20000410000 */
[----:B------:R-:W-:Y:S01]  /*64e0*/  F2FP.PACK_AB R10, RZ, R10 ;  /* 0x0000000aff0a723e */ /* 0x000fe200000000ff */
[----:B------:R-:W-:-:S02]  /*64f0*/  HADD2.F32 R8, -RZ, R8.H0_H0 ;  /* 0x20000008ff087230 */ /* 0x000fc40000004100 */
[----:B------:R-:W-:Y:S01]  /*6500*/  HADD2.F32 R6, -RZ, R6.H0_H0 ;  /* 0x20000006ff067230 */ /* 0x000fe20000004100 */
[----:B------:R-:W-:Y:S01]  /*6510*/  F2FP.PACK_AB R5, RZ, R5 ;  /* 0x00000005ff05723e */ /* 0x000fe200000000ff */
[----:B------:R-:W-:Y:S01]  /*6520*/  HADD2.F32 R10, -RZ, R10.H0_H0 ;  /* 0x2000000aff0a7230 */ /* 0x000fe20000004100 */
[-C--:B------:R-:W-:Y:S02]  /*6530*/  FMUL.FTZ R8, R8, R3.reuse ;  /* 0x0000000308087220 */ /* 0x080fe40000410000 */
[-C--:B------:R-:W-:Y:S01]  /*6540*/  FMUL.FTZ R6, R6, R3.reuse ;  /* 0x0000000306067220 */ /* 0x080fe20000410000 */
[----:B------:R-:W-:Y:S01]  /*6550*/  HADD2.F32 R4, -RZ, R5.H0_H0 ;  /* 0x20000005ff047230 */ /* 0x000fe20000004100 */
[-C--:B------:R-:W-:Y:S01]  /*6560*/  FMUL.FTZ R10, R10, R3.reuse ;  /* 0x000000030a0a7220 */ /* 0x080fe20000410000 */
[----:B------:R-:W-:Y:S02]  /*6570*/  FMNMX.FTZ R8, R8, 448, PT ;  /* 0x43e0000008087809 */ /* 0x000fe40003810000 */
[----:B------:R-:W-:Y:S01]  /*6580*/  FMNMX.FTZ R6, R6, 448, PT ;  /* 0x43e0000006067809 */ /* 0x000fe20003810000 */
[----:B------:R-:W-:Y:S01]  /*6590*/  FMUL.FTZ R5, R4, R3 ;  /* 0x0000000304057220 */ /* 0x000fe20000410000 */
[----:B------:R-:W-:-:S02]  /*65a0*/  FMNMX.FTZ R4, R10, 448, PT ;  /* 0x43e000000a047809 */ /* 0x000fc40003810000 */
[----:B------:R-:W-:Y:S02]  /*65b0*/  FMNMX.FTZ R12, R6, -448, !PT ;  /* 0xc3e00000060c7809 */ /* 0x000fe40007810000 */
[----:B------:R-:W-:Y:S02]  /*65c0*/  FMNMX.FTZ R5, R5, 448, PT ;  /* 0x43e0000005057809 */ /* 0x000fe40003810000 */
[----:B------:R-:W-:Y:S02]  /*65d0*/  LOP3.LUT R15, R12, 0x7fffffff, RZ, 0xc0, !PT ;  /* 0x7fffffff0c0f7812 */ /* 0x000fe400078ec0ff */
[----:B------:R-:W-:Y:S02]  /*65e0*/  FMNMX.FTZ R10, R8, -448, !PT ;  /* 0xc3e00000080a7809 */ /* 0x000fe40007810000 */
[----:B------:R-:W-:Y:S02]  /*65f0*/  ISETP.GT.U32.AND P0, PT, R15, 0x43efffff, PT ;  /* 0x43efffff0f00780c */ /* 0x000fe40003f04070 */
        /* <DEDUP_REMOVED lines=20> */
.L_x_300:
[----:B------:R-:W-:Y:S05]  /*6740*/  BSYNC B0 ;  /* 0x0000000000007941 */ /* 0x000fea0003800000 */
.L_x_299:
        /* <DEDUP_REMOVED lines=12> */
.L_x_302:
[----:B------:R-:W-:Y:S05]  /*6810*/  BSYNC B0 ;  /* 0x0000000000007941 */ /* 0x000fea0003800000 */
.L_x_301:
        /* <DEDUP_REMOVED lines=12> */
.L_x_304:
[----:B------:R-:W-:Y:S05]  /*68e0*/  BSYNC B0 ;  /* 0x0000000000007941 */ /* 0x000fea0003800000 */
.L_x_303:
        /* <DEDUP_REMOVED lines=11> */
.L_x_306:
[----:B------:R-:W-:Y:S05]  /*69a0*/  BSYNC B0 ;  /* 0x0000000000007941 */ /* 0x000fea0003800000 */
.L_x_305:
        /* <DEDUP_REMOVED lines=13> */
.L_x_307:
[----:B------:R-:W-:Y:S05]  /*6a80*/  EXIT ;  /* 0x000000000000794d */ /* 0x000fea0003800000 */
.L_x_309:
        /* <DEDUP_REMOVED lines=15> */
.L_x_3126:


//--------------------- .text._ZN4vllm39rms_norm_dynamic_per_token_quant_kernelIN3c104HalfEaLb1EEEvPT0_PfPKT_S8_PKffiiPS6_ --------------------------
	.section	.text._ZN4vllm39rms_norm_dynamic_per_token_quant_kernelIN3c104HalfEaLb1EEEvPT0_PfPKT_S8_PKffiiPS6_,"ax",@progbits
	.sectioninfo	@"SHI_REGISTERS=32"
	.align	128
        .global         _ZN4vllm39rms_norm_dynamic_per_token_quant_kernelIN3c104HalfEaLb1EEEvPT0_PfPKT_S8_PKffiiPS6_
        .type           _ZN4vllm39rms_norm_dynamic_per_token_quant_kernelIN3c104HalfEaLb1EEEvPT0_PfPKT_S8_PKffiiPS6_,@function
        .size           _ZN4vllm39rms_norm_dynamic_per_token_quant_kernelIN3c104HalfEaLb1EEEvPT0_PfPKT_S8_PKffiiPS6_,(.L_x_3127 - _ZN4vllm39rms_norm_dynamic_per_token_quant_kernelIN3c104HalfEaLb1EEEvPT0_PfPKT_S8_PKffiiPS6_)
        .other          _ZN4vllm39rms_norm_dynamic_per_token_quant_kernelIN3c104HalfEaLb1EEEvPT0_PfPKT_S8_PKffiiPS6_,@"STO_CUDA_ENTRY STV_DEFAULT"
_ZN4vllm39rms_norm_dynamic_per_token_quant_kernelIN3c104HalfEaLb1EEEvPT0_PfPKT_S8_PKffiiPS6_:
.text._ZN4vllm39rms_norm_dynamic_per_token_quant_kernelIN3c104HalfEaLb1EEEvPT0_PfPKT_S8_PKffiiPS6_:
        /* <DEDUP_REMOVED lines=24> */
.L_x_313:
        /* <DEDUP_REMOVED lines=11> */
[----:B------:R-:W-:Y:S01]  /*0230*/  ISETP.GE.U32.AND P1, PT, R5, c[0x0][0x18c], PT ;  /* 0x0000630005007a0c */ /* 0x000fe20003f26070 */
[----:B--2---:R-:W-:Y:S02]  /*0240*/  HADD2.F32 R10, -RZ, R8.H0_H0 ;  /* 0x20000008ff0a7230 */ /* 0x004fe40000004100 */
[----:B---3--:R-:W-:-:S05]  /*0250*/  HADD2.F32 R11, -RZ, R6.H0_H0 ;  /* 0x20000006ff0b7230 */ /* 0x008fca0000004100 */
[----:B------:R-:W-:-:S04]  /*0260*/  FADD.FTZ R11, R10, R11 ;  /* 0x0000000b0a0b7221 */ /* 0x000fc80000010000 */
[----:B------:R-:W-:Y:S01]  /*0270*/  FFMA.FTZ R4, R11, R11, R4 ;  /* 0x0000000b0b047223 */ /* 0x000fe20000010004 */
[----:B------:R-:W-:Y:S05]  /*0280*/  @!P1 BRA `(.L_x_313) ;  /* 0xfffffef000009947 */ /* 0x000fea000383ffff */
.L_x_312:
[----:B------:R-:W-:Y:S05]  /*0290*/  BSYNC B0 ;  /* 0x0000000000007941 */ /* 0x000fea0003800000 */
.L_x_311:
        /* <DEDUP_REMOVED lines=100> */
.L_x_315:
        /* <DEDUP_REMOVED lines=59> */
.L_x_316:
[----:B0-----:R-:W-:Y:S05]  /*0c90*/  BSYNC B0 ;  /* 0x0000000000007941 */ /* 0x001fea0003800000 */
.L_x_314:
        /* <DEDUP_REMOVED lines=14> */
.L_x_319:
        /* <DEDUP_REMOVED lines=14> */
[----:B------:R-:W-:Y:S01]  /*0e60*/  ISETP.GE.U32.AND P4, PT, R5, c[0x0][0x18c], PT ;  /* 0x0000630005007a0c */ /* 0x000fe20003f86070 */
[----:B--2---:R-:W-:Y:S02]  /*0e70*/  HADD2.F32 R12, -RZ, R8.H0_H0 ;  /* 0x20000008ff0c7230 */ /* 0x004fe40000004100 */
[----:B---3--:R-:W-:-:S05]  /*0e80*/  HADD2.F32 R13, -RZ, R6.H0_H0 ;  /* 0x20000006ff0d7230 */ /* 0x008fca0000004100 */
[----:B------:R-:W-:-:S04]  /*0e90*/  FADD.FTZ R13, R12, R13 ;  /* 0x0000000d0c0d7221 */ /* 0x000fc80000010000 */
[----:B-1----:R-:W-:Y:S01]  /*0ea0*/  FMUL.FTZ R13, R16, R13 ;  /* 0x0000000d100d7220 */ /* 0x002fe20000410000 */
[----:B----4-:R-:W-:-:S04]  /*0eb0*/  HADD2.F32 R12, -RZ, R10.H0_H0 ;  /* 0x2000000aff0c7230 */ /* 0x010fc80000004100 */
[----:B------:R-:W-:-:S05]  /*0ec0*/  F2FP.PACK_AB R13, RZ, R13 ;  /* 0x0000000dff0d723e */ /* 0x000fca00000000ff */
[----:B------:R-:W-:-:S05]  /*0ed0*/  HADD2.F32 R13, -RZ, R13.H0_H0 ;  /* 0x2000000dff0d7230 */ /* 0x000fca0000004100 */
[----:B------:R-:W-:-:S05]  /*0ee0*/  FMUL.FTZ R12, R13, R12 ;  /* 0x0000000c0d0c7220 */ /* 0x000fca0000410000 */
[----:B------:R-:W-:-:S05]  /*0ef0*/  F2FP.PACK_AB R12, RZ, R12 ;  /* 0x0000000cff0c723e */ /* 0x000fca00000000ff */
[----:B------:R-:W-:-:S05]  /*0f00*/  HADD2.F32 R7, -RZ, R12.H0_H0 ;  /* 0x2000000cff077230 */ /* 0x000fca0000004100 */
[----:B------:R-:W-:Y:S01]  /*0f10*/  FMNMX.FTZ R4, |R7|, R4, !PT ;  /* 0x0000000407047209 */ /* 0x000fe20007810200 */
[----:B------:R-:W-:Y:S05]  /*0f20*/  @!P4 BRA `(.L_x_319) ;  /* 0xfffffe500000c947 */ /* 0x000fea000383ffff */
.L_x_318:
[----:B0-----:R-:W-:Y:S05]  /*0f30*/  BSYNC B0 ;  /* 0x0000000000007941 */ /* 0x001fea0003800000 */
.L_x_317:
        /* <DEDUP_REMOVED lines=142> */
.L_x_321:
        /* <DEDUP_REMOVED lines=97> */
.L_x_322:
[----:B0-----:R-:W-:Y:S05]  /*1e30*/  BSYNC B0 ;  /* 0x0000000000007941 */ /* 0x001fea0003800000 */
.L_x_320:
        /* <DEDUP_REMOVED lines=10> */
.L_x_325:
[----:B------:R-:W-:Y:S02]  /*1ee0*/  FMUL.FTZ R18, R18, 0.0078740157186985015869 ;  /* 0x3c01020412127820 */ /* 0x000fe40000410000 */
[----:B------:R-:W-:-:S03]  /*1ef0*/  IMAD.WIDE.U32 R20, R20, R21, c[0x0][0x168] ;  /* 0x00005a0014147625 */ /* 0x000fc600078e0015 */
[----:B------:R-:W-:-:S05]  /*1f00*/  FMNMX.FTZ R5, R18, 1.1920928955078125e-07, !PT ;  /* 0x3400000012057809 */ /* 0x000fca0007810000 */
[----:B------:R0:W-:Y:S04]  /*1f10*/  STG.E [R20.64], R5 ;  /* 0x0000000514007986 */ /* 0x0001e8000c10190a */
[----:B------:R0:W-:Y:S02]  /*1f20*/  STS [0x14c], R5 ;  /* 0x00014c05ff007388 */ /* 0x0001e40000000800 */
.L_x_324:
[----:B------:R-:W-:Y:S05]  /*1f30*/  BSYNC B0 ;  /* 0x0000000000007941 */ /* 0x000fea0003800000 */
.L_x_323:
[----:B------:R-:W-:Y:S06]  /*1f40*/  BAR.SYNC.DEFER_BLOCKING 0x0 ;  /* 0x0000000000007b1d */ /* 0x000fec0000010000 */
[----:B------:R-:W-:Y:S05]  /*1f50*/  @P2 EXIT ;  /* 0x000000000000294d */ /* 0x000fea0003800000 */
[----:B------:R-:W2:Y:S02]  /*1f60*/  LDS R6, [0x14c] ;  /* 0x00014c00ff067984 */ /* 0x000ea40000000800 */
[----:B--2---:R-:W2:Y:S02]  /*1f70*/  MUFU.RCP R6, R6 ;  /* 0x0000000600067308 */ /* 0x004ea40000001000 */
.L_x_326:
        /* <DEDUP_REMOVED lines=14> */
[----:B------:R-:W-:Y:S01]  /*2060*/  IADD3 R3, R3, c[0x0][0x0], RZ ;  /* 0x0000000003037a10 */ /* 0x000fe20007ffe0ff */
[----:B---3--:R-:W-:Y:S02]  /*2070*/  HADD2.F32 R9, -RZ, R12.H0_H0 ;  /* 0x2000000cff097230 */ /* 0x008fe40000004100 */
[----:B----4-:R-:W-:-:S05]  /*2080*/  HADD2.F32 R14, -RZ, R14.H0_H0 ;  /* 0x2000000eff0e7230 */ /* 0x010fca0000004100 */
[----:B------:R-:W-:-:S04]  /*2090*/  FADD.FTZ R9, R9, R14 ;  /* 0x0000000e09097221 */ /* 0x000fc80000010000 */
[-C--:B-1----:R-:W-:Y:S01]  /*20a0*/  FMUL.FTZ R14, R16, R9.reuse ;  /* 0x00000009100e7220 */ /* 0x082fe20000410000 */
[----:B-----5:R-:W-:Y:S01]  /*20b0*/  HADD2.F32 R15, -RZ, R10.H0_H0 ;  /* 0x2000000aff0f7230 */ /* 0x020fe20000004100 */
[----:B------:R-:W-:-:S03]  /*20c0*/  F2FP.PACK_AB R10, RZ, R9 ;  /* 0x00000009ff0a723e */ /* 0x000fc600000000ff */
[----:B------:R-:W-:Y:S02]  /*20d0*/  F2FP.PACK_AB R14, RZ, R14 ;  /* 0x0000000eff0e723e */ /* 0x000fe400000000ff */
[----:B------:R-:W-:Y:S01]  /*20e0*/  IADD3.X R9, R7, c[0x0][0x164], RZ, P0, !PT ;  /* 0x0000590007097a10 */ /* 0x000fe200007fe4ff */
[----:B------:R0:W-:Y:S01]  /*20f0*/  STG.E.U16 [R4.64], R10 ;  /* 0x0000000a04007986 */ /* 0x0001e2000c10150a */
[----:B------:R-:W-:Y:S01]  /*2100*/  ISETP.GE.U32.AND P0, PT, R3, c[0x0][0x18c], PT ;  /* 0x0000630003007a0c */ /* 0x000fe20003f06070 */
[----:B------:R-:W-:-:S05]  /*2110*/  HADD2.F32 R14, -RZ, R14.H0_H0 ;  /* 0x2000000eff0e7230 */ /* 0x000fca0000004100 */
[----:B------:R-:W-:-:S05]  /*2120*/  FMUL.FTZ R14, R14, R15 ;  /* 0x0000000f0e0e7220 */ /* 0x000fca0000410000 */
[----:B------:R-:W-:-:S05]  /*2130*/  F2FP.PACK_AB R14, RZ, R14 ;  /* 0x0000000eff0e723e */ /* 0x000fca00000000ff */
[----:B------:R-:W-:-:S05]  /*2140*/  HADD2.F32 R13, -RZ, R14.H0_H0 ;  /* 0x2000000eff0d7230 */ /* 0x000fca0000004100 */
[----:B--2---:R-:W-:-:S06]  /*2150*/  FMUL.FTZ R13, R6, R13 ;  /* 0x0000000d060d7220 */ /* 0x004fcc0000410000 */
[----:B------:R-:W1:Y:S02]  /*2160*/  F2I.S8.NTZ R13, R13 ;  /* 0x0000000d000d7305 */ /* 0x000e640000202100 */
[----:B-1----:R0:W-:Y:S01]  /*2170*/  STG.E.U8 [R8.64], R13 ;  /* 0x0000000d08007986 */ /* 0x0021e2000c10110a */
[----:B------:R-:W-:Y:S05]  /*2180*/  @!P0 BRA `(.L_x_326) ;  /* 0xfffffdf000008947 */ /* 0x000fea000383ffff */
[----:B------:R-:W-:Y:S05]  /*2190*/  EXIT ;  /* 0x000000000000794d */ /* 0x000fea0003800000 */
.L_x_310:
        /* <DEDUP_REMOVED lines=11> */
.L_x_329:
[----:B------:R-:W-:-:S04]  /*2250*/  IMAD.WIDE.U32 R8, R13, 0x8, R28 ;  /* 0x000000080d087825 */ /* 0x000fc800078e001c */
[----:B------:R-:W-:Y:S02]  /*2260*/  IMAD.WIDE.U32 R10, R13, 0x8, R6 ;  /* 0x000000080d0a7825 */ /* 0x000fe400078e0006 */
[----:B------:R-:W2:Y:S04]  /*2270*/  LDG.E.64.CONSTANT R8, [R8.64] ;  /* 0x0000000a08087981 */ /* 0x000ea8000c1e9b00 */
[----:B------:R-:W3:Y:S01]  /*2280*/  LDG.E.64 R10, [R10.64] ;  /* 0x0000000a0a0a7981 */ /* 0x000ee2000c1e1b00 */
[--C-:B--2---:R-:W-:Y:S02]  /*2290*/  HADD2.F32 R0, -RZ, R8.reuse.H0_H0 ;  /* 0x20000008ff007230 */ /* 0x104fe40000004100 */
[----:B------:R-:W-:Y:S02]  /*22a0*/  HADD2.F32 R2, -RZ, R8.H1_H1 ;  /* 0x30000008ff027230 */ /* 0x000fe40000004100 */
[----:B---3--:R-:W-:-:S02]  /*22b0*/  HADD2.F32 R15, -RZ, R10.H0_H0 ;  /* 0x2000000aff0f7230 */ /* 0x008fc40000004100 */
[----:B------:R-:W-:-:S03]  /*22c0*/  HADD2.F32 R17, -RZ, R10.H1_H1 ;  /* 0x3000000aff117230 */ /* 0x000fc60000004100 */
[----:B------:R-:W-:Y:S01]  /*22d0*/  FADD.FTZ R12, R0, R15 ;  /* 0x0000000f000c7221 */ /* 0x000fe20000010000 */
[--C-:B------:R-:W-:Y:S01]  /*22e0*/  HADD2.F32 R0, -RZ, R9.reuse.H0_H0 ;  /* 0x20000009ff007230 */ /* 0x100fe20000004100 */
[----:B------:R-:W-:Y:S01]  /*22f0*/  FADD.FTZ R17, R2, R17 ;  /* 0x0000001102117221 */ /* 0x000fe20000010000 */
[----:B------:R-:W-:Y:S01]  /*2300*/  HADD2.F32 R2, -RZ, R9.H1_H1 ;  /* 0x30000009ff027230 */ /* 0x000fe20000004100 */
[----:B------:R-:W-:Y:S01]  /*2310*/  IADD3 R9, R13, c[0x0][0x0], RZ ;  /* 0x000000000d097a10 */ /* 0x000fe20007ffe0ff */
[--C-:B------:R-:W-:Y:S01]  /*2320*/  HADD2.F32 R15, -RZ, R11.reuse.H0_H0 ;  /* 0x2000000bff0f7230 */ /* 0x100fe20000004100 */
[----:B------:R-:W-:Y:S01]  /*2330*/  FFMA.FTZ R12, R12, R12, R5 ;  /* 0x0000000c0c0c7223 */ /* 0x000fe20000010005 */
[----:B------:R-:W-:Y:S01]  /*2340*/  HADD2.F32 R11, -RZ, R11.H1_H1 ;  /* 0x3000000bff0b7230 */ /* 0x000fe20000004100 */
[----:B------:R-:W-:Y:S02]  /*2350*/  ISETP.GE.U32.AND P0, PT, R9, R4, PT ;  /* 0x000000040900720c */ /* 0x000fe40003f06070 */
[----:B------:R-:W-:-:S02]  /*2360*/  FADD.FTZ R0, R0, R15 ;  /* 0x0000000f00007221 */ /* 0x000fc40000010000 */
[----:B------:R-:W-:Y:S02]  /*2370*/  FFMA.FTZ R17, R17, R17, R12 ;  /* 0x0000001111117223 */ /* 0x000fe4000001000c */
        /* <DEDUP_REMOVED lines=9> */
[----:B------:R-:W-:Y:S01]  /*2410*/  ISETP.GE.U32.AND P0, PT, R9, R4, PT ;  /* 0x000000040900720c */ /* 0x000fe20003f06070 */
[--C-:B--2---:R-:W-:Y:S02]  /*2420*/  HADD2.F32 R0, -RZ, R10.reuse.H0_H0 ;  /* 0x2000000aff007230 */ /* 0x104fe40000004100 */
[----:B------:R-:W-:Y:S02]  /*2430*/  HADD2.F32 R2, -RZ, R10.H1_H1 ;  /* 0x3000000aff027230 */ /* 0x000fe40000004100 */
[--C-:B---3--:R-:W-:Y:S02]  /*2440*/  HADD2.F32 R15, -RZ, R12.reuse.H0_H0 ;  /* 0x2000000cff0f7230 */ /* 0x108fe40000004100 */
[----:B------:R-:W-:-:S03]  /*2450*/  HADD2.F32 R17, -RZ, R12.H1_H1 ;  /* 0x3000000cff117230 */ /* 0x000fc60000004100 */
[----:B------:R-:W-:Y:S01]  /*2460*/  FADD.FTZ R8, R0, R15 ;  /* 0x0000000f00087221 */ /* 0x000fe20000010000 */
[----:B------:R-:W-:Y:S01]  /*2470*/  HADD2.F32 R0, -RZ, R11.H0_H0 ;  /* 0x2000000bff007230 */ /* 0x000fe20000004100 */
[----:B------:R-:W-:Y:S01]  /*2480*/  FADD.FTZ R2, R2, R17 ;  /* 0x0000001102027221 */ /* 0x000fe20000010000 */
[----:B------:R-:W-:Y:S01]  /*2490*/  HADD2.F32 R15, -RZ, R13.H0_H0 ;  /* 0x2000000dff0f7230 */ /* 0x000fe20000004100 */
[----:B------:R-:W-:Y:S01]  /*24a0*/  FFMA.FTZ R5, R8, R8, R5 ;  /* 0x0000000808057223 */ /* 0x000fe20000010005 */
[----:B------:R-:W-:Y:S02]  /*24b0*/  HADD2.F32 R11, -RZ, R11.H1_H1 ;  /* 0x3000000bff0b7230 */ /* 0x000fe40000004100 */
[----:B------:R-:W-:Y:S01]  /*24c0*/  HADD2.F32 R8, -RZ, R13.H1_H1 ;  /* 0x3000000dff087230 */ /* 0x000fe20000004100 */
[----:B------:R-:W-:Y:S02]  /*24d0*/  FADD.FTZ R0, R0, R15 ;  /* 0x0000000f00007221 */ /* 0x000fe40000010000 */
[----:B------:R-:W-:-:S02]  /*24e0*/  FFMA.FTZ R5, R2, R2, R5 ;  /* 0x0000000202057223 */ /* 0x000fc40000010005 */
        /* <DEDUP_REMOVED lines=36> */
[----:B------:R-:W-:Y:S01]  /*2730*/  HADD2.F32 R15, -RZ, R13.H0_H0 ;  /* 0x2000000dff0f7230 */ /* 0x000fe20000004100 */
[----:B------:R-:W-:Y:S01]  /*2740*/  FADD.FTZ R2, R2, R17 ;  /* 0x0000001102027221 */ /* 0x000fe20000010000 */
[----:B------:R-:W-:Y:S01]  /*2750*/  HADD2.F32 R0, -RZ, R11.H0_H0 ;  /* 0x2000000bff007230 */ /* 0x000fe20000004100 */
[----:B------:R-:W-:Y:S01]  /*2760*/  FFMA.FTZ R5, R8, R8, R5 ;  /* 0x0000000808057223 */ /* 0x000fe20000010005 */
[----:B------:R-:W-:Y:S01]  /*2770*/  HADD2.F32 R8, -RZ, R13.H1_H1 ;  /* 0x3000000dff087230 */ /* 0x000fe20000004100 */
[----:B------:R-:W-:Y:S01]  /*2780*/  IADD3 R13, R9, c[0x0][0x0], RZ ;  /* 0x00000000090d7a10 */ /* 0x000fe20007ffe0ff */
[----:B------:R-:W-:Y:S01]  /*2790*/  HADD2.F32 R11, -RZ, R11.H1_H1 ;  /* 0x3000000bff0b7230 */ /* 0x000fe20000004100 */
[----:B------:R-:W-:Y:S02]  /*27a0*/  FADD.FTZ R0, R0, R15 ;  /* 0x0000000f00007221 */ /* 0x000fe40000010000 */
[----:B------:R-:W-:Y:S01]  /*27b0*/  ISETP.GE.U32.AND P0, PT, R13, R4, PT ;  /* 0x000000040d00720c */ /* 0x000fe20003f06070 */
[----:B------:R-:W-:-:S02]  /*27c0*/  FFMA.FTZ R5, R2, R2, R5 ;  /* 0x0000000202057223 */ /* 0x000fc40000010005 */
[----:B------:R-:W-:Y:S02]  /*27d0*/  FADD.FTZ R8, R11, R8 ;  /* 0x000000080b087221 */ /* 0x000fe40000010000 */
[----:B------:R-:W-:-:S04]  /*27e0*/  FFMA.FTZ R5, R0, R0, R5 ;  /* 0x0000000000057223 */ /* 0x000fc80000010005 */
[----:B------:R-:W-:-:S04]  /*27f0*/  FFMA.FTZ R5, R8, R8, R5 ;  /* 0x0000000808057223 */ /* 0x000fc80000010005 */
[----:B------:R-:W-:Y:S05]  /*2800*/  @!P0 BRA `(.L_x_329) ;  /* 0xfffffa4000008947 */ /* 0x000fea000383ffff */
.L_x_328:
[----:B------:R-:W-:Y:S05]  /*2810*/  BSYNC B0 ;  /* 0x0000000000007941 */ /* 0x000fea0003800000 */
.L_x_327:
        /* <DEDUP_REMOVED lines=101> */
.L_x_331:
        /* <DEDUP_REMOVED lines=58> */
.L_x_332:
[----:B0-----:R-:W-:Y:S05]  /*3210*/  BSYNC B0 ;  /* 0x0000000000007941 */ /* 0x001fea0003800000 */
.L_x_330:
        /* <DEDUP_REMOVED lines=13> */
.L_x_335:
[----:B------:R-:W-:-:S04]  /*32f0*/  IMAD.WIDE.U32 R8, R15, 0x8, R28 ;  /* 0x000000080f087825 */ /* 0x000fc800078e001c */
[----:B------:R-:W-:Y:S02]  /*3300*/  IMAD.WIDE.U32 R10, R15, 0x8, R6 ;  /* 0x000000080f0a7825 */ /* 0x000fe400078e0006 */
[----:B------:R-:W2:Y:S04]  /*3310*/  LDG.E.64.CONSTANT R8, [R8.64] ;  /* 0x0000000a08087981 */ /* 0x000ea8000c1e9b00 */
[----:B------:R-:W3:Y:S01]  /*3320*/  LDG.E.64 R10, [R10.64] ;  /* 0x0000000a0a0a7981 */ /* 0x000ee2000c1e1b00 */
[----:B------:R-:W-:-:S04]  /*3330*/  IMAD.MOV.U32 R2, RZ, RZ, 0x8 ;  /* 0x00000008ff027424 */ /* 0x000fc800078e00ff */
[----:B------:R-:W-:-:S06]  /*3340*/  IMAD.WIDE.U32 R12, R15, R2, c[0x0][0x178] ;  /* 0x00005e000f0c7625 */ /* 0x000fcc00078e0002 */
[----:B------:R-:W4:Y:S01]  /*3350*/  LDG.E.64.CONSTANT R12, [R12.64] ;  /* 0x0000000a0c0c7981 */ /* 0x000f22000c1e9b00 */
[--C-:B--2---:R-:W-:Y:S02]  /*3360*/  HADD2.F32 R14, -RZ, R8.reuse.H0_H0 ;  /* 0x20000008ff0e7230 */ /* 0x104fe40000004100 */
[----:B------:R-:W-:Y:S02]  /*3370*/  HADD2.F32 R16, -RZ, R8.H1_H1 ;  /* 0x30000008ff107230 */ /* 0x000fe40000004100 */
[--C-:B---3--:R-:W-:Y:S02]  /*3380*/  HADD2.F32 R17, -RZ, R10.reuse.H0_H0 ;  /* 0x2000000aff117230 */ /* 0x108fe40000004100 */
[----:B------:R-:W-:Y:S02]  /*3390*/  HADD2.F32 R19, -RZ, R10.H1_H1 ;  /* 0x3000000aff137230 */ /* 0x000fe40000004100 */
[--C-:B------:R-:W-:Y:S01]  /*33a0*/  HADD2.F32 R8, -RZ, R9.reuse.H0_H0 ;  /* 0x20000009ff087230 */ /* 0x100fe20000004100 */
[----:B------:R-:W-:Y:S01]  /*33b0*/  FADD.FTZ R17, R14, R17 ;  /* 0x000000110e117221 */ /* 0x000fe20000010000 */
[----:B------:R-:W-:Y:S01]  /*33c0*/  HADD2.F32 R9, -RZ, R9.H1_H1 ;  /* 0x30000009ff097230 */ /* 0x000fe20000004100 */
[----:B------:R-:W-:Y:S01]  /*33d0*/  FADD.FTZ R19, R16, R19 ;  /* 0x0000001310137221 */ /* 0x000fe20000010000 */
[--C-:B------:R-:W-:Y:S01]  /*33e0*/  HADD2.F32 R10, -RZ, R11.reuse.H1_H1 ;  /* 0x3000000bff0a7230 */ /* 0x100fe20000004100 */
[C---:B-1----:R-:W-:Y:S01]  /*33f0*/  FMUL.FTZ R14, R0.reuse, R17 ;  /* 0x00000011000e7220 */ /* 0x042fe20000410000 */
[----:B------:R-:W-:Y:S01]  /*3400*/  HADD2.F32 R17, -RZ, R11.H0_H0 ;  /* 0x2000000bff117230 */ /* 0x000fe20000004100 */
[----:B------:R-:W-:-:S02]  /*3410*/  FMUL.FTZ R19, R0, R19 ;  /* 0x0000001300137220 */ /* 0x000fc40000410000 */
[----:B------:R-:W-:Y:S01]  /*3420*/  FADD.FTZ R9, R9, R10 ;  /* 0x0000000a09097221 */ /* 0x000fe20000010000 */
[----:B------:R-:W-:Y:S01]  /*3430*/  F2FP.PACK_AB R14, RZ, R14 ;  /* 0x0000000eff0e723e */ /* 0x000fe200000000ff */
[----:B------:R-:W-:Y:S01]  /*3440*/  FADD.FTZ R17, R8, R17 ;  /* 0x0000001108117221 */ /* 0x000fe20000010000 */
[----:B------:R-:W-:Y:S01]  /*3450*/  F2FP.PACK_AB R19, RZ, R19 ;  /* 0x00000013ff13723e */ /* 0x000fe200000000ff */
[C---:B------:R-:W-:Y:S01]  /*3460*/  FMUL.FTZ R8, R0.reuse, R9 ;  /* 0x0000000900087220 */ /* 0x040fe20000410000 */
[----:B----4-:R-:W-:Y:S01]  /*3470*/  HADD2.F32 R9, -RZ, R12.H0_H0 ;  /* 0x2000000cff097230 */ /* 0x010fe20000004100 */
[----:B------:R-:W-:Y:S01]  /*3480*/  FMUL.FTZ R17, R0, R17 ;  /* 0x0000001100117220 */ /* 0x000fe20000410000 */
[----:B------:R-:W-:Y:S02]  /*3490*/  HADD2.F32 R14, -RZ, R14.H0_H0 ;  /* 0x2000000eff0e7230 */ /* 0x000fe40000004100 */
[----:B------:R-:W-:Y:S01]  /*34a0*/  HADD2.F32 R19, -RZ, R19.H0_H0 ;  /* 0x20000013ff137230 */ /* 0x000fe20000004100 */
[----:B------:R-:W-:Y:S01]  /*34b0*/  F2FP.PACK_AB R10, RZ, R8 ;  /* 0x00000008ff0a723e */ /* 0x000fe200000000ff */
[----:B------:R-:W-:Y:S01]  /*34c0*/  HADD2.F32 R12, -RZ, R12.H1_H1 ;  /* 0x3000000cff0c7230 */ /* 0x000fe20000004100 */
[----:B------:R-:W-:Y:S01]  /*34d0*/  F2FP.PACK_AB R17, RZ, R17 ;  /* 0x00000011ff11723e */ /* 0x000fe200000000ff */
[----:B------:R-:W-:Y:S01]  /*34e0*/  FMUL.FTZ R9, R14, R9 ;  /* 0x000000090e097220 */ /* 0x000fe20000410000 */
[----:B------:R-:W-:-:S02]  /*34f0*/  HADD2.F32 R8, -RZ, R13.H0_H0 ;  /* 0x2000000dff087230 */ /* 0x000fc40000004100 */
[----:B------:R-:W-:Y:S01]  /*3500*/  FMUL.FTZ R12, R19, R12 ;  /* 0x0000000c130c7220 */ /* 0x000fe20000410000 */
[----:B------:R-:W-:Y:S01]  /*3510*/  HADD2.F32 R17, -RZ, R17.H0_H0 ;  /* 0x20000011ff117230 */ /* 0x000fe20000004100 */
[----:B------:R-:W-:Y:S01]  /*3520*/  F2FP.PACK_AB R9, RZ, R9 ;  /* 0x00000009ff09723e */ /* 0x000fe200000000ff */
[----:B------:R-:W-:Y:S02]  /*3530*/  HADD2.F32 R10, -RZ, R10.H0_H0 ;  /* 0x2000000aff0a7230 */ /* 0x000fe40000004100 */
[----:B------:R-:W-:Y:S01]  /*3540*/  HADD2.F32 R13, -RZ, R13.H1_H1 ;  /* 0x3000000dff0d7230 */ /* 0x000fe20000004100 */
[----:B------:R-:W-:Y:S01]  /*3550*/  FMUL.FTZ R17, R17, R8 ;  /* 0x0000000811117220 */ /* 0x000fe20000410000 */
[----:B------:R-:W-:Y:S01]  /*3560*/  HADD2.F32 R8, -RZ, R9.H0_H0 ;  /* 0x20000009ff087230 */ /* 0x000fe20000004100 */
[----:B------:R-:W-:Y:S02]  /*3570*/  IADD3 R9, R15, c[0x0][0x0], RZ ;  /* 0x000000000f097a10 */ /* 0x000fe40007ffe0ff */
[----:B------:R-:W-:Y:S01]  /*3580*/  F2FP.PACK_AB R12, RZ, R12 ;  /* 0x0000000cff0c723e */ /* 0x000fe200000000ff */
[----:B------:R-:W-:Y:S01]  /*3590*/  FMUL.FTZ R10, R10, R13 ;  /* 0x0000000d0a0a7220 */ /* 0x000fe20000410000 */
[----:B------:R-:W-:-:S02]  /*35a0*/  ISETP.GE.U32.AND P2, PT, R9, R4, PT ;  /* 0x000000040900720c */ /* 0x000fc40003f46070 */
[----:B------:R-:W-:Y:S01]  /*35b0*/  F2FP.PACK_AB R17, RZ, R17 ;  /* 0x00000011ff11723e */ /* 0x000fe200000000ff */
[----:B------:R-:W-:Y:S01]  /*35c0*/  HADD2.F32 R11, -RZ, R12.H0_H0 ;  /* 0x2000000cff0b7230 */ /* 0x000fe20000004100 */
[----:B------:R-:W-:Y:S02]  /*35d0*/  FMNMX.FTZ R8, |R8|, R5, !PT ;  /* 0x0000000508087209 */ /* 0x000fe40007810200 */
[----:B------:R-:W-:Y:S01]  /*35e0*/  F2FP.PACK_AB R10, RZ, R10 ;  /* 0x0000000aff0a723e */ /* 0x000fe200000000ff */
[----:B------:R-:W-:Y:S01]  /*35f0*/  HADD2.F32 R17, -RZ, R17.H0_H0 ;  /* 0x20000011ff117230 */ /* 0x000fe20000004100 */
[----:B------:R-:W-:-:S03]  /*3600*/  FMNMX.FTZ R8, R8, |R11|, !PT ;  /* 0x4000000b08087209 */ /* 0x000fc60007810000 */
[----:B------:R-:W-:Y:S01]  /*3610*/  HADD2.F32 R5, -RZ, R10.H0_H0 ;  /* 0x2000000aff057230 */ /* 0x000fe20000004100 */
        /* <DEDUP_REMOVED lines=10> */
[----:B------:R-:W-:Y:S01]  /*36c0*/  ISETP.GE.U32.AND P2, PT, R9, R4, PT ;  /* 0x000000040900720c */ /* 0x000fe20003f46070 */
[--C-:B--2---:R-:W-:Y:S02]  /*36d0*/  HADD2.F32 R8, -RZ, R10.reuse.H0_H0 ;  /* 0x2000000aff087230 */ /* 0x104fe40000004100 */
[----:B------:R-:W-:Y:S02]  /*36e0*/  HADD2.F32 R16, -RZ, R10.H1_H1 ;  /* 0x3000000aff107230 */ /* 0x000fe40000004100 */
[--C-:B---3--:R-:W-:Y:S02]  /*36f0*/  HADD2.F32 R17, -RZ, R12.reuse.H0_H0 ;  /* 0x2000000cff117230 */ /* 0x108fe40000004100 */
[----:B------:R-:W-:Y:S02]  /*3700*/  HADD2.F32 R19, -RZ, R12.H1_H1 ;  /* 0x3000000cff137230 */ /* 0x000fe40000004100 */
[----:B------:R-:W-:Y:S01]  /*3710*/  HADD2.F32 R10, -RZ, R13.H1_H1 ;  /* 0x3000000dff0a7230 */ /* 0x000fe20000004100 */
[----:B------:R-:W-:Y:S01]  /*3720*/  FADD.FTZ R17, R8, R17 ;  /* 0x0000001108117221 */ /* 0x000fe20000010000 */
[--C-:B------:R-:W-:Y:S01]  /*3730*/  HADD2.F32 R8, -RZ, R11.reuse.H0_H0 ;  /* 0x2000000bff087230 */ /* 0x100fe20000004100 */
[----:B------:R-:W-:Y:S01]  /*3740*/  FADD.FTZ R19, R16, R19 ;  /* 0x0000001310137221 */ /* 0x000fe20000010000 */
[----:B------:R-:W-:Y:S01]  /*3750*/  HADD2.F32 R11, -RZ, R11.H1_H1 ;  /* 0x3000000bff0b7230 */ /* 0x000fe20000004100 */
[C---:B------:R-:W-:Y:S01]  /*3760*/  FMUL.FTZ R16, R0.reuse, R17 ;  /* 0x0000001100107220 */ /* 0x040fe20000410000 */
        /* <DEDUP_REMOVED lines=94> */
[--C-:B--2---:R-:W-:Y:S02]  /*3d50*/  HADD2.F32 R2, -RZ, R10.reuse.H0_H0 ;  /* 0x2000000aff027230 */ /* 0x104fe40000004100 */
[----:B------:R-:W-:Y:S02]  /*3d60*/  HADD2.F32 R8, -RZ, R10.H1_H1 ;  /* 0x3000000aff087230 */ /* 0x000fe40000004100 */
[--C-:B---3--:R-:W-:Y:S02]  /*3d70*/  HADD2.F32 R17, -RZ, R12.reuse.H0_H0 ;  /* 0x2000000cff117230 */ /* 0x108fe40000004100 */
[----:B------:R-:W-:-:S03]  /*3d80*/  HADD2.F32 R19, -RZ, R12.H1_H1 ;  /* 0x3000000cff137230 */ /* 0x000fc60000004100 */
[----:B------:R-:W-:Y:S01]  /*3d90*/  FADD.FTZ R17, R2, R17 ;  /* 0x0000001102117221 */ /* 0x000fe20000010000 */
[--C-:B------:R-:W-:Y:S01]  /*3da0*/  HADD2.F32 R2, -RZ, R11.reuse.H0_H0 ;  /* 0x2000000bff027230 */ /* 0x100fe20000004100 */
[----:B------:R-:W-:Y:S01]  /*3db0*/  FADD.FTZ R19, R8, R19 ;  /* 0x0000001308137221 */ /* 0x000fe20000010000 */
[----:B------:R-:W-:Y:S01]  /*3dc0*/  HADD2.F32 R11, -RZ, R11.H1_H1 ;  /* 0x3000000bff0b7230 */ /* 0x000fe20000004100 */
[C---:B------:R-:W-:Y:S01]  /*3dd0*/  FMUL.FTZ R10, R0.reuse, R17 ;  /* 0x00000011000a7220 */ /* 0x040fe20000410000 */
[--C-:B------:R-:W-:Y:S01]  /*3de0*/  HADD2.F32 R8, -RZ, R13.reuse.H1_H1 ;  /* 0x3000000dff087230 */ /* 0x100fe20000004100 */
[----:B------:R-:W-:Y:S01]  /*3df0*/  FMUL.FTZ R19, R0, R19 ;  /* 0x0000001300137220 */ /* 0x000fe20000410000 */
[----:B------:R-:W-:Y:S02]  /*3e00*/  HADD2.F32 R17, -RZ, R13.H0_H0 ;  /* 0x2000000dff117230 */ /* 0x000fe40000004100 */
[----:B------:R-:W-:Y:S01]  /*3e10*/  F2FP.PACK_AB R10, RZ, R10 ;  /* 0x0000000aff0a723e */ /* 0x000fe200000000ff */
[----:B------:R-:W-:Y:S01]  /*3e20*/  FADD.FTZ R11, R11, R8 ;  /* 0x000000080b0b7221 */ /* 0x000fe20000010000 */
[----:B------:R-:W-:Y:S01]  /*3e30*/  F2FP.PACK_AB R19, RZ, R19 ;  /* 0x00000013ff13723e */ /* 0x000fe200000000ff */
[----:B------:R-:W-:-:S02]  /*3e40*/  FADD.FTZ R17, R2, R17 ;  /* 0x0000001102117221 */ /* 0x000fc40000010000 */
[C---:B------:R-:W-:Y:S01]  /*3e50*/  FMUL.FTZ R2, R0.reuse, R11 ;  /* 0x0000000b00027220 */ /* 0x040fe20000410000 */
[----:B------:R-:W-:Y:S01]  /*3e60*/  HADD2.F32 R10, -RZ, R10.H0_H0 ;  /* 0x2000000aff0a7230 */ /* 0x000fe20000004100 */
[----:B------:R-:W-:Y:S01]  /*3e70*/  FMUL.FTZ R17, R0, R17 ;  /* 0x0000001100117220 */ /* 0x000fe20000410000 */
[--C-:B----4-:R-:W-:Y:S02]  /*3e80*/  HADD2.F32 R11, -RZ, R14.reuse.H0_H0 ;  /* 0x2000000eff0b7230 */ /* 0x110fe40000004100 */
[----:B------:R-:W-:Y:S01]  /*3e90*/  F2FP.PACK_AB R8, RZ, R2 ;  /* 0x00000002ff08723e */ /* 0x000fe200000000ff */
[----:B------:R-:W-:Y:S01]  /*3ea0*/  HADD2.F32 R19, -RZ, R19.H0_H0 ;  /* 0x20000013ff137230 */ /* 0x000fe20000004100 */
[----:B------:R-:W-:Y:S01]  /*3eb0*/  F2FP.PACK_AB R17, RZ, R17 ;  /* 0x00000011ff11723e */ /* 0x000fe200000000ff */
[----:B------:R-:W-:Y:S01]  /*3ec0*/  HADD2.F32 R14, -RZ, R14.H1_H1 ;  /* 0x3000000eff0e7230 */ /* 0x000fe20000004100 */
[----:B------:R-:W-:Y:S01]  /*3ed0*/  FMUL.FTZ R10, R10, R11 ;  /* 0x0000000b0a0a7220 */ /* 0x000fe20000410000 */
[----:B------:R-:W-:-:S02]  /*3ee0*/  HADD2.F32 R2, -RZ, R15.H0_H0 ;  /* 0x2000000fff027230 */ /* 0x000fc40000004100 */
[----:B------:R-:W-:Y:S01]  /*3ef0*/  HADD2.F32 R8, -RZ, R8.H0_H0 ;  /* 0x20000008ff087230 */ /* 0x000fe20000004100 */
[----:B------:R-:W-:Y:S01]  /*3f00*/  FMUL.FTZ R14, R19, R14 ;  /* 0x0000000e130e7220 */ /* 0x000fe20000410000 */
[----:B------:R-:W-:Y:S01]  /*3f10*/  HADD2.F32 R15, -RZ, R15.H1_H1 ;  /* 0x3000000fff0f7230 */ /* 0x000fe20000004100 */
[----:B------:R-:W-:Y:S01]  /*3f20*/  F2FP.PACK_AB R10, RZ, R10 ;  /* 0x0000000aff0a723e */ /* 0x000fe200000000ff */
[----:B------:R-:W-:Y:S02]  /*3f30*/  HADD2.F32 R17, -RZ, R17.H0_H0 ;  /* 0x20000011ff117230 */ /* 0x000fe40000004100 */
[----:B------:R-:W-:Y:S01]  /*3f40*/  F2FP.PACK_AB R14, RZ, R14 ;  /* 0x0000000eff0e723e */ /* 0x000fe200000000ff */
[----:B------:R-:W-:Y:S01]  /*3f50*/  FMUL.FTZ R8, R8, R15 ;  /* 0x0000000f08087220 */ /* 0x000fe20000410000 */
[----:B------:R-:W-:Y:S01]  /*3f60*/  IADD3 R15, R9, c[0x0][0x0], RZ ;  /* 0x00000000090f7a10 */ /* 0x000fe20007ffe0ff */
[----:B------:R-:W-:Y:S01]  /*3f70*/  FMUL.FTZ R2, R17, R2 ;  /* 0x0000000211027220 */ /* 0x000fe20000410000 */
[----:B------:R-:W-:-:S02]  /*3f80*/  HADD2.F32 R10, -RZ, R10.H0_H0 ;  /* 0x2000000aff0a7230 */ /* 0x000fc40000004100 */
[----:B------:R-:W-:Y:S01]  /*3f90*/  ISETP.GE.U32.AND P2, PT, R15, R4, PT ;  /* 0x000000040f00720c */ /* 0x000fe20003f46070 */
[----:B------:R-:W-:Y:S01]  /*3fa0*/  HADD2.F32 R11, -RZ, R14.H0_H0 ;  /* 0x2000000eff0b7230 */ /* 0x000fe20000004100 */
[----:B------:R-:W-:Y:S02]  /*3fb0*/  F2FP.PACK_AB R2, RZ, R2 ;  /* 0x00000002ff02723e */ /* 0x000fe400000000ff */
[----:B------:R-:W-:Y:S02]  /*3fc0*/  FMNMX.FTZ R10, R5, |R10|, !PT ;  /* 0x4000000a050a7209 */ /* 0x000fe40007810000 */
[----:B------:R-:W-:Y:S01]  /*3fd0*/  F2FP.PACK_AB R8, RZ, R8 ;  /* 0x00000008ff08723e */ /* 0x000fe200000000ff */
[----:B------:R-:W-:Y:S01]  /*3fe0*/  HADD2.F32 R5, -RZ, R2.H0_H0 ;  /* 0x20000002ff057230 */ /* 0x000fe20000004100 */
[----:B------:R-:W-:-:S03]  /*3ff0*/  FMNMX.FTZ R10, R10, |R11|, !PT ;  /* 0x4000000b0a0a7209 */ /* 0x000fc60007810000 */
[----:B------:R-:W-:Y:S01]  /*4000*/  HADD2.F32 R8, -RZ, R8.H0_H0 ;  /* 0x20000008ff087230 */ /* 0x000fe20000004100 */
[----:B------:R-:W-:-:S04]  /*4010*/  FMNMX.FTZ R5, R10, |R5|, !PT ;  /* 0x400000050a057209 */ /* 0x000fc80007810000 */
[----:B------:R-:W-:Y:S01]  /*4020*/  FMNMX.FTZ R5, R5, |R8|, !PT ;  /* 0x4000000805057209 */ /* 0x000fe20007810000 */
[----:B------:R-:W-:Y:S05]  /*4030*/  @!P2 BRA `(.L_x_335) ;  /* 0xfffff2b00000a947 */ /* 0x000fea000383ffff */
.L_x_334:
[----:B0-----:R-:W-:Y:S05]  /*4040*/  BSYNC B0 ;  /* 0x0000000000007941 */ /* 0x001fea0003800000 */
.L_x_333:
        /* <DEDUP_REMOVED lines=144> */
.L_x_337:
        /* <DEDUP_REMOVED lines=98> */
.L_x_338:
[----:B0-----:R-:W-:Y:S05]  /*4f70*/  BSYNC B0 ;  /* 0x0000000000007941 */ /* 0x001fea0003800000 */
.L_x_336:
        /* <DEDUP_REMOVED lines=13> */
.L_x_341:
[----:B------:R-:W-:Y:S02]  /*5050*/  FMUL.FTZ R16, R16, 0.0078740157186985015869 ;  /* 0x3c01020410107820 */ /* 0x000fe40000410000 */
[----:B0-----:R-:W-:-:S03]  /*5060*/  IMAD.WIDE.U32 R2, R5, R8, c[0x0][0x168] ;  /* 0x00005a0005027625 */ /* 0x001fc600078e0008 */
[----:B------:R-:W-:-:S05]  /*5070*/  FMNMX.FTZ R5, R16, 1.1920928955078125e-07, !PT ;  /* 0x3400000010057809 */ /* 0x000fca0007810000 */
[----:B------:R0:W-:Y:S04]  /*5080*/  STG.E [R2.64], R5 ;  /* 0x0000000502007986 */ /* 0x0001e8000c10190a */
[----:B------:R0:W-:Y:S02]  /*5090*/  STS [0xa4], R5 ;  /* 0x0000a405ff007388 */ /* 0x0001e40000000800 */
.L_x_340:
[----:B------:R-:W-:Y:S05]  /*50a0*/  BSYNC B0 ;  /* 0x0000000000007941 */ /* 0x000fea0003800000 */
.L_x_339:
        /* <DEDUP_REMOVED lines=16> */
.L_x_343:
[----:B------:R-:W-:-:S04]  /*51b0*/  IMAD.WIDE.U32 R22, R17, 0x8, R28 ;  /* 0x0000000811167825 */ /* 0x000fc800078e001c */
[----:B------:R-:W-:Y:S01]  /*51c0*/  IMAD.WIDE.U32 R10, R17, 0x8, R6 ;  /* 0x00000008110a7825 */ /* 0x000fe200078e0006 */
        /* <DEDUP_REMOVED lines=9> */
[----:B------:R-:W-:Y:S01]  /*5260*/  HADD2.F32 R18, -RZ, R19.H0_H0 ;  /* 0x20000013ff127230 */ /* 0x000fe20000004100 */
[----:B------:R-:W-:Y:S01]  /*5270*/  FADD.FTZ R21, R21, R16 ;  /* 0x0000001015157221 */ /* 0x000fe20000010000 */
[--C-:B------:R-:W-:Y:S01]  /*5280*/  HADD2.F32 R16, -RZ, R15.reuse.H1_H1 ;  /* 0x3000000fff107230 */ /* 0x100fe20000004100 */
[----:B------:R-:W-:Y:S01]  /*5290*/  FADD.FTZ R14, R14, R9 ;  /* 0x000000090e0e7221 */ /* 0x000fe20000010000 */
[----:B------:R-:W-:Y:S01]  /*52a0*/  HADD2.F32 R9, -RZ, R15.H0_H0 ;  /* 0x2000000fff097230 */ /* 0x000fe20000004100 */
[CC--:B-1----:R-:W-:Y:S01]  /*52b0*/  FMUL.FTZ R20, R0.reuse, R21.reuse ;  /* 0x0000001500147220 */ /* 0x0c2fe20000410000 */
[----:B------:R-:W-:Y:S01]  /*52c0*/  HADD2.F32 R19, -RZ, R19.H1_H1 ;  /* 0x30000013ff137230 */ /* 0x000fe20000004100 */
[----:B------:R-:W-:Y:S01]  /*52d0*/  FMUL.FTZ R22, R0, R14 ;  /* 0x0000000e00167220 */ /* 0x000fe20000410000 */
[----:B------:R-:W-:Y:S01]  /*52e0*/  F2FP.PACK_AB R14, R14, R21 ;  /* 0x000000150e0e723e */ /* 0x000fe200000000ff */
[----:B------:R-:W-:Y:S01]  /*52f0*/  FADD.FTZ R15, R9, R18 ;  /* 0x00000012090f7221 */ /* 0x000fe20000010000 */
[----:B------:R-:W-:Y:S01]  /*5300*/  F2FP.PACK_AB R20, RZ, R20 ;  /* 0x00000014ff14723e */ /* 0x000fe200000000ff */
[----:B------:R-:W-:Y:S01]  /*5310*/  FADD.FTZ R16, R16, R19 ;  /* 0x0000001310107221 */ /* 0x000fe20000010000 */
[----:B----4-:R-:W-:Y:S01]  /*5320*/  HADD2.F32 R9, -RZ, R12.H0_H0 ;  /* 0x2000000cff097230 */ /* 0x010fe20000004100 */
[----:B------:R-:W-:Y:S01]  /*5330*/  F2FP.PACK_AB R22, RZ, R22 ;  /* 0x00000016ff16723e */ /* 0x000fe200000000ff */
[CC--:B------:R-:W-:Y:S01]  /*5340*/  FMUL.FTZ R18, R0.reuse, R15.reuse ;  /* 0x0000000f00127220 */ /* 0x0c0fe20000410000 */
[----:B------:R-:W-:Y:S01]  /*5350*/  HADD2.F32 R20, -RZ, R20.H0_H0 ;  /* 0x20000014ff147230 */ /* 0x000fe20000004100 */
[----:B------:R-:W-:Y:S01]  /*5360*/  FMUL.FTZ R23, R0, R16 ;  /* 0x0000001000177220 */ /* 0x000fe20000410000 */
[----:B------:R-:W-:Y:S01]  /*5370*/  HADD2.F32 R19, -RZ, R12.H1_H1 ;  /* 0x3000000cff137230 */ /* 0x000fe20000004100 */
[----:B------:R-:W-:Y:S01]  /*5380*/  F2FP.PACK_AB R15, R16, R15 ;  /* 0x0000000f100f723e */ /* 0x000fe200000000ff */
[----:B------:R-:W-:Y:S01]  /*5390*/  HADD2.F32 R22, -RZ, R22.H0_H0 ;  /* 0x20000016ff167230 */ /* 0x000fe20000004100 */
[----:B------:R-:W-:Y:S01]  /*53a0*/  FMUL.FTZ R9, R20, R9 ;  /* 0x0000000914097220 */ /* 0x000fe20000410000 */
[----:B------:R-:W-:-:S02]  /*53b0*/  F2FP.PACK_AB R18, RZ, R18 ;  /* 0x00000012ff12723e */ /* 0x000fc400000000ff */
[----:B------:R-:W-:Y:S01]  /*53c0*/  F2FP.PACK_AB R12, RZ, R23 ;  /* 0x00000017ff0c723e */ /* 0x000fe200000000ff */
[----:B------:R-:W-:Y:S01]  /*53d0*/  FMUL.FTZ R19, R22, R19 ;  /* 0x0000001316137220 */ /* 0x000fe20000410000 */
[----:B------:R-:W-:Y:S01]  /*53e0*/  F2FP.PACK_AB R9, RZ, R9 ;  /* 0x00000009ff09723e */ /* 0x000fe200000000ff */
[----:B------:R-:W-:Y:S01]  /*53f0*/  HADD2.F32 R18, -RZ, R18.H0_H0 ;  /* 0x20000012ff127230 */ /* 0x000fe20000004100 */
[----:B------:R1:W-:Y:S01]  /*5400*/  STG.E.64 [R10.64], R14 ;  /* 0x0000000e0a007986 */ /* 0x0003e2000c101b0a */
[----:B------:R-:W-:Y:S01]  /*5410*/  HADD2.F32 R23, -RZ, R13.H0_H0 ;  /* 0x2000000dff177230 */ /* 0x000fe20000004100 */
[----:B------:R-:W-:Y:S01]  /*5420*/  F2FP.PACK_AB R19, RZ, R19 ;  /* 0x00000013ff13723e */ /* 0x000fe200000000ff */
[----:B------:R-:W-:Y:S02]  /*5430*/  HADD2.F32 R20, -RZ, R12.H0_H0 ;  /* 0x2000000cff147230 */ /* 0x000fe40000004100 */
[----:B------:R-:W-:Y:S01]  /*5440*/  HADD2.F32 R12, -RZ, R9.H0_H0 ;  /* 0x20000009ff0c7230 */ /* 0x000fe20000004100 */
[----:B------:R-:W-:Y:S01]  /*5450*/  FMUL.FTZ R18, R18, R23 ;  /* 0x0000001712127220 */ /* 0x000fe20000410000 */
[----:B------:R-:W-:-:S03]  /*5460*/  HADD2.F32 R13, -RZ, R13.H1_H1 ;  /* 0x3000000dff0d7230 */ /* 0x000fc60000004100 */
[----:B0-----:R-:W-:Y:S01]  /*5470*/  FMUL.FTZ R9, R5, R12 ;  /* 0x0000000c05097220 */ /* 0x001fe20000410000 */
[----:B------:R-:W-:Y:S01]  /*5480*/  HADD2.F32 R12, -RZ, R19.H0_H0 ;  /* 0x20000013ff0c7230 */ /* 0x000fe20000004100 */
[----:B------:R-:W-:Y:S01]  /*5490*/  FMUL.FTZ R13, R20, R13 ;  /* 0x0000000d140d7220 */ /* 0x000fe20000410000 */
[----:B------:R-:W-:-:S03]  /*54a0*/  F2FP.PACK_AB R18, RZ, R18 ;  /* 0x00000012ff12723e */ /* 0x000fc600000000ff */
[C---:B------:R-:W-:Y:S01]  /*54b0*/  FMUL.FTZ R12, R5.reuse, R12 ;  /* 0x0000000c050c7220 */ /* 0x040fe20000410000 */
[----:B------:R-:W-:Y:S01]  /*54c0*/  F2FP.PACK_AB R13, RZ, R13 ;  /* 0x0000000dff0d723e */ /* 0x000fe200000000ff */
[----:B------:R-:W-:Y:S01]  /*54d0*/  HADD2.F32 R18, -RZ, R18.H0_H0 ;  /* 0x20000012ff127230 */ /* 0x000fe20000004100 */
[----:B------:R-:W-:Y:S03]  /*54e0*/  F2I.S8.NTZ R9, R9 ;  /* 0x0000000900097305 */ /* 0x000fe60000202100 */
[----:B------:R-:W-:Y:S01]  /*54f0*/  HADD2.F32 R20, -RZ, R13.H0_H0 ;  /* 0x2000000dff147230 */ /* 0x000fe20000004100 */
[----:B------:R-:W-:-:S04]  /*5500*/  FMUL.FTZ R18, R5, R18 ;  /* 0x0000001205127220 */ /* 0x000fc80000410000 */
[----:B------:R-:W0:Y:S01]  /*5510*/  F2I.S8.NTZ R12, R12 ;  /* 0x0000000c000c7305 */ /* 0x000e220000202100 */
[----:B------:R-:W-:-:S07]  /*5520*/  FMUL.FTZ R20, R5, R20 ;  /* 0x0000001405147220 */ /* 0x000fce0000410000 */
        /* <DEDUP_REMOVED lines=10> */
[----:B------:R-:W-:-:S04]  /*55d0*/  IMAD.WIDE.U32 R20, R9, 0x8, R28 ;  /* 0x0000000809147825 */ /* 0x000fc800078e001c */
[C---:B-1----:R-:W-:Y:S01]  /*55e0*/  IMAD.WIDE.U32 R10, R9.reuse, 0x8, R6 ;  /* 0x00000008090a7825 */ /* 0x042fe200078e0006 */
[----:B------:R-:W2:Y:S04]  /*55f0*/  LDG.E.64.CONSTANT R14, [R20.64] ;  /* 0x0000000a140e7981 */ /* 0x000ea8000c1e9b00 */
[----:B------:R-:W3:Y:S01]  /*5600*/  LDG.E.64 R16, [R10.64] ;  /* 0x0000000a0a107981 */ /* 0x000ee2000c1e1b00 */
        /* <DEDUP_REMOVED lines=10> */
[--C-:B------:R-:W-:Y:S01]  /*56b0*/  HADD2.F32 R15, -RZ, R17.reuse.H0_H0 ;  /* 0x20000011ff0f7230 */ /* 0x100fe20000004100 */
[C---:B------:R-:W-:Y:S01]  /*56c0*/  FMUL.FTZ R20, R0.reuse, R19 ;  /* 0x0000001300147220 */ /* 0x040fe20000410000 */
[----:B------:R-:W-:Y:S01]  /*56d0*/  HADD2.F32 R17, -RZ, R17.H1_H1 ;  /* 0x30000011ff117230 */ /* 0x000fe20000004100 */
[----:B------:R-:W-:Y:S01]  /*56e0*/  FMUL.FTZ R21, R0, R14 ;  /* 0x0000000e00157220 */ /* 0x000fe20000410000 */
[----:B----4-:R-:W-:Y:S01]  /*56f0*/  HADD2.F32 R23, -RZ, R13.H0_H0 ;  /* 0x2000000dff177230 */ /* 0x010fe20000004100 */
[----:B------:R-:W-:Y:S01]  /*5700*/  FADD.FTZ R15, R16, R15 ;  /* 0x0000000f100f7221 */ /* 0x000fe20000010000 */
[----:B------:R-:W-:Y:S01]  /*5710*/  F2FP.PACK_AB R20, RZ, R20 ;  /* 0x00000014ff14723e */ /* 0x000fe200000000ff */
[----:B------:R-:W-:Y:S01]  /*5720*/  FADD.FTZ R16, R18, R17 ;  /* 0x0000001112107221 */ /* 0x000fe20000010000 */
[----:B------:R-:W-:Y:S01]  /*5730*/  F2FP.PACK_AB R21, RZ, R21 ;  /* 0x00000015ff15723e */ /* 0x000fe200000000ff */
[C---:B------:R-:W-:Y:S01]  /*5740*/  FMUL.FTZ R18, R0.reuse, R15 ;  /* 0x0000000f00127220 */ /* 0x040fe20000410000 */
[----:B------:R-:W-:Y:S01]  /*5750*/  HADD2.F32 R17, -RZ, R12.H0_H0 ;  /* 0x2000000cff117230 */ /* 0x000fe20000004100 */
[----:B------:R-:W-:Y:S01]  /*5760*/  FMUL.FTZ R22, R0, R16 ;  /* 0x0000001000167220 */ /* 0x000fe20000410000 */
[----:B------:R-:W-:Y:S01]  /*5770*/  HADD2.F32 R20, -RZ, R20.H0_H0 ;  /* 0x20000014ff147230 */ /* 0x000fe20000004100 */
[----:B------:R-:W-:Y:S01]  /*5780*/  F2FP.PACK_AB R14, R14, R19 ;  /* 0x000000130e0e723e */ /* 0x000fe200000000ff */
[----:B------:R-:W-:Y:S01]  /*5790*/  HADD2.F32 R21, -RZ, R21.H0_H0 ;  /* 0x20000015ff157230 */ /* 0x000fe20000004100 */
[----:B------:R-:W-:Y:S01]  /*57a0*/  F2FP.PACK_AB R18, RZ, R18 ;  /* 0x00000012ff12723e */ /* 0x000fe200000000ff */
[----:B------:R-:W-:Y:S01]  /*57b0*/  HADD2.F32 R12, -RZ, R12.H1_H1 ;  /* 0x3000000cff0c7230 */ /* 0x000fe20000004100 */
[----:B------:R-:W-:Y:S01]  /*57c0*/  FMUL.FTZ R17, R20, R17 ;  /* 0x0000001114117220 */ /* 0x000fe20000410000 */
[----:B------:R-:W-:Y:S01]  /*57d0*/  F2FP.PACK_AB R22, RZ, R22 ;  /* 0x00000016ff16723e */ /* 0x000fe200000000ff */
[----:B------:R-:W-:Y:S01]  /*57e0*/  HADD2.F32 R13, -RZ, R13.H1_H1 ;  /* 0x3000000dff0d7230 */ /* 0x000fe20000004100 */
[----:B------:R-:W-:Y:S01]  /*57f0*/  F2FP.PACK_AB R15, R16, R15 ;  /* 0x0000000f100f723e */ /* 0x000fe200000000ff */
[----:B------:R-:W-:Y:S01]  /*5800*/  FMUL.FTZ R21, R21, R12 ;  /* 0x0000000c15157220 */ /* 0x000fe20000410000 */
[----:B------:R-:W-:Y:S01]  /*5810*/  HADD2.F32 R18, -RZ, R18.H0_H0 ;  /* 0x20000012ff127230 */ /* 0x000fe20000004100 */
[----:B------:R-:W-:Y:S01]  /*5820*/  F2FP.PACK_AB R17, RZ, R17 ;  /* 0x00000011ff11723e */ /* 0x000fe200000000ff */
[----:B------:R-:W-:Y:S01]  /*5830*/  HADD2.F32 R22, -RZ, R22.H0_H0 ;  /* 0x20000016ff167230 */ /* 0x000fe20000004100 */
[----:B------:R0:W-:Y:S01]  /*5840*/  STG.E.64 [R10.64], R14 ;  /* 0x0000000e0a007986 */ /* 0x0001e2000c101b0a */
[----:B------:R-:W-:Y:S01]  /*5850*/  F2FP.PACK_AB R21, RZ, R21 ;  /* 0x00000015ff15723e */ /* 0x000fe200000000ff */
[----:B------:R-:W-:Y:S01]  /*5860*/  FMUL.FTZ R23, R18, R23 ;  /* 0x0000001712177220 */ /* 0x000fe20000410000 */
[----:B------:R-:W-:Y:S01]  /*5870*/  HADD2.F32 R12, -RZ, R17.H0_H0 ;  /* 0x20000011ff0c7230 */ /* 0x000fe20000004100 */
[----:B------:R-:W-:-:S02]  /*5880*/  FMUL.FTZ R13, R22, R13 ;  /* 0x0000000d160d7220 */ /* 0x000fc40000410000 */
[----:B------:R-:W-:Y:S01]  /*5890*/  HADD2.F32 R18, -RZ, R21.H0_H0 ;  /* 0x20000015ff127230 */ /* 0x000fe20000004100 */
[----:B------:R-:W-:Y:S01]  /*58a0*/  F2FP.PACK_AB R23, RZ, R23 ;  /* 0x00000017ff17723e */ /* 0x000fe200000000ff */
[C---:B------:R-:W-:Y:S01]  /*58b0*/  FMUL.FTZ R12, R5.reuse, R12 ;  /* 0x0000000c050c7220 */ /* 0x040fe20000410000 */
[----:B------:R-:W-:Y:S02]  /*58c0*/  F2FP.PACK_AB R17, RZ, R13 ;  /* 0x0000000dff11723e */ /* 0x000fe400000000ff */
[C---:B------:R-:W-:Y:S01]  /*58d0*/  FMUL.FTZ R18, R5.reuse, R18 ;  /* 0x0000001205127220 */ /* 0x040fe20000410000 */
[----:B------:R-:W-:Y:S02]  /*58e0*/  HADD2.F32 R20, -RZ, R23.H0_H0 ;  /* 0x20000017ff147230 */ /* 0x000fe40000004100 */
[----:B------:R-:W-:Y:S01]  /*58f0*/  F2I.S8.NTZ R12, R12 ;  /* 0x0000000c000c7305 */ /* 0x000fe20000202100 */
[----:B------:R-:W-:Y:S02]  /*5900*/  HADD2.F32 R22, -RZ, R17.H0_H0 ;  /* 0x20000011ff167230 */ /* 0x000fe40000004100 */
[----:B------:R-:W-:-:S03]  /*5910*/  FMUL.FTZ R20, R5, R20 ;  /* 0x0000001405147220 */ /* 0x000fc60000410000 */
[----:B------:R-:W-:Y:S02]  /*5920*/  FMUL.FTZ R22, R5, R22 ;  /* 0x0000001605167220 */ /* 0x000fe40000410000 */
[----:B------:R-:W1:Y:S08]  /*5930*/  F2I.S8.NTZ R13, R18 ;  /* 0x00000012000d7305 */ /* 0x000e700000202100 */
[----:B------:R-:W2:Y:S08]  /*5940*/  F2I.S8.NTZ R20, R20 ;  /* 0x0000001400147305 */ /* 0x000eb00000202100 */
[----:B------:R-:W3:Y:S01]  /*5950*/  F2I.S8.NTZ R22, R22 ;  /* 0x0000001600167305 */ /* 0x000ee20000202100 */
[----:B-1----:R-:W-:-:S02]  /*5960*/  PRMT R17, R13, 0x7604, R12 ;  /* 0x000076040d117816 */ /* 0x002fc4000000000c */
[----:B------:R-:W-:-:S04]  /*5970*/  IADD3 R13, R9, c[0x0][0x0], RZ ;  /* 0x00000000090d7a10 */ /* 0x000fc80007ffe0ff */
[----:B------:R-:W-:Y:S02]  /*5980*/  ISETP.GE.U32.AND P0, PT, R13, R4, PT ;  /* 0x000000040d00720c */ /* 0x000fe40003f06070 */
[----:B--2---:R-:W-:-:S04]  /*5990*/  PRMT R17, R20, 0x7054, R17 ;  /* 0x0000705414117816 */ /* 0x004fc80000000011 */
[----:B---3--:R-:W-:Y:S01]  /*59a0*/  PRMT R19, R22, 0x654, R17 ;  /* 0x0000065416137816 */ /* 0x008fe20000000011 */
[----:B------:R-:W-:-:S05]  /*59b0*/  IMAD.WIDE.U32 R16, R9, 0x4, R2 ;  /* 0x0000000409107825 */ /* 0x000fca00078e0002 */
        /* <DEDUP_REMOVED lines=28> */
[----:B------:R-:W-:-:S02]  /*5b80*/  HADD2.F32 R20, -RZ, R20.H0_H0 ;  /* 0x20000014ff147230 */ /* 0x000fc40000004100 */
[----:B------:R-:W-:Y:S01]  /*5b90*/  F2FP.PACK_AB R18, RZ, R18 ;  /* 0x00000012ff12723e */ /* 0x000fe200000000ff */
[----:B------:R-:W-:Y:S01]  /*5ba0*/  HADD2.F32 R21, -RZ, R21.H0_H0 ;  /* 0x20000015ff157230 */ /* 0x000fe20000004100 */
[----:B------:R-:W-:Y:S01]  /*5bb0*/  F2FP.PACK_AB R22, RZ, R22 ;  /* 0x00000016ff16723e */ /* 0x000fe200000000ff */
[----:B------:R-:W-:Y:S01]  /*5bc0*/  HADD2.F32 R14, -RZ, R14.H1_H1 ;  /* 0x3000000eff0e7230 */ /* 0x000fe20000004100 */
[----:B------:R-:W-:Y:S01]  /*5bd0*/  FMUL.FTZ R19, R20, R19 ;  /* 0x0000001314137220 */ /* 0x000fe20000410000 */
[----:B------:R-:W-:Y:S02]  /*5be0*/  HADD2.F32 R18, -RZ, R18.H0_H0 ;  /* 0x20000012ff127230 */ /* 0x000fe40000004100 */
[----:B------:R-:W-:Y:S01]  /*5bf0*/  HADD2.F32 R22, -RZ, R22.H0_H0 ;  /* 0x20000016ff167230 */ /* 0x000fe20000004100 */
[----:B------:R-:W-:Y:S01]  /*5c00*/  FMUL.FTZ R21, R21, R14 ;  /* 0x0000000e15157220 */ /* 0x000fe20000410000 */
[----:B------:R-:W-:Y:S01]  /*5c10*/  F2FP.PACK_AB R19, RZ, R19 ;  /* 0x00000013ff13723e */ /* 0x000fe200000000ff */
[----:B------:R-:W-:Y:S01]  /*5c20*/  FMUL.FTZ R23, R18, R23 ;  /* 0x0000001712177220 */ /* 0x000fe20000410000 */
[----:B------:R-:W-:-:S02]  /*5c30*/  HADD2.F32 R15, -RZ, R15.H1_H1 ;  /* 0x3000000fff0f7230 */ /* 0x000fc40000004100 */
[----:B------:R-:W-:Y:S01]  /*5c40*/  F2FP.PACK_AB R21, RZ, R21 ;  /* 0x00000015ff15723e */ /* 0x000fe200000000ff */
[----:B------:R-:W-:Y:S01]  /*5c50*/  HADD2.F32 R14, -RZ, R19.H0_H0 ;  /* 0x20000013ff0e7230 */ /* 0x000fe20000004100 */
[----:B------:R-:W-:Y:S01]  /*5c60*/  F2FP.PACK_AB R23, RZ, R23 ;  /* 0x00000017ff17723e */ /* 0x000fe200000000ff */
[----:B------:R-:W-:Y:S02]  /*5c70*/  FMUL.FTZ R15, R22, R15 ;  /* 0x0000000f160f7220 */ /* 0x000fe40000410000 */
[----:B------:R-:W-:Y:S01]  /*5c80*/  HADD2.F32 R18, -RZ, R21.H0_H0 ;  /* 0x20000015ff127230 */ /* 0x000fe20000004100 */
[C---:B------:R-:W-:Y:S01]  /*5c90*/  FMUL.FTZ R14, R5.reuse, R14 ;  /* 0x0000000e050e7220 */ /* 0x040fe20000410000 */
[----:B------:R-:W-:Y:S01]  /*5ca0*/  HADD2.F32 R20, -RZ, R23.H0_H0 ;  /* 0x20000017ff147230 */ /* 0x000fe20000004100 */
[----:B------:R-:W-:Y:S02]  /*5cb0*/  F2FP.PACK_AB R19, RZ, R15 ;  /* 0x0000000fff13723e */ /* 0x000fe400000000ff */
[----:B------:R-:W-:-:S02]  /*5cc0*/  FMUL.FTZ R18, R5, R18 ;  /* 0x0000001205127220 */ /* 0x000fc40000410000 */
[----:B------:R-:W-:Y:S01]  /*5cd0*/  FMUL.FTZ R20, R5, R20 ;  /* 0x0000001405147220 */ /* 0x000fe20000410000 */
[----:B------:R-:W-:Y:S01]  /*5ce0*/  F2I.S8.NTZ R14, R14 ;  /* 0x0000000e000e7305 */ /* 0x000fe20000202100 */
[----:B------:R-:W-:-:S05]  /*5cf0*/  HADD2.F32 R22, -RZ, R19.H0_H0 ;  /* 0x20000013ff167230 */ /* 0x000fca0000004100 */
[----:B------:R-:W-:Y:S02]  /*5d00*/  FMUL.FTZ R22, R5, R22 ;  /* 0x0000001605167220 */ /* 0x000fe40000410000 */
[----:B------:R-:W0:Y:S08]  /*5d10*/  F2I.S8.NTZ R15, R18 ;  /* 0x00000012000f7305 */ /* 0x000e300000202100 */
[----:B------:R-:W1:Y:S08]  /*5d20*/  F2I.S8.NTZ R20, R20 ;  /* 0x0000001400147305 */ /* 0x000e700000202100 */
[----:B------:R-:W2:Y:S01]  /*5d30*/  F2I.S8.NTZ R22, R22 ;  /* 0x0000001600167305 */ /* 0x000ea20000202100 */
[----:B0-----:R-:W-:-:S02]  /*5d40*/  PRMT R15, R15, 0x7604, R14 ;  /* 0x000076040f0f7816 */ /* 0x001fc4000000000e */
[----:B------:R-:W-:Y:S02]  /*5d50*/  F2FP.PACK_AB R14, R12, R9 ;  /* 0x000000090c0e723e */ /* 0x000fe400000000ff */
[----:B-1----:R-:W-:Y:S02]  /*5d60*/  PRMT R19, R20, 0x7054, R15 ;  /* 0x0000705414137816 */ /* 0x002fe4000000000f */
[----:B------:R-:W-:Y:S02]  /*5d70*/  F2FP.PACK_AB R15, R16, R17 ;  /* 0x00000011100f723e */ /* 0x000fe400000000ff */
[----:B------:R-:W-:-:S03]  /*5d80*/  IADD3 R17, R13, c[0x0][0x0], RZ ;  /* 0x000000000d117a10 */ /* 0x000fc60007ffe0ff */
[----:B------:R0:W-:Y:S01]  /*5d90*/  STG.E.64 [R10.64], R14 ;  /* 0x0000000e0a007986 */ /* 0x0001e2000c101b0a */
[----:B------:R-:W-:Y:S02]  /*5da0*/  ISETP.GE.U32.AND P0, PT, R17, R4, PT ;  /* 0x000000041100720c */ /* 0x000fe40003f06070 */
[----:B--2---:R-:W-:Y:S01]  /*5db0*/  PRMT R9, R22, 0x654, R19 ;  /* 0x0000065416097816 */ /* 0x004fe20000000013 */
[----:B------:R-:W-:-:S05]  /*5dc0*/  IMAD.WIDE.U32 R18, R13, 0x4, R2 ;  /* 0x000000040d127825 */ /* 0x000fca00078e0002 */
[----:B------:R0:W-:Y:S05]  /*5dd0*/  STG.E [R18.64], R9 ;  /* 0x0000000912007986 */ /* 0x0001ea000c10190a */
[----:B------:R-:W-:Y:S05]  /*5de0*/  @P0 EXIT ;  /* 0x000000000000094d */ /* 0x000fea0003800000 */
[----:B------:R-:W-:-:S04]  /*5df0*/  IMAD.WIDE.U32 R20, R17, 0x8, R28 ;  /* 0x0000000811147825 */ /* 0x000fc800078e001c */
[C---:B0-----:R-:W-:Y:S01]  /*5e00*/  IMAD.WIDE.U32 R10, R17.reuse, 0x8, R6 ;  /* 0x00000008110a7825 */ /* 0x041fe200078e0006 */
        /* <DEDUP_REMOVED lines=16> */
[--C-:B----4-:R-:W-:Y:S01]  /*5f10*/  HADD2.F32 R21, -RZ, R8.reuse.H1_H1 ;  /* 0x30000008ff157230 */ /* 0x110fe20000004100 */
        /* <DEDUP_REMOVED lines=10> */
[----:B------:R-:W-:-:S02]  /*5fc0*/  F2FP.PACK_AB R16, RZ, R16 ;  /* 0x00000010ff10723e */ /* 0x000fc400000000ff */
[----:B------:R-:W-:Y:S01]  /*5fd0*/  F2FP.PACK_AB R22, RZ, R22 ;  /* 0x00000016ff16723e */ /* 0x000fe200000000ff */
[----:B------:R-:W-:Y:S01]  /*5fe0*/  FMUL.FTZ R15, R18, R15 ;  /* 0x0000000f120f7220 */ /* 0x000fe20000410000 */
[----:B------:R-:W-:Y:S01]  /*5ff0*/  F2FP.PACK_AB R13, R14, R13 ;  /* 0x0000000d0e0d723e */ /* 0x000fe200000000ff */
[----:B------:R-:W-:Y:S01]  /*6000*/  FMUL.FTZ R20, R20, R21 ;  /* 0x0000001514147220 */ /* 0x000fe20000410000 */
[----:B------:R-:W-:Y:S02]  /*6010*/  HADD2.F32 R16, -RZ, R16.H0_H0 ;  /* 0x20000010ff107230 */ /* 0x000fe40000004100 */
[--C-:B------:R-:W-:Y:S01]  /*6020*/  HADD2.F32 R21, -RZ, R9.reuse.H0_H0 ;  /* 0x20000009ff157230 */ /* 0x100fe20000004100 */
[----:B------:R-:W-:Y:S01]  /*6030*/  F2FP.PACK_AB R15, RZ, R15 ;  /* 0x0000000fff0f723e */ /* 0x000fe200000000ff */
[----:B------:R-:W-:Y:S01]  /*6040*/  HADD2.F32 R22, -RZ, R22.H0_H0 ;  /* 0x20000016ff167230 */ /* 0x000fe20000004100 */
[----:B------:R-:W-:Y:S01]  /*6050*/  F2FP.PACK_AB R20, RZ, R20 ;  /* 0x00000014ff14723e */ /* 0x000fe200000000ff */
[----:B------:R-:W-:Y:S01]  /*6060*/  HADD2.F32 R9, -RZ, R9.H1_H1 ;  /* 0x30000009ff097230 */ /* 0x000fe20000004100 */
[----:B------:R-:W-:Y:S01]  /*6070*/  FMUL.FTZ R16, R16, R21 ;  /* 0x0000001510107220 */ /* 0x000fe20000410000 */
[----:B------:R-:W-:Y:S01]  /*6080*/  HADD2.F32 R8, -RZ, R15.H0_H0 ;  /* 0x2000000fff087230 */ /* 0x000fe20000004100 */
[----:B------:R0:W-:Y:S01]  /*6090*/  STG.E.64 [R10.64], R12 ;  /* 0x0000000c0a007986 */ /* 0x0001e2000c101b0a */
[----:B------:R-:W-:Y:S01]  /*60a0*/  HADD2.F32 R20, -RZ, R20.H0_H0 ;  /* 0x20000014ff147230 */ /* 0x000fe20000004100 */
[----:B------:R-:W-:Y:S01]  /*60b0*/  FMUL.FTZ R9, R22, R9 ;  /* 0x0000000916097220 */ /* 0x000fe20000410000 */
[----:B------:R-:W-:Y:S01]  /*60c0*/  F2FP.PACK_AB R16, RZ, R16 ;  /* 0x00000010ff10723e */ /* 0x000fe200000000ff */
[----:B------:R-:W-:-:S02]  /*60d0*/  FMUL.FTZ R8, R5, R8 ;  /* 0x0000000805087220 */ /* 0x000fc40000410000 */
[C---:B------:R-:W-:Y:S01]  /*60e0*/  FMUL.FTZ R20, R5.reuse, R20 ;  /* 0x0000001405147220 */ /* 0x040fe20000410000 */
[----:B------:R-:W-:Y:S01]  /*60f0*/  F2FP.PACK_AB R15, RZ, R9 ;  /* 0x00000009ff0f723e */ /* 0x000fe200000000ff */
[----:B------:R-:W-:Y:S02]  /*6100*/  HADD2.F32 R16, -RZ, R16.H0_H0 ;  /* 0x20000010ff107230 */ /* 0x000fe40000004100 */
[----:B------:R-:W-:Y:S02]  /*6110*/  F2I.S8.NTZ R8, R8 ;  /* 0x0000000800087305 */ /* 0x000fe40000202100 */
[----:B------:R-:W-:Y:S01]  /*6120*/  HADD2.F32 R18, -RZ, R15.H0_H0 ;  /* 0x2000000fff127230 */ /* 0x000fe20000004100 */
[----:B------:R-:W-:-:S04]  /*6130*/  FMUL.FTZ R16, R5, R16 ;  /* 0x0000001005107220 */ /* 0x000fc80000410000 */
[----:B------:R-:W-:Y:S01]  /*6140*/  FMUL.FTZ R18, R5, R18 ;  /* 0x0000001205127220 */ /* 0x000fe20000410000 */
[----:B------:R-:W1:Y:S08]  /*6150*/  F2I.S8.NTZ R9, R20 ;  /* 0x0000001400097305 */ /* 0x000e700000202100 */
[----:B------:R-:W2:Y:S08]  /*6160*/  F2I.S8.NTZ R16, R16 ;  /* 0x0000001000107305 */ /* 0x000eb00000202100 */
[----:B------:R-:W3:Y:S01]  /*6170*/  F2I.S8.NTZ R18, R18 ;  /* 0x0000001200127305 */ /* 0x000ee20000202100 */
[----:B-1----:R-:W-:-:S04]  /*6180*/  PRMT R9, R9, 0x7604, R8 ;  /* 0x0000760409097816 */ /* 0x002fc80000000008 */
[----:B--2---:R-:W-:-:S04]  /*6190*/  PRMT R9, R16, 0x7054, R9 ;  /* 0x0000705410097816 */ /* 0x004fc80000000009 */
[----:B---3--:R-:W-:Y:S01]  /*61a0*/  PRMT R15, R18, 0x654, R9 ;  /* 0x00000654120f7816 */ /* 0x008fe20000000009 */
[C---:B------:R-:W-:Y:S01]  /*61b0*/  IMAD.WIDE.U32 R8, R17.reuse, 0x4, R2 ;  /* 0x0000000411087825 */ /* 0x040fe200078e0002 */
[----:B------:R-:W-:-:S04]  /*61c0*/  IADD3 R17, R17, c[0x0][0x0], RZ ;  /* 0x0000000011117a10 */ /* 0x000fc80007ffe0ff */
[----:B------:R0:W-:Y:S01]  /*61d0*/  STG.E [R8.64], R15 ;  /* 0x0000000f08007986 */ /* 0x0001e2000c10190a */
[----:B------:R-:W-:-:S13]  /*61e0*/  ISETP.GE.U32.AND P0, PT, R17, R4, PT ;  /* 0x000000041100720c */ /* 0x000fda0003f06070 */
[----:B0-----:R-:W-:Y:S01]  /*61f0*/  @P0 CALL.REL.NOINC `(.L_x_342) ;  /* 0x0000001000000944 */ /* 0x001fe20003c00000 */
[----:B------:R-:W-:Y:S05]  /*6200*/  BRA `(.L_x_343) ;  /* 0xffffefa000007947 */ /* 0x000fea000383ffff */
.L_x_342:
[----:B------:R-:W-:Y:S05]  /*6210*/  EXIT ;  /* 0x000000000000794d */ /* 0x000fea0003800000 */
.L_x_344:
        /* <DEDUP_REMOVED lines=14> */
.L_x_3127:


//--------------------- .text._ZN4vllm39rms_norm_dynamic_per_token_quant_kernelIN3c104HalfENS1_13Float8_e4m3fnELb1EEEvPT0_PfPKT_S9_PKffiiPS7_ --------------------------
	.section	.text._ZN4vllm39rms_norm_dynamic_per_token_quant_kernelIN3c104HalfENS1_13Float8_e4m3fnELb1EEEvPT0_PfPKT_S9_PKffiiPS7_,"ax",@progbits
	.sectioninfo	@"SHI_REGISTERS=32"
	.align	128
        .global         _ZN4vllm39rms_norm_dynamic_per_token_quant_kernelIN3c104HalfENS1_13Float8_e4m3fnELb1EEEvPT0_PfPKT_S9_PKffiiPS7_
        .type           _ZN4vllm39rms_norm_dynamic_per_token_quant_kernelIN3c104HalfENS1_13Float8_e4m3fnELb1EEEvPT0_PfPKT_S9_PKffiiPS7_,@function
        .size           _ZN4vllm39rms_norm_dynamic_per_token_quant_kernelIN3c104HalfENS1_13Float8_e4m3fnELb1EEEvPT0_PfPKT_S9_PKffiiPS7_,(.L_x_3128 - _ZN4vllm39rms_norm_dynamic_per_token_quant_kernelIN3c104HalfENS1_13Float8_e4m3fnELb1EEEvPT0_PfPKT_S9_PKffiiPS7_)
        .other          _ZN4vllm39rms_norm_dynamic_per_token_quant_kernelIN3c104HalfENS1_13Float8_e4m3fnELb1EEEvPT0_PfPKT_S9_PKffiiPS7_,@"STO_CUDA_ENTRY STV_DEFAULT"
_ZN4vllm39rms_norm_dynamic_per_token_quant_kernelIN3c104HalfENS1_13Float8_e4m3fnELb1EEEvPT0_PfPKT_S9_PKffiiPS7_:
.text._ZN4vllm39rms_norm_dynamic_per_token_quant_kernelIN3c104HalfENS1_13Float8_e4m3fnELb1EEEvPT0_PfPKT_S9_PKffiiPS7_:
        /* <DEDUP_REMOVED lines=24> */
.L_x_348:
        /* <DEDUP_REMOVED lines=17> */
.L_x_347:
[----:B------:R-:W-:Y:S05]  /*0290*/  BSYNC B0 ;  /* 0x0000000000007941 */ /* 0x000fea0003800000 */
.L_x_346:
        /* <DEDUP_REMOVED lines=100> */
.L_x_350:
        /* <DEDUP_REMOVED lines=59> */
.L_x_351:
[----:B0-----:R-:W-:Y:S05]  /*0c90*/  BSYNC B0 ;  /* 0x0000000000007941 */ /* 0x001fea0003800000 */
.L_x_349:
        /* <DEDUP_REMOVED lines=14> */
.L_x_354:
        /* <DEDUP_REMOVED lines=27> */
.L_x_353:
[----:B0-----:R-:W-:Y:S05]  /*0f30*/  BSYNC B0 ;  /* 0x0000000000007941 */ /* 0x001fea0003800000 */
.L_x_352:
        /* <DEDUP_REMOVED lines=142> */
.L_x_356:
        /* <DEDUP_REMOVED lines=97> */
.L_x_357:
[----:B0-----:R-:W-:Y:S05]  /*1e30*/  BSYNC B0 ;  /* 0x0000000000007941 */ /* 0x001fea0003800000 */
.L_x_355:
        /* <DEDUP_REMOVED lines=10> */
.L_x_360:
[----:B------:R-:W-:Y:S02]  /*1ee0*/  FMUL.FTZ R18, R18, 0.0022321429569274187088 ;  /* 0x3b12492512127820 */ /* 0x000fe40000410000 */
[----:B------:R-:W-:-:S03]  /*1ef0*/  IMAD.WIDE.U32 R20, R20, R21, c[0x0][0x168] ;  /* 0x00005a0014147625 */ /* 0x000fc600078e0015 */
[----:B------:R-:W-:-:S05]  /*1f00*/  FMNMX.FTZ R5, R18, 4.3596542127488646656e-06, !PT ;  /* 0x3692492512057809 */ /* 0x000fca0007810000 */
[----:B------:R0:W-:Y:S04]  /*1f10*/  STG.E [R20.64], R5 ;  /* 0x0000000514007986 */ /* 0x0001e8000c101904 */
[----:B------:R0:W-:Y:S02]  /*1f20*/  STS [0x14c], R5 ;  /* 0x00014c05ff007388 */ /* 0x0001e40000000800 */
.L_x_359:
[----:B------:R-:W-:Y:S05]  /*1f30*/  BSYNC B0 ;  /* 0x0000000000007941 */ /* 0x000fea0003800000 */
.L_x_358:
[----:B------:R-:W-:Y:S06]  /*1f40*/  BAR.SYNC.DEFER_BLOCKING 0x0 ;  /* 0x0000000000007b1d */ /* 0x000fec0000010000 */
[----:B------:R-:W-:Y:S05]  /*1f50*/  @P2 EXIT ;  /* 0x000000000000294d */ /* 0x000fea0003800000 */
[----:B------:R-:W2:Y:S02]  /*1f60*/  LDS R6, [0x14c] ;  /* 0x00014c00ff067984 */ /* 0x000ea40000000800 */
[----:B--2---:R-:W2:Y:S02]  /*1f70*/  MUFU.RCP R6, R6 ;  /* 0x0000000600067308 */ /* 0x004ea40000001000 */
.L_x_363:
        /* <DEDUP_REMOVED lines=14> */
[----:B------:R-:W-:Y:S01]  /*2060*/  IADD3 R8, P1, R8, c[0x0][0x160], RZ ;  /* 0x0000580008087a10 */ /* 0x000fe20007f3e0ff */
[----:B---3--:R-:W-:Y:S02]  /*2070*/  HADD2.F32 R9, -RZ, R12.H0_H0 ;  /* 0x2000000cff097230 */ /* 0x008fe40000004100 */
[----:B----4-:R-:W-:-:S05]  /*2080*/  HADD2.F32 R14, -RZ, R14.H0_H0 ;  /* 0x2000000eff0e7230 */ /* 0x010fca0000004100 */
[----:B------:R-:W-:-:S04]  /*2090*/  FADD.FTZ R9, R9, R14 ;  /* 0x0000000e09097221 */ /* 0x000fc80000010000 */
[-C--:B-1----:R-:W-:Y:S01]  /*20a0*/  FMUL.FTZ R14, R16, R9.reuse ;  /* 0x00000009100e7220 */ /* 0x082fe20000410000 */
[----:B-----5:R-:W-:Y:S01]  /*20b0*/  HADD2.F32 R15, -RZ, R10.H0_H0 ;  /* 0x2000000aff0f7230 */ /* 0x020fe20000004100 */
[----:B------:R-:W-:-:S03]  /*20c0*/  F2FP.PACK_AB R10, RZ, R9 ;  /* 0x00000009ff0a723e */ /* 0x000fc600000000ff */
[----:B------:R-:W-:-:S05]  /*20d0*/  F2FP.PACK_AB R14, RZ, R14 ;  /* 0x0000000eff0e723e */ /* 0x000fca00000000ff */
[----:B------:R-:W-:-:S05]  /*20e0*/  HADD2.F32 R14, -RZ, R14.H0_H0 ;  /* 0x2000000eff0e7230 */ /* 0x000fca0000004100 */
[----:B------:R-:W-:-:S05]  /*20f0*/  FMUL.FTZ R14, R14, R15 ;  /* 0x0000000f0e0e7220 */ /* 0x000fca0000410000 */
[----:B------:R-:W-:-:S05]  /*2100*/  F2FP.PACK_AB R14, RZ, R14 ;  /* 0x0000000eff0e723e */ /* 0x000fca00000000ff */
[----:B------:R-:W-:-:S05]  /*2110*/  HADD2.F32 R13, -RZ, R14.H0_H0 ;  /* 0x2000000eff0d7230 */ /* 0x000fca0000004100 */
        /* <DEDUP_REMOVED lines=16> */
.L_x_362:
[----:B------:R-:W-:Y:S05]  /*2220*/  BSYNC B0 ;  /* 0x0000000000007941 */ /* 0x000fea0003800000 */
.L_x_361:
        /* <DEDUP_REMOVED lines=8> */
.L_x_345:
        /* <DEDUP_REMOVED lines=11> */
.L_x_366:
        /* <DEDUP_REMOVED lines=91> */
[----:B------:R-:W-:Y:S05]  /*2910*/  @!P0 BRA `(.L_x_366) ;  /* 0xfffffa4000008947 */ /* 0x000fea000383ffff */
.L_x_365:
[----:B------:R-:W-:Y:S05]  /*2920*/  BSYNC B0 ;  /* 0x0000000000007941 */ /* 0x000fea0003800000 */
.L_x_364:
        /* <DEDUP_REMOVED lines=101> */
.L_x_368:
        /* <DEDUP_REMOVED lines=58> */
.L_x_369:
[----:B0-----:R-:W-:Y:S05]  /*3320*/  BSYNC B0 ;  /* 0x0000000000007941 */ /* 0x001fea0003800000 */
.L_x_367:
        /* <DEDUP_REMOVED lines=13> */
.L_x_372:
        /* <DEDUP_REMOVED lines=18> */
[----:B------:R-:W-:Y:S01]  /*3520*/  FMUL.FTZ R17, R0, R17 ;  /* 0x0000001100117220 */ /* 0x000fe20000410000 */
[----:B------:R-:W-:Y:S01]  /*3530*/  IADD3 R9, R13, c[0x0][0x0], RZ ;  /* 0x000000000d097a10 */ /* 0x000fe20007ffe0ff */
[----:B------:R-:W-:Y:S01]  /*3540*/  FADD.FTZ R7, R7, R8 ;  /* 0x0000000807077221 */ /* 0x000fe20000010000 */
[----:B------:R-:W-:Y:S01]  /*3550*/  F2FP.PACK_AB R12, RZ, R12 ;  /* 0x0000000cff0c723e */ /* 0x000fe200000000ff */
[----:B------:R-:W-:Y:S01]  /*3560*/  FADD.FTZ R15, R6, R15 ;  /* 0x0000000f060f7221 */ /* 0x000fe20000010000 */
[----:B------:R-:W-:Y:S01]  /*3570*/  F2FP.PACK_AB R17, RZ, R17 ;  /* 0x00000011ff11723e */ /* 0x000fe200000000ff */
[C---:B------:R-:W-:Y:S01]  /*3580*/  FMUL.FTZ R6, R0.reuse, R7 ;  /* 0x0000000700067220 */ /* 0x040fe20000410000 */
[----:B----4-:R-:W-:Y:S01]  /*3590*/  HADD2.F32 R7, -RZ, R10.H0_H0 ;  /* 0x2000000aff077230 */ /* 0x010fe20000004100 */
[----:B------:R-:W-:Y:S01]  /*35a0*/  FMUL.FTZ R15, R0, R15 ;  /* 0x0000000f000f7220 */ /* 0x000fe20000410000 */
[----:B------:R-:W-:Y:S01]  /*35b0*/  HADD2.F32 R12, -RZ, R12.H0_H0 ;  /* 0x2000000cff0c7230 */ /* 0x000fe20000004100 */
[----:B------:R-:W-:Y:S01]  /*35c0*/  ISETP.GE.U32.AND P2, PT, R9, R20, PT ;  /* 0x000000140900720c */ /* 0x000fe20003f46070 */
        /* <DEDUP_REMOVED lines=184> */
.L_x_371:
[----:B0-----:R-:W-:Y:S05]  /*4150*/  BSYNC B0 ;  /* 0x0000000000007941 */ /* 0x001fea0003800000 */
.L_x_370:
        /* <DEDUP_REMOVED lines=144> */
.L_x_374:
        /* <DEDUP_REMOVED lines=98> */
.L_x_375:
[----:B0-----:R-:W-:Y:S05]  /*5080*/  BSYNC B0 ;  /* 0x0000000000007941 */ /* 0x001fea0003800000 */
.L_x_373:
        /* <DEDUP_REMOVED lines=13> */
.L_x_378:
[----:B------:R-:W-:Y:S02]  /*5160*/  FMUL.FTZ R12, R12, 0.0022321429569274187088 ;  /* 0x3b1249250c0c7820 */ /* 0x000fe40000410000 */
[----:B0-----:R-:W-:-:S03]  /*5170*/  IMAD.WIDE.U32 R4, R3, R6, c[0x0][0x168] ;  /* 0x00005a0003047625 */ /* 0x001fc600078e0006 */
[----:B------:R-:W-:-:S05]  /*5180*/  FMNMX.FTZ R3, R12, 4.3596542127488646656e-06, !PT ;  /* 0x369249250c037809 */ /* 0x000fca0007810000 */
[----:B------:R0:W-:Y:S04]  /*5190*/  STG.E [R4.64], R3 ;  /* 0x0000000304007986 */ /* 0x0001e8000c101904 */
[----:B------:R0:W-:Y:S02]  /*51a0*/  STS [0xa4], R3 ;  /* 0x0000a403ff007388 */ /* 0x0001e40000000800 */
.L_x_377:
[----:B------:R-:W-:Y:S05]  /*51b0*/  BSYNC B0 ;  /* 0x0000000000007941 */ /* 0x000fea0003800000 */
.L_x_376:
[----:B------:R-:W-:Y:S01]  /*51c0*/  BAR.SYNC.DEFER_BLOCKING 0x0 ;  /* 0x0000000000007b1d */ /* 0x000fe20000010000 */
[----:B------:R-:W-:-:S13]  /*51d0*/  ISETP.GE.U32.AND P0, PT, R15, R20, PT ;  /* 0x000000140f00720c */ /* 0x000fda0003f06070 */
[----:B------:R-:W-:Y:S05]  /*51e0*/  @P0 EXIT ;  /* 0x000000000000094d */ /* 0x000fea0003800000 */
[----:B0-----:R-:W0:Y:S01]  /*51f0*/  LDS R4, [0xa4] ;  /* 0x0000a400ff047984 */ /* 0x001e220000000800 */
[----:B------:R-:W-:-:S04]  /*5200*/  IADD3 R22, P0, R22, c[0x0][0x160], RZ ;  /* 0x0000580016167a10 */ /* 0x000fc80007f1e0ff */
[----:B------:R-:W-:Y:S02]  /*5210*/  IADD3.X R5, R2, c[0x0][0x164], RZ, P0, !PT ;  /* 0x0000590002057a10 */ /* 0x000fe400007fe4ff */
.L_x_412:
        /* <DEDUP_REMOVED lines=16> */
[----:B------:R-:W-:Y:S01]  /*5320*/  HADD2.F32 R10, -RZ, R11.H0_H0 ;  /* 0x2000000bff0a7230 */ /* 0x000fe20000004100 */
[C---:B-1----:R-:W-:Y:S01]  /*5330*/  FMUL.FTZ R14, R0.reuse, R17 ;  /* 0x00000011000e7220 */ /* 0x042fe20000410000 */
[----:B0-----:R-:W0:Y:S01]  /*5340*/  MUFU.RCP R7, R4 ;  /* 0x0000000400077308 */ /* 0x001e220000001000 */
[----:B----4-:R-:W-:Y:S01]  /*5350*/  HADD2.F32 R21, -RZ, R12.H0_H0 ;  /* 0x2000000cff157230 */ /* 0x010fe20000004100 */
[----:B------:R-:W-:-:S02]  /*5360*/  FMUL.FTZ R16, R0, R8 ;  /* 0x0000000800107220 */ /* 0x000fc40000410000 */
[----:B------:R-:W-:Y:S01]  /*5370*/  F2FP.PACK_AB R14, RZ, R14 ;  /* 0x0000000eff0e723e */ /* 0x000fe200000000ff */
[----:B------:R-:W-:Y:S01]  /*5380*/  FADD.FTZ R19, R19, R10 ;  /* 0x0000000a13137221 */ /* 0x000fe20000010000 */
[----:B------:R-:W-:Y:S01]  /*5390*/  HADD2.F32 R10, -RZ, R11.H1_H1 ;  /* 0x3000000bff0a7230 */ /* 0x000fe20000004100 */
[----:B------:R-:W-:Y:S02]  /*53a0*/  F2FP.PACK_AB R16, RZ, R16 ;  /* 0x00000010ff10723e */ /* 0x000fe400000000ff */
[----:B------:R-:W-:Y:S01]  /*53b0*/  HADD2.F32 R14, -RZ, R14.H0_H0 ;  /* 0x2000000eff0e7230 */ /* 0x000fe20000004100 */
[----:B------:R-:W-:Y:S02]  /*53c0*/  FMUL.FTZ R18, R0, R19 ;  /* 0x0000001300127220 */ /* 0x000fe40000410000 */
[----:B------:R-:W-:Y:S01]  /*53d0*/  HADD2.F32 R16, -RZ, R16.H0_H0 ;  /* 0x20000010ff107230 */ /* 0x000fe20000004100 */
[----:B------:R-:W-:Y:S01]  /*53e0*/  FADD.FTZ R11, R9, R10 ;  /* 0x0000000a090b7221 */ /* 0x000fe20000010000 */
[--C-:B------:R-:W-:Y:S01]  /*53f0*/  HADD2.F32 R9, -RZ, R13.reuse.H0_H0 ;  /* 0x2000000dff097230 */ /* 0x100fe20000004100 */
[----:B------:R-:W-:Y:S01]  /*5400*/  FMUL.FTZ R14, R14, R21 ;  /* 0x000000150e0e7220 */ /* 0x000fe20000410000 */
[----:B------:R-:W-:Y:S01]  /*5410*/  HADD2.F32 R21, -RZ, R12.H1_H1 ;  /* 0x3000000cff157230 */ /* 0x000fe20000004100 */
[----:B------:R-:W-:Y:S01]  /*5420*/  FMUL.FTZ R10, R0, R11 ;  /* 0x0000000b000a7220 */ /* 0x000fe20000410000 */
[----:B------:R-:W-:Y:S01]  /*5430*/  F2FP.PACK_AB R18, RZ, R18 ;  /* 0x00000012ff12723e */ /* 0x000fe200000000ff */
[----:B------:R-:W-:Y:S01]  /*5440*/  HADD2.F32 R13, -RZ, R13.H1_H1 ;  /* 0x3000000dff0d7230 */ /* 0x000fe20000004100 */
[----:B------:R-:W-:Y:S01]  /*5450*/  F2FP.PACK_AB R14, RZ, R14 ;  /* 0x0000000eff0e723e */ /* 0x000fe200000000ff */
[----:B------:R-:W-:-:S02]  /*5460*/  FMUL.FTZ R16, R16, R21 ;  /* 0x0000001510107220 */ /* 0x000fc40000410000 */
[----:B------:R-:W-:Y:S02]  /*5470*/  HADD2.F32 R18, -RZ, R18.H0_H0 ;  /* 0x20000012ff127230 */ /* 0x000fe40000004100 */
[----:B------:R-:W-:Y:S01]  /*5480*/  HADD2.F32 R14, -RZ, R14.H0_H0 ;  /* 0x2000000eff0e7230 */ /* 0x000fe20000004100 */
[----:B------:R-:W-:Y:S02]  /*5490*/  F2FP.PACK_AB R16, RZ, R16 ;  /* 0x00000010ff10723e */ /* 0x000fe400000000ff */
[----:B------:R-:W-:Y:S02]  /*54a0*/  FMUL.FTZ R9, R18, R9 ;  /* 0x0000000912097220 */ /* 0x000fe40000410000 */
[----:B0-----:R-:W-:-:S05]  /*54b0*/  FMUL.FTZ R14, R14, R7 ;  /* 0x000000070e0e7220 */ /* 0x001fca0000410000 */
[----:B------:R-:W-:Y:S02]  /*54c0*/  FMNMX.FTZ R12, R14, 448, PT ;  /* 0x43e000000e0c7809 */ /* 0x000fe40003810000 */
[----:B------:R-:W-:Y:S01]  /*54d0*/  F2FP.PACK_AB R14, RZ, R10 ;  /* 0x0000000aff0e723e */ /* 0x000fe200000000ff */
[----:B------:R-:W-:Y:S01]  /*54e0*/  HADD2.F32 R10, -RZ, R16.H0_H0 ;  /* 0x20000010ff0a7230 */ /* 0x000fe20000004100 */
[----:B------:R-:W-:-:S03]  /*54f0*/  FMNMX.FTZ R12, R12, -448, !PT ;  /* 0xc3e000000c0c7809 */ /* 0x000fc60007810000 */
[----:B------:R-:W-:Y:S01]  /*5500*/  HADD2.F32 R18, -RZ, R14.H0_H0 ;  /* 0x2000000eff127230 */ /* 0x000fe20000004100 */
[----:B------:R-:W-:Y:S01]  /*5510*/  LOP3.LUT R16, R12, 0x7fffffff, RZ, 0xc0, !PT ;  /* 0x7fffffff0c107812 */ /* 0x000fe200078ec0ff */
[----:B------:R-:W-:Y:S01]  /*5520*/  FMUL.FTZ R10, R10, R7 ;  /* 0x000000070a0a7220 */ /* 0x000fe20000410000 */
[----:B------:R-:W-:Y:S02]  /*5530*/  F2FP.PACK_AB R14, RZ, R9 ;  /* 0x00000009ff0e723e */ /* 0x000fe400000000ff */
[----:B------:R-:W-:Y:S01]  /*5540*/  ISETP.GT.U32.AND P0, PT, R16, 0x43efffff, PT ;  /* 0x43efffff1000780c */ /* 0x000fe20003f04070 */
[----:B------:R-:W-:Y:S01]  /*5550*/  FMUL.FTZ R13, R18, R13 ;  /* 0x0000000d120d7220 */ /* 0x000fe20000410000 */
[----:B------:R-:W-:Y:S01]  /*5560*/  FMNMX.FTZ R9, R10, 448, PT ;  /* 0x43e000000a097809 */ /* 0x000fe20003810000 */
[----:B------:R-:W-:Y:S01]  /*5570*/  HADD2.F32 R14, -RZ, R14.H0_H0 ;  /* 0x2000000eff0e7230 */ /* 0x000fe20000004100 */
[----:B------:R-:W-:Y:S02]  /*5580*/  IMAD.MOV.U32 R10, RZ, RZ, 0x7f ;  /* 0x0000007fff0a7424 */ /* 0x000fe400078e00ff */
[----:B------:R-:W-:Y:S01]  /*5590*/  FMNMX.FTZ R9, R9, -448, !PT ;  /* 0xc3e0000009097809 */ /* 0x000fe20007810000 */
[----:B------:R-:W-:-:S06]  /*55a0*/  IMAD.MOV.U32 R18, RZ, RZ, 0x7f ;  /* 0x0000007fff127424 */ /* 0x000fcc00078e00ff */
        /* <DEDUP_REMOVED lines=8> */
.L_x_380:
[----:B------:R-:W-:Y:S05]  /*5630*/  BSYNC B0 ;  /* 0x0000000000007941 */ /* 0x000fea0003800000 */
.L_x_379:
[----:B------:R-:W-:Y:S01]  /*5640*/  LOP3.LUT R16, R9, 0x7fffffff, RZ, 0xc0, !PT ;  /* 0x7fffffff09107812 */ /* 0x000fe200078ec0ff */
[----:B------:R-:W-:Y:S01]  /*5650*/  FMUL.FTZ R14, R14, R7 ;  /* 0x000000070e0e7220 */ /* 0x000fe20000410000 */
[----:B------:R-:W-:Y:S01]  /*5660*/  LOP3.LUT R12, R12, 0x80000000, RZ, 0xc0, !PT ;  /* 0x800000000c0c7812 */ /* 0x000fe200078ec0ff */
[----:B------:R-:W-:Y:S01]  /*5670*/  BSSY B0, `(.L_x_381) ;  /* 0x0000010000007945 */ /* 0x000fe20003800000 */
[----:B------:R-:W-:Y:S02]  /*5680*/  ISETP.GT.U32.AND P0, PT, R16, 0x43efffff, PT ;  /* 0x43efffff1000780c */ /* 0x000fe40003f04070 */
[----:B------:R-:W-:Y:S02]  /*5690*/  F2FP.PACK_AB R21, RZ, R13 ;  /* 0x0000000dff15723e */ /* 0x000fe400000000ff */
[----:B------:R-:W-:-:S02]  /*56a0*/  SHF.R.U32.HI R13, RZ, 0x18, R12 ;  /* 0x00000018ff0d7819 */ /* 0x000fc4000001160c */
[----:B------:R-:W-:Y:S01]  /*56b0*/  FMNMX.FTZ R12, R14, 448, PT ;  /* 0x43e000000e0c7809 */ /* 0x000fe20003810000 */
[----:B------:R-:W-:Y:S01]  /*56c0*/  HADD2.F32 R14, -RZ, R21.H0_H0 ;  /* 0x20000015ff0e7230 */ /* 0x000fe20000004100 */
[----:B------:R-:W-:Y:S02]  /*56d0*/  LOP3.LUT R13, R18, R13, RZ, 0xfc, !PT ;  /* 0x0000000d120d7212 */ /* 0x000fe400078efcff */
        /* <DEDUP_REMOVED lines=9> */
.L_x_382:
[----:B------:R-:W-:Y:S05]  /*5770*/  BSYNC B0 ;  /* 0x0000000000007941 */ /* 0x000fea0003800000 */
.L_x_381:
[----:B------:R-:W-:Y:S01]  /*5780*/  LOP3.LUT R16, R12, 0x7fffffff, RZ, 0xc0, !PT ;  /* 0x7fffffff0c107812 */ /* 0x000fe200078ec0ff */
[----:B------:R-:W-:Y:S01]  /*5790*/  FMUL.FTZ R14, R14, R7 ;  /* 0x000000070e0e7220 */ /* 0x000fe20000410000 */
[----:B------:R-:W-:Y:S01]  /*57a0*/  LOP3.LUT R9, R9, 0x80000000, RZ, 0xc0, !PT ;  /* 0x8000000009097812 */ /* 0x000fe200078ec0ff */
[----:B------:R-:W-:Y:S01]  /*57b0*/  BSSY B0, `(.L_x_383) ;  /* 0x0000010000007945 */ /* 0x000fe20003800000 */
[----:B------:R-:W-:Y:S02]  /*57c0*/  ISETP.GT.U32.AND P0, PT, R16, 0x43efffff, PT ;  /* 0x43efffff1000780c */ /* 0x000fe40003f04070 */
[----:B------:R-:W-:Y:S02]  /*57d0*/  SHF.R.U32.HI R9, RZ, 0x18, R9 ;  /* 0x00000018ff097819 */ /* 0x000fe40000011609 */
[----:B------:R-:W-:-:S02]  /*57e0*/  FMNMX.FTZ R14, R14, 448, PT ;  /* 0x43e000000e0e7809 */ /* 0x000fc40003810000 */
        /* <DEDUP_REMOVED lines=12> */
.L_x_384:
[----:B------:R-:W-:Y:S05]  /*58b0*/  BSYNC B0 ;  /* 0x0000000000007941 */ /* 0x000fea0003800000 */
.L_x_383:
        /* <DEDUP_REMOVED lines=17> */
.L_x_386:
[----:B------:R-:W-:Y:S05]  /*59d0*/  BSYNC B0 ;  /* 0x0000000000007941 */ /* 0x000fea0003800000 */
.L_x_385:
[----:B------:R-:W-:Y:S02]  /*59e0*/  IADD3 R9, R15, c[0x0][0x0], RZ ;  /* 0x000000000f097a10 */ /* 0x000fe40007ffe0ff */
[----:B------:R-:W-:Y:S02]  /*59f0*/  LOP3.LUT R21, R10, R21, RZ, 0xfc, !PT ;  /* 0x000000150a157212 */ /* 0x000fe400078efcff */
[----:B------:R-:W-:Y:S02]  /*5a00*/  ISETP.GE.U32.AND P0, PT, R9, R20, PT ;  /* 0x000000140900720c */ /* 0x000fe40003f06070 */
[----:B------:R-:W-:Y:S02]  /*5a10*/  PRMT R14, R14, 0x7054, R13 ;  /* 0x000070540e0e7816 */ /* 0x000fe4000000000d */
[----:B------:R-:W-:-:S02]  /*5a20*/  LEA R10, P1, R15, R22, 0x2 ;  /* 0x000000160f0a7211 */ /* 0x000fc400078210ff */
[----:B------:R-:W-:Y:S02]  /*5a30*/  F2FP.PACK_AB R12, R8, R17 ;  /* 0x00000011080c723e */ /* 0x000fe400000000ff */
[----:B------:R-:W-:Y:S02]  /*5a40*/  F2FP.PACK_AB R13, R11, R19 ;  /* 0x000000130b0d723e */ /* 0x000fe400000000ff */
        /* <DEDUP_REMOVED lines=12> */
[----:B--2---:R-:W-:Y:S02]  /*5b10*/  HADD2.F32 R17, -RZ, R10.H0_H0 ;  /* 0x2000000aff117230 */ /* 0x004fe40000004100 */
[--C-:B---3--:R-:W-:Y:S02]  /*5b20*/  HADD2.F32 R8, -RZ, R12.reuse.H0_H0 ;  /* 0x2000000cff087230 */ /* 0x108fe40000004100 */
[----:B------:R-:W-:-:S03]  /*5b30*/  HADD2.F32 R19, -RZ, R12.H1_H1 ;  /* 0x3000000cff137230 */ /* 0x000fc60000004100 */
[----:B------:R-:W-:Y:S01]  /*5b40*/  FADD.FTZ R17, R17, R8 ;  /* 0x0000000811117221 */ /* 0x000fe20000010000 */
[----:B------:R-:W-:Y:S02]  /*5b50*/  HADD2.F32 R8, -RZ, R10.H1_H1 ;  /* 0x3000000aff087230 */ /* 0x000fe40000004100 */
[----:B----4-:R-:W-:Y:S01]  /*5b60*/  HADD2.F32 R21, -RZ, R14.H0_H0 ;  /* 0x2000000eff157230 */ /* 0x010fe20000004100 */
[----:B------:R-:W-:Y:S02]  /*5b70*/  FMUL.FTZ R16, R0, R17 ;  /* 0x0000001100107220 */ /* 0x000fe40000410000 */
[----:B------:R-:W-:Y:S01]  /*5b80*/  FADD.FTZ R12, R8, R19 ;  /* 0x00000013080c7221 */ /* 0x000fe20000010000 */
[----:B------:R-:W-:Y:S02]  /*5b90*/  HADD2.F32 R19, -RZ, R11.H0_H0 ;  /* 0x2000000bff137230 */ /* 0x000fe40000004100 */
[----:B------:R-:W-:Y:S01]  /*5ba0*/  F2FP.PACK_AB R16, RZ, R16 ;  /* 0x00000010ff10723e */ /* 0x000fe200000000ff */
[----:B------:R-:W-:Y:S01]  /*5bb0*/  HADD2.F32 R8, -RZ, R13.H0_H0 ;  /* 0x2000000dff087230 */ /* 0x000fe20000004100 */
[----:B------:R-:W-:Y:S01]  /*5bc0*/  FMUL.FTZ R10, R0, R12 ;  /* 0x0000000c000a7220 */ /* 0x000fe20000410000 */
[----:B------:R-:W-:-:S02]  /*5bd0*/  HADD2.F32 R11, -RZ, R11.H1_H1 ;  /* 0x3000000bff0b7230 */ /* 0x000fc40000004100 */
[----:B------:R-:W-:Y:S01]  /*5be0*/  HADD2.F32 R16, -RZ, R16.H0_H0 ;  /* 0x20000010ff107230 */ /* 0x000fe20000004100 */
[----:B------:R-:W-:Y:S01]  /*5bf0*/  FADD.FTZ R19, R19, R8 ;  /* 0x0000000813137221 */ /* 0x000fe20000010000 */
[----:B------:R-:W-:Y:S01]  /*5c00*/  F2FP.PACK_AB R10, RZ, R10 ;  /* 0x0000000aff0a723e */ /* 0x000fe200000000ff */
[----:B------:R-:W-:Y:S02]  /*5c10*/  HADD2.F32 R8, -RZ, R13.H1_H1 ;  /* 0x3000000dff087230 */ /* 0x000fe40000004100 */
[----:B------:R-:W-:Y:S01]  /*5c20*/  FMUL.FTZ R16, R16, R21 ;  /* 0x0000001510107220 */ /* 0x000fe20000410000 */
[----:B------:R-:W-:Y:S01]  /*5c30*/  HADD2.F32 R21, -RZ, R14.H1_H1 ;  /* 0x3000000eff157230 */ /* 0x000fe20000004100 */
[----:B------:R-:W-:Y:S01]  /*5c40*/  FMUL.FTZ R18, R0, R19 ;  /* 0x0000001300127220 */ /* 0x000fe20000410000 */
[----:B------:R-:W-:Y:S01]  /*5c50*/  HADD2.F32 R10, -RZ, R10.H0_H0 ;  /* 0x2000000aff0a7230 */ /* 0x000fe20000004100 */
[----:B------:R-:W-:Y:S01]  /*5c60*/  FADD.FTZ R13, R11, R8 ;  /* 0x000000080b0d7221 */ /* 0x000fe20000010000 */
[----:B------:R-:W-:-:S02]  /*5c70*/  F2FP.PACK_AB R16, RZ, R16 ;  /* 0x00000010ff10723e */ /* 0x000fc400000000ff */
[----:B------:R-:W-:Y:S01]  /*5c80*/  F2FP.PACK_AB R18, RZ, R18 ;  /* 0x00000012ff12723e */ /* 0x000fe200000000ff */
[----:B------:R-:W-:Y:S01]  /*5c90*/  FMUL.FTZ R10, R10, R21 ;  /* 0x000000150a0a7220 */ /* 0x000fe20000410000 */
[--C-:B------:R-:W-:Y:S01]  /*5ca0*/  HADD2.F32 R21, -RZ, R15.reuse.H0_H0 ;  /* 0x2000000fff157230 */ /* 0x100fe20000004100 */
[----:B------:R-:W-:Y:S01]  /*5cb0*/  FMUL.FTZ R8, R0, R13 ;  /* 0x0000000d00087220 */ /* 0x000fe20000410000 */
[----:B------:R-:W-:Y:S02]  /*5cc0*/  HADD2.F32 R16, -RZ, R16.H0_H0 ;  /* 0x20000010ff107230 */ /* 0x000fe40000004100 */
[----:B------:R-:W-:Y:S01]  /*5cd0*/  HADD2.F32 R18, -RZ, R18.H0_H0 ;  /* 0x20000012ff127230 */ /* 0x000fe20000004100 */
[----:B------:R-:W-:Y:S01]  /*5ce0*/  F2FP.PACK_AB R10, RZ, R10 ;  /* 0x0000000aff0a723e */ /* 0x000fe200000000ff */
[----:B------:R-:W-:Y:S01]  /*5cf0*/  HADD2.F32 R15, -RZ, R15.H1_H1 ;  /* 0x3000000fff0f7230 */ /* 0x000fe20000004100 */
[----:B------:R-:W-:Y:S01]  /*5d00*/  FMUL.FTZ R16, R16, R7 ;  /* 0x0000000710107220 */ /* 0x000fe20000410000 */
[----:B------:R-:W-:Y:S01]  /*5d10*/  F2FP.PACK_AB R8, RZ, R8 ;  /* 0x00000008ff08723e */ /* 0x000fe200000000ff */
[----:B------:R-:W-:Y:S01]  /*5d20*/  FMUL.FTZ R21, R18, R21 ;  /* 0x0000001512157220 */ /* 0x000fe20000410000 */
[----:B------:R-:W-:-:S02]  /*5d30*/  HADD2.F32 R10, -RZ, R10.H0_H0 ;  /* 0x2000000aff0a7230 */ /* 0x000fc40000004100 */
[----:B------:R-:W-:Y:S01]  /*5d40*/  FMNMX.FTZ R11, R16, 448, PT ;  /* 0x43e00000100b7809 */ /* 0x000fe20003810000 */
[----:B------:R-:W-:Y:S01]  /*5d50*/  HADD2.F32 R14, -RZ, R8.H0_H0 ;  /* 0x20000008ff0e7230 */ /* 0x000fe20000004100 */
[----:B------:R-:W-:Y:S01]  /*5d60*/  F2FP.PACK_AB R16, RZ, R21 ;  /* 0x00000015ff10723e */ /* 0x000fe200000000ff */
[----:B------:R-:W-:Y:S01]  /*5d70*/  FMUL.FTZ R10, R10, R7 ;  /* 0x000000070a0a7220 */ /* 0x000fe20000410000 */
[----:B------:R-:W-:Y:S01]  /*5d80*/  FMNMX.FTZ R11, R11, -448, !PT ;  /* 0xc3e000000b0b7809 */ /* 0x000fe20007810000 */
[----:B------:R-:W-:Y:S02]  /*5d90*/  IMAD.MOV.U32 R21, RZ, RZ, 0x7f ;  /* 0x0000007fff157424 */ /* 0x000fe400078e00ff */
[----:B------:R-:W-:Y:S01]  /*5da0*/  FMUL.FTZ R14, R14, R15 ;  /* 0x0000000f0e0e7220 */ /* 0x000fe20000410000 */
[----:B------:R-:W-:Y:S01]  /*5db0*/  LOP3.LUT R18, R11, 0x7fffffff, RZ, 0xc0, !PT ;  /* 0x7fffffff0b127812 */ /* 0x000fe200078ec0ff */
[----:B------:R-:W-:Y:S01]  /*5dc0*/  HADD2.F32 R16, -RZ, R16.H0_H0 ;  /* 0x20000010ff107230 */ /* 0x000fe20000004100 */
[----:B------:R-:W-:Y:S01]  /*5dd0*/  FMNMX.FTZ R8, R10, 448, PT ;  /* 0x43e000000a087809 */ /* 0x000fe20003810000 */
[----:B------:R-:W-:Y:S01]  /*5de0*/  IMAD.MOV.U32 R10, RZ, RZ, 0x7f ;  /* 0x0000007fff0a7424 */ /* 0x000fe200078e00ff */
[----:B------:R-:W-:-:S02]  /*5df0*/  ISETP.GT.U32.AND P0, PT, R18, 0x43efffff, PT ;  /* 0x43efffff1200780c */ /* 0x000fc40003f04070 */
[----:B------:R-:W-:-:S11]  /*5e00*/  FMNMX.FTZ R8, R8, -448, !PT ;  /* 0xc3e0000008087809 */ /* 0x000fd60007810000 */
        /* <DEDUP_REMOVED lines=8> */
.L_x_388:
[----:B------:R-:W-:Y:S05]  /*5e90*/  BSYNC B0 ;  /* 0x0000000000007941 */ /* 0x000fea0003800000 */
.L_x_387:
        /* <DEDUP_REMOVED lines=19> */
.L_x_390:
[----:B------:R-:W-:Y:S05]  /*5fd0*/  BSYNC B0 ;  /* 0x0000000000007941 */ /* 0x000fea0003800000 */
.L_x_389:
[----:B------:R-:W-:Y:S01]  /*5fe0*/  LOP3.LUT R15, R11, 0x7fffffff, RZ, 0xc0, !PT ;  /* 0x7fffffff0b0f7812 */ /* 0x000fe200078ec0ff */
[----:B------:R-:W-:Y:S01]  /*5ff0*/  FMUL.FTZ R16, R16, R7 ;  /* 0x0000000710107220 */ /* 0x000fe20000410000 */
[----:B------:R-:W-:Y:S01]  /*6000*/  LOP3.LUT R8, R8, 0x80000000, RZ, 0xc0, !PT ;  /* 0x8000000008087812 */ /* 0x000fe200078ec0ff */
[----:B------:R-:W-:Y:S01]  /*6010*/  BSSY B0, `(.L_x_391) ;  /* 0x0000010000007945 */ /* 0x000fe20003800000 */
[----:B------:R-:W-:Y:S02]  /*6020*/  ISETP.GT.U32.AND P0, PT, R15, 0x43efffff, PT ;  /* 0x43efffff0f00780c */ /* 0x000fe40003f04070 */
[----:B------:R-:W-:Y:S01]  /*6030*/  SHF.R.U32.HI R21, RZ, 0x18, R8 ;  /* 0x00000018ff157819 */ /* 0x000fe20000011608 */
[----:B------:R-:W-:Y:S01]  /*6040*/  IMAD.MOV.U32 R8, RZ, RZ, 0x7f ;  /* 0x0000007fff087424 */ /* 0x000fe200078e00ff */
[----:B------:R-:W-:-:S02]  /*6050*/  FMNMX.FTZ R16, R16, 448, PT ;  /* 0x43e0000010107809 */ /* 0x000fc40003810000 */
[----:B------:R-:W-:Y:S02]  /*6060*/  LOP3.LUT R21, R10, R21, RZ, 0xfc, !PT ;  /* 0x000000150a157212 */ /* 0x000fe400078efcff */
        /* <DEDUP_REMOVED lines=10> */
.L_x_392:
[----:B------:R-:W-:Y:S05]  /*6110*/  BSYNC B0 ;  /* 0x0000000000007941 */ /* 0x000fea0003800000 */
.L_x_391:
        /* <DEDUP_REMOVED lines=17> */
.L_x_394:
[----:B------:R-:W-:Y:S05]  /*6230*/  BSYNC B0 ;  /* 0x0000000000007941 */ /* 0x000fea0003800000 */
.L_x_393:
        /* <DEDUP_REMOVED lines=25> */
[----:B------:R-:W-:Y:S01]  /*63d0*/  FMUL.FTZ R16, R0, R17 ;  /* 0x0000001100107220 */ /* 0x000fe20000410000 */
[----:B------:R-:W-:Y:S01]  /*63e0*/  HADD2.F32 R8, -RZ, R13.H0_H0 ;  /* 0x2000000dff087230 */ /* 0x000fe20000004100 */
[----:B------:R-:W-:Y:S01]  /*63f0*/  FADD.FTZ R12, R10, R19 ;  /* 0x000000130a0c7221 */ /* 0x000fe20000010000 */
[--C-:B------:R-:W-:Y:S02]  /*6400*/  HADD2.F32 R19, -RZ, R9.reuse.H0_H0 ;  /* 0x20000009ff137230 */ /* 0x100fe40000004100 */
[----:B------:R-:W-:Y:S01]  /*6410*/  F2FP.PACK_AB R16, RZ, R16 ;  /* 0x00000010ff10723e */ /* 0x000fe200000000ff */
[----:B------:R-:W-:Y:S01]  /*6420*/  FMUL.FTZ R10, R0, R12 ;  /* 0x0000000c000a7220 */ /* 0x000fe20000410000 */
[----:B------:R-:W-:Y:S01]  /*6430*/  HADD2.F32 R9, -RZ, R9.H1_H1 ;  /* 0x30000009ff097230 */ /* 0x000fe20000004100 */
[----:B------:R-:W-:Y:S01]  /*6440*/  FADD.FTZ R19, R19, R8 ;  /* 0x0000000813137221 */ /* 0x000fe20000010000 */
[----:B------:R-:W-:-:S02]  /*6450*/  HADD2.F32 R8, -RZ, R13.H1_H1 ;  /* 0x3000000dff087230 */ /* 0x000fc40000004100 */
[----:B------:R-:W-:Y:S01]  /*6460*/  HADD2.F32 R16, -RZ, R16.H0_H0 ;  /* 0x20000010ff107230 */ /* 0x000fe20000004100 */
[----:B------:R-:W-:Y:S01]  /*6470*/  F2FP.PACK_AB R10, RZ, R10 ;  /* 0x0000000aff0a723e */ /* 0x000fe200000000ff */
[----:B------:R-:W-:Y:S02]  /*6480*/  FMUL.FTZ R18, R0, R19 ;  /* 0x0000001300127220 */ /* 0x000fe40000410000 */
[----:B------:R-:W-:Y:S01]  /*6490*/  FADD.FTZ R13, R9, R8 ;  /* 0x00000008090d7221 */ /* 0x000fe20000010000 */
[--C-:B------:R-:W-:Y:S01]  /*64a0*/  HADD2.F32 R9, -RZ, R15.reuse.H0_H0 ;  /* 0x2000000fff097230 */ /* 0x100fe20000004100 */
[----:B------:R-:W-:Y:S01]  /*64b0*/  FMUL.FTZ R16, R16, R21 ;  /* 0x0000001510107220 */ /* 0x000fe20000410000 */
[----:B------:R-:W-:Y:S01]  /*64c0*/  HADD2.F32 R10, -RZ, R10.H0_H0 ;  /* 0x2000000aff0a7230 */ /* 0x000fe20000004100 */
[----:B------:R-:W-:Y:S01]  /*64d0*/  F2FP.PACK_AB R18, RZ, R18 ;  /* 0x00000012ff12723e */ /* 0x000fe200000000ff */
[----:B------:R-:W-:Y:S01]  /*64e0*/  HADD2.F32 R21, -RZ, R14.H1_H1 ;  /* 0x3000000eff157230 */ /* 0x000fe20000004100 */
[----:B------:R-:W-:Y:S01]  /*64f0*/  FMUL.FTZ R14, R0, R13 ;  /* 0x0000000d000e7220 */ /* 0x000fe20000410000 */
[----:B------:R-:W-:Y:S01]  /*6500*/  F2FP.PACK_AB R16, RZ, R16 ;  /* 0x00000010ff10723e */ /* 0x000fe200000000ff */
[----:B------:R-:W-:-:S02]  /*6510*/  HADD2.F32 R15, -RZ, R15.H1_H1 ;  /* 0x3000000fff0f7230 */ /* 0x000fc40000004100 */
[----:B------:R-:W-:Y:S01]  /*6520*/  FMUL.FTZ R10, R10, R21 ;  /* 0x000000150a0a7220 */ /* 0x000fe20000410000 */
[----:B------:R-:W-:Y:S01]  /*6530*/  HADD2.F32 R18, -RZ, R18.H0_H0 ;  /* 0x20000012ff127230 */ /* 0x000fe20000004100 */
[----:B------:R-:W-:Y:S01]  /*6540*/  F2FP.PACK_AB R14, RZ, R14 ;  /* 0x0000000eff0e723e */ /* 0x000fe200000000ff */
[----:B------:R-:W-:Y:S01]  /*6550*/  HADD2.F32 R16, -RZ, R16.H0_H0 ;  /* 0x20000010ff107230 */ /* 0x000fe20000004100 */
[----:B------:R-:W-:Y:S01]  /*6560*/  IMAD.MOV.U32 R21, RZ, RZ, 0x7f ;  /* 0x0000007fff157424 */ /* 0x000fe200078e00ff */
[----:B------:R-:W-:Y:S01]  /*6570*/  F2FP.PACK_AB R8, RZ, R10 ;  /* 0x0000000aff08723e */ /* 0x000fe200000000ff */
[----:B------:R-:W-:Y:S01]  /*6580*/  FMUL.FTZ R9, R18, R9 ;  /* 0x0000000912097220 */ /* 0x000fe20000410000 */
[----:B------:R-:W-:Y:S01]  /*6590*/  HADD2.F32 R14, -RZ, R14.H0_H0 ;  /* 0x2000000eff0e7230 */ /* 0x000fe20000004100 */
[----:B------:R-:W-:Y:S02]  /*65a0*/  FMUL.FTZ R16, R16, R7 ;  /* 0x0000000710107220 */ /* 0x000fe40000410000 */
[----:B------:R-:W-:Y:S01]  /*65b0*/  HADD2.F32 R8, -RZ, R8.H0_H0 ;  /* 0x20000008ff087230 */ /* 0x000fe20000004100 */
[----:B------:R-:W-:Y:S01]  /*65c0*/  F2FP.PACK_AB R9, RZ, R9 ;  /* 0x00000009ff09723e */ /* 0x000fe200000000ff */
[----:B------:R-:W-:Y:S01]  /*65d0*/  FMUL.FTZ R14, R14, R15 ;  /* 0x0000000f0e0e7220 */ /* 0x000fe20000410000 */
[----:B------:R-:W-:-:S02]  /*65e0*/  FMNMX.FTZ R10, R16, 448, PT ;  /* 0x43e00000100a7809 */ /* 0x000fc40003810000 */
[----:B------:R-:W-:Y:S01]  /*65f0*/  FMUL.FTZ R8, R8, R7 ;  /* 0x0000000708087220 */ /* 0x000fe20000410000 */
[----:B------:R-:W-:Y:S01]  /*6600*/  HADD2.F32 R16, -RZ, R9.H0_H0 ;  /* 0x20000009ff107230 */ /* 0x000fe20000004100 */
[----:B------:R-:W-:Y:S01]  /*6610*/  FMNMX.FTZ R10, R10, -448, !PT ;  /* 0xc3e000000a0a7809 */ /* 0x000fe20007810000 */
[----:B------:R-:W-:Y:S02]  /*6620*/  IMAD.MOV.U32 R9, RZ, RZ, 0x7f ;  /* 0x0000007fff097424 */ /* 0x000fe400078e00ff */
[----:B------:R-:W-:Y:S02]  /*6630*/  FMNMX.FTZ R8, R8, 448, PT ;  /* 0x43e0000008087809 */ /* 0x000fe40003810000 */
[----:B------:R-:W-:Y:S02]  /*6640*/  LOP3.LUT R18, R10, 0x7fffffff, RZ, 0xc0, !PT ;  /* 0x7fffffff0a127812 */ /* 0x000fe400078ec0ff */
[----:B------:R-:W-:Y:S02]  /*6650*/  FMNMX.FTZ R8, R8, -448, !PT ;  /* 0xc3e0000008087809 */ /* 0x000fe40007810000 */
[----:B------:R-:W-:-:S13]  /*6660*/  ISETP.GT.U32.AND P0, PT, R18, 0x43efffff, PT ;  /* 0x43efffff1200780c */ /* 0x000fda0003f04070 */
        /* <DEDUP_REMOVED lines=8> */
.L_x_396:
[----:B------:R-:W-:Y:S05]  /*66f0*/  BSYNC B0 ;  /* 0x0000000000007941 */ /* 0x000fea0003800000 */
.L_x_395:
        /* <DEDUP_REMOVED lines=19> */
.L_x_398:
[----:B------:R-:W-:Y:S05]  /*6830*/  BSYNC B0 ;  /* 0x0000000000007941 */ /* 0x000fea0003800000 */
.L_x_397:
        /* <DEDUP_REMOVED lines=19> */
.L_x_400:
[----:B------:R-:W-:Y:S05]  /*6970*/  BSYNC B0 ;  /* 0x0000000000007941 */ /* 0x000fea0003800000 */
.L_x_399:
        /* <DEDUP_REMOVED lines=17> */
.L_x_402:
[----:B------:R-:W-:Y:S05]  /*6a90*/  BSYNC B0 ;  /* 0x0000000000007941 */ /* 0x000fea0003800000 */
.L_x_401:
        /* <DEDUP_REMOVED lines=19> */
[--C-:B--2---:R-:W-:Y:S02]  /*6bd0*/  HADD2.F32 R6, -RZ, R12.reuse.H0_H0 ;  /* 0x2000000cff067230 */ /* 0x104fe40000004100 */
[----:B------:R-:W-:Y:S02]  /*6be0*/  HADD2.F32 R14, -RZ, R12.H1_H1 ;  /* 0x3000000cff0e7230 */ /* 0x000fe40000004100 */
[--C-:B---3--:R-:W-:Y:S02]  /*6bf0*/  HADD2.F32 R19, -RZ, R10.reuse.H0_H0 ;  /* 0x2000000aff137230 */ /* 0x108fe40000004100 */
[----:B------:R-:W-:Y:S02]  /*6c00*/  HADD2.F32 R21, -RZ, R10.H1_H1 ;  /* 0x3000000aff157230 */ /* 0x000fe40000004100 */
[----:B------:R-:W-:-:S02]  /*6c10*/  HADD2.F32 R16, -RZ, R13.H0_H0 ;  /* 0x2000000dff107230 */ /* 0x000fc40000004100 */
[--C-:B------:R-:W-:Y:S02]  /*6c20*/  HADD2.F32 R23, -RZ, R11.reuse.H0_H0 ;  /* 0x2000000bff177230 */ /* 0x100fe40000004100 */
[----:B------:R-:W-:Y:S01]  /*6c30*/  HADD2.F32 R10, -RZ, R11.H1_H1 ;  /* 0x3000000bff0a7230 */ /* 0x000fe20000004100 */
[----:B------:R-:W-:Y:S01]  /*6c40*/  FADD.FTZ R11, R6, R19 ;  /* 0x00000013060b7221 */ /* 0x000fe20000010000 */
[----:B------:R-:W-:Y:S01]  /*6c50*/  HADD2.F32 R17, -RZ, R13.H1_H1 ;  /* 0x3000000dff117230 */ /* 0x000fe20000004100 */
[----:B------:R-:W-:Y:S01]  /*6c60*/  FADD.FTZ R6, R14, R21 ;  /* 0x000000150e067221 */ /* 0x000fe20000010000 */
[--C-:B----4-:R-:W-:Y:S01]  /*6c70*/  HADD2.F32 R21, -RZ, R9.reuse.H0_H0 ;  /* 0x20000009ff157230 */ /* 0x110fe20000004100 */
[----:B------:R-:W-:Y:S01]  /*6c80*/  FADD.FTZ R13, R16, R23 ;  /* 0x00000017100d7221 */ /* 0x000fe20000010000 */
[----:B------:R-:W-:Y:S01]  /*6c90*/  HADD2.F32 R9, -RZ, R9.H1_H1 ;  /* 0x30000009ff097230 */ /* 0x000fe20000004100 */
[C---:B------:R-:W-:Y:S02]  /*6ca0*/  FMUL.FTZ R14, R0.reuse, R6 ;  /* 0x00000006000e7220 */ /* 0x040fe40000410000 */
[----:B------:R-:W-:-:S02]  /*6cb0*/  FMUL.FTZ R16, R0, R13 ;  /* 0x0000000d00107220 */ /* 0x000fc40000410000 */
[----:B------:R-:W-:Y:S01]  /*6cc0*/  FADD.FTZ R10, R17, R10 ;  /* 0x0000000a110a7221 */ /* 0x000fe20000010000 */
[----:B------:R-:W-:Y:S01]  /*6cd0*/  F2FP.PACK_AB R14, RZ, R14 ;  /* 0x0000000eff0e723e */ /* 0x000fe200000000ff */
[C---:B------:R-:W-:Y:S01]  /*6ce0*/  FMUL.FTZ R12, R0.reuse, R11 ;  /* 0x0000000b000c7220 */ /* 0x040fe20000410000 */
[----:B------:R-:W-:Y:S01]  /*6cf0*/  F2FP.PACK_AB R18, RZ, R16 ;  /* 0x00000010ff12723e */ /* 0x000fe200000000ff */
[----:B------:R-:W-:Y:S01]  /*6d00*/  FMUL.FTZ R17, R0, R10 ;  /* 0x0000000a00117220 */ /* 0x000fe20000410000 */
[----:B------:R-:W-:Y:S01]  /*6d10*/  F2FP.PACK_AB R13, R10, R13 ;  /* 0x0000000d0a0d723e */ /* 0x000fe200000000ff */
        /* <DEDUP_REMOVED lines=8> */
[----:B------:R-:W-:Y:S01]  /*6da0*/  HADD2.F32 R19, -RZ, R8.H1_H1 ;  /* 0x30000008ff137230 */ /* 0x000fe20000004100 */
[----:B------:R-:W-:Y:S01]  /*6db0*/  FMUL.FTZ R17, R17, R18 ;  /* 0x0000001211117220 */ /* 0x000fe20000410000 */
[----:B------:R-:W-:Y:S01]  /*6dc0*/  F2FP.PACK_AB R14, RZ, R14 ;  /* 0x0000000eff0e723e */ /* 0x000fe200000000ff */
[----:B------:R-:W-:Y:S01]  /*6dd0*/  FMUL.FTZ R9, R12, R9 ;  /* 0x000000090c097220 */ /* 0x000fe20000410000 */
[----:B------:R-:W-:Y:S01]  /*6de0*/  F2FP.PACK_AB R12, R6, R11 ;  /* 0x0000000b060c723e */ /* 0x000fe200000000ff */
[----:B------:R-:W-:Y:S01]  /*6df0*/  FMUL.FTZ R16, R16, R19 ;  /* 0x0000001310107220 */ /* 0x000fe20000410000 */
[----:B------:R-:W-:Y:S01]  /*6e00*/  F2FP.PACK_AB R17, RZ, R17 ;  /* 0x00000011ff11723e */ /* 0x000fe200000000ff */
[----:B------:R-:W-:Y:S01]  /*6e10*/  HADD2.F32 R14, -RZ, R14.H0_H0 ;  /* 0x2000000eff0e7230 */ /* 0x000fe20000004100 */
[----:B------:R-:W-:Y:S01]  /*6e20*/  F2FP.PACK_AB R9, RZ, R9 ;  /* 0x00000009ff09723e */ /* 0x000fe200000000ff */
[----:B------:R0:W-:Y:S01]  /*6e30*/  STG.E.64 [R2.64], R12 ;  /* 0x0000000c02007986 */ /* 0x0001e2000c101b04 */
[----:B------:R-:W-:Y:S01]  /*6e40*/  F2FP.PACK_AB R16, RZ, R16 ;  /* 0x00000010ff10723e */ /* 0x000fe200000000ff */
[----:B------:R-:W-:Y:S01]  /*6e50*/  HADD2.F32 R8, -RZ, R17.H0_H0 ;  /* 0x20000011ff087230 */ /* 0x000fe20000004100 */
[-C--:B------:R-:W-:Y:S01]  /*6e60*/  FMUL.FTZ R14, R14, R7.reuse ;  /* 0x000000070e0e7220 */ /* 0x080fe20000410000 */
[----:B------:R-:W-:Y:S01]  /*6e70*/  HADD2.F32 R18, -RZ, R9.H0_H0 ;  /* 0x20000009ff127230 */ /* 0x000fe20000004100 */
[----:B------:R-:W-:Y:S01]  /*6e80*/  IMAD.MOV.U32 R11, RZ, RZ, 0x7f ;  /* 0x0000007fff0b7424 */ /* 0x000fe200078e00ff */
[----:B------:R-:W-:Y:S01]  /*6e90*/  HADD2.F32 R16, -RZ, R16.H0_H0 ;  /* 0x20000010ff107230 */ /* 0x000fe20000004100 */
[-C--:B------:R-:W-:Y:S01]  /*6ea0*/  FMUL.FTZ R8, R8, R7.reuse ;  /* 0x0000000708087220 */ /* 0x080fe20000410000 */
[----:B------:R-:W-:Y:S01]  /*6eb0*/  FMNMX.FTZ R6, R14, 448, PT ;  /* 0x43e000000e067809 */ /* 0x000fe20003810000 */
[----:B------:R-:W-:-:S02]  /*6ec0*/  FMUL.FTZ R18, R18, R7 ;  /* 0x0000000712127220 */ /* 0x000fc40000410000 */
[----:B------:R-:W-:Y:S01]  /*6ed0*/  FMUL.FTZ R16, R16, R7 ;  /* 0x0000000710107220 */ /* 0x000fe20000410000 */
[----:B------:R-:W-:Y:S02]  /*6ee0*/  FMNMX.FTZ R8, R8, 448, PT ;  /* 0x43e0000008087809 */ /* 0x000fe40003810000 */
[----:B------:R-:W-:Y:S02]  /*6ef0*/  FMNMX.FTZ R7, R18, 448, PT ;  /* 0x43e0000012077809 */ /* 0x000fe40003810000 */
[----:B------:R-:W-:Y:S02]  /*6f00*/  FMNMX.FTZ R17, R8, -448, !PT ;  /* 0xc3e0000008117809 */ /* 0x000fe40007810000 */
[----:B------:R-:W-:Y:S02]  /*6f10*/  FMNMX.FTZ R9, R16, 448, PT ;  /* 0x43e0000010097809 */ /* 0x000fe40003810000 */
[----:B------:R-:W-:Y:S02]  /*6f20*/  LOP3.LUT R16, R17, 0x7fffffff, RZ, 0xc0, !PT ;  /* 0x7fffffff11107812 */ /* 0x000fe400078ec0ff */
[----:B------:R-:W-:-:S02]  /*6f30*/  FMNMX.FTZ R9, R9, -448, !PT ;  /* 0xc3e0000009097809 */ /* 0x000fc40007810000 */
[----:B------:R-:W-:Y:S02]  /*6f40*/  ISETP.GT.U32.AND P0, PT, R16, 0x43efffff, PT ;  /* 0x43efffff1000780c */ /* 0x000fe40003f04070 */
[----:B------:R-:W-:Y:S02]  /*6f50*/  FMNMX.FTZ R6, R6, -448, !PT ;  /* 0xc3e0000006067809 */ /* 0x000fe40007810000 */
[----:B------:R-:W-:Y:S02]  /*6f60*/  FMNMX.FTZ R7, R7, -448, !PT ;  /* 0xc3e0000007077809 */ /* 0x000fe40007810000 */
[----:B------:R-:W-:Y:S02]  /*6f70*/  LOP3.LUT R10, R17, 0x80000000, RZ, 0xc0, !PT ;  /* 0x80000000110a7812 */ /* 0x000fe400078ec0ff */
[----:B------:R-:W-:Y:S02]  /*6f80*/  LOP3.LUT R8, R9, 0x7fffffff, RZ, 0xc0, !PT ;  /* 0x7fffffff09087812 */ /* 0x000fe400078ec0ff */
[----:B0-----:R-:W-:-:S02]  /*6f90*/  LOP3.LUT R2, R6, 0x7fffffff, RZ, 0xc0, !PT ;  /* 0x7fffffff06027812 */ /* 0x001fc400078ec0ff */
        /* <DEDUP_REMOVED lines=15> */
.L_x_404:
[----:B------:R-:W-:Y:S05]  /*7090*/  BSYNC B0 ;  /* 0x0000000000007941 */ /* 0x000fea0003800000 */
.L_x_403:
        /* <DEDUP_REMOVED lines=12> */
.L_x_406:
[----:B------:R-:W-:Y:S05]  /*7160*/  BSYNC B0 ;  /* 0x0000000000007941 */ /* 0x000fea0003800000 */
.L_x_405:
        /* <DEDUP_REMOVED lines=12> */
.L_x_408:
[----:B------:R-:W-:Y:S05]  /*7230*/  BSYNC B0 ;  /* 0x0000000000007941 */ /* 0x000fea0003800000 */
.L_x_407:
        /* <DEDUP_REMOVED lines=11> */
.L_x_410:
[----:B------:R-:W-:Y:S05]  /*72f0*/  BSYNC B0 ;  /* 0x0000000000007941 */ /* 0x000fea0003800000 */
.L_x_409:
        /* <DEDUP_REMOVED lines=13> */
.L_x_411:
[----:B------:R-:W-:Y:S05]  /*73d0*/  EXIT ;  /* 0x000000000000794d */ /* 0x000fea0003800000 */
.L_x_413:
        /* <DEDUP_REMOVED lines=10> */
.L_x_3128:


//--------------------- .text._ZN4vllm39rms_norm_dynamic_per_token_quant_kernelIfaLb0EEEvPT0_PfPKT_S6_PKffiiPS4_ --------------------------
	.section	.text._ZN4vllm39rms_norm_dynamic_per_token_quant_kernelIfaLb0EEEvPT0_PfPKT_S6_PKffiiPS4_,"ax",@progbits
	.sectioninfo	@"SHI_REGISTERS=28"
	.align	128
        .global         _ZN4vllm39rms_norm_dynamic_per_token_quant_kernelIfaLb0EEEvPT0_PfPKT_S6_PKffiiPS4_
        .type           _ZN4vllm39rms_norm_dynamic_per_token_quant_kernelIfaLb0EEEvPT0_PfPKT_S6_PKffiiPS4_,@function
        .size           _ZN4vllm39rms_norm_dynamic_per_token_quant_kernelIfaLb0EEEvPT0_PfPKT_S6_PKffiiPS4_,(.L_x_3129 - _ZN4vllm39rms_norm_dynamic_per_token_quant_kernelIfaLb0EEEvPT0_PfPKT_S6_PKffiiPS4_)
        .other          _ZN4vllm39rms_norm_dynamic_per_token_quant_kernelIfaLb0EEEvPT0_PfPKT_S6_PKffiiPS4_,@"STO_CUDA_ENTRY STV_DEFAULT"
_ZN4vllm39rms_norm_dynamic_per_token_quant_kernelIfaLb0EEEvPT0_PfPKT_S6_PKffiiPS4_:
.text._ZN4vllm39rms_norm_dynamic_per_token_quant_kernelIfaLb0EEEvPT0_PfPKT_S6_PKffiiPS4_:
        /* <DEDUP_REMOVED lines=19> */
.L_x_417:
[----:B------:R-:W-:-:S05]  /*0130*/  IADD3 R5, P1, R3, R22, RZ ;  /* 0x0000001603057210 */ /* 0x000fca0007f3e0ff */
[----:B------:R-:W-:Y:S01]  /*0140*/  IMAD.X R8, RZ, RZ, R0, P1 ;  /* 0x000000ffff087224 */ /* 0x000fe200008e0600 */
[----:B------:R-:W-:-:S04]  /*0150*/  LEA R4, P1, R5, c[0x0][0x170], 0x2 ;  /* 0x00005c0005047a11 */ /* 0x000fc800078210ff */
[----:B------:R-:W-:-:S06]  /*0160*/  LEA.HI.X R5, R5, c[0x0][0x174], R8, 0x2, P1 ;  /* 0x00005d0005057a11 */ /* 0x000fcc00008f1408 */
[----:B------:R-:W2:Y:S01]  /*0170*/  LDG.E.CONSTANT R5, [R4.64] ;  /* 0x0000000a04057981 */ /* 0x000ea2000c1e9900 */
[----:B------:R-:W-:-:S04]  /*0180*/  IADD3 R3, R3, c[0x0][0x0], RZ ;  /* 0x0000000003037a10 */ /* 0x000fc80007ffe0ff */
[----:B------:R-:W-:Y:S01]  /*0190*/  ISETP.GE.U32.AND P1, PT, R3, c[0x0][0x18c], PT ;  /* 0x0000630003007a0c */ /* 0x000fe20003f26070 */
[----:B--2---:R-:W-:-:S12]  /*01a0*/  FFMA.FTZ R6, R5, R5, R6 ;  /* 0x0000000505067223 */ /* 0x004fd80000010006 */
[----:B------:R-:W-:Y:S05]  /*01b0*/  @!P1 BRA `(.L_x_417) ;  /* 0xffffff7000009947 */ /* 0x000fea000383ffff */
.L_x_416:
[----:B------:R-:W-:Y:S05]  /*01c0*/  BSYNC B0 ;  /* 0x0000000000007941 */ /* 0x000fea0003800000 */
.L_x_415:
        /* <DEDUP_REMOVED lines=100> */
.L_x_419:
        /* <DEDUP_REMOVED lines=59> */
.L_x_420:
[----:B0-----:R-:W-:Y:S05]  /*0bc0*/  BSYNC B0 ;  /* 0x0000000000007941 */ /* 0x001fea0003800000 */
.L_x_418:
        /* <DEDUP_REMOVED lines=14> */
.L_x_423:
[----:B------:R-:W-:Y:S01]  /*0cb0*/  IADD3 R6, P4, R5, R22, RZ ;  /* 0x0000001605067210 */ /* 0x000fe20007f9e0ff */
[----:B------:R-:W-:-:S04]  /*0cc0*/  IMAD.MOV.U32 R10, RZ, RZ, 0x4 ;  /* 0x00000004ff0a7424 */ /* 0x000fc800078e00ff */
[----:B------:R-:W-:Y:S01]  /*0cd0*/  IMAD.X R7, RZ, RZ, R0, P4 ;  /* 0x000000ffff077224 */ /* 0x000fe200020e0600 */
[----:B------:R-:W-:-:S04]  /*0ce0*/  LEA R8, P4, R6, c[0x0][0x170], 0x2 ;  /* 0x00005c0006087a11 */ /* 0x000fc800078810ff */
[----:B------:R-:W-:Y:S01]  /*0cf0*/  LEA.HI.X R9, R6, c[0x0][0x174], R7, 0x2, P4 ;  /* 0x00005d0006097a11 */ /* 0x000fe200020f1407 */
[----:B------:R-:W-:-:S05]  /*0d00*/  IMAD.WIDE.U32 R6, R5, R10, c[0x0][0x178] ;  /* 0x00005e0005067625 */ /* 0x000fca00078e000a */
[----:B------:R-:W2:Y:S04]  /*0d10*/  LDG.E.CONSTANT R9, [R8.64] ;  /* 0x0000000a08097981 */ /* 0x000ea8000c1e9900 */
[----:B------:R-:W3:Y:S01]  /*0d20*/  LDG.E.CONSTANT R7, [R6.64] ;  /* 0x0000000a06077981 */ /* 0x000ee2000c1e9900 */
[----:B------:R-:W-:-:S04]  /*0d30*/  IADD3 R5, R5, c[0x0][0x0], RZ ;  /* 0x0000000005057a10 */ /* 0x000fc80007ffe0ff */
[----:B------:R-:W-:Y:S01]  /*0d40*/  ISETP.GE.U32.AND P4, PT, R5, c[0x0][0x18c], PT ;  /* 0x0000630005007a0c */ /* 0x000fe20003f86070 */
[----:B-12---:R-:W-:-:S04]  /*0d50*/  FMUL.FTZ R10, R16, R9 ;  /* 0x00000009100a7220 */ /* 0x006fc80000410000 */
[----:B---3--:R-:W-:-:S05]  /*0d60*/  FMUL.FTZ R11, R10, R7 ;  /* 0x000000070a0b7220 */ /* 0x008fca0000410000 */
[----:B------:R-:W-:-:S03]  /*0d70*/  FMNMX.FTZ R4, |R11|, R4, !PT ;  /* 0x000000040b047209 */ /* 0x000fc60007810200 */
[----:B------:R-:W-:Y:S05]  /*0d80*/  @!P4 BRA `(.L_x_423) ;  /* 0xffffff200000c947 */ /* 0x000fea000383ffff */
.L_x_422:
[----:B0-----:R-:W-:Y:S05]  /*0d90*/  BSYNC B0 ;  /* 0x0000000000007941 */ /* 0x001fea0003800000 */
.L_x_421:
[----:B------:R-:W-:Y:S01]  /*0da0*/  BSSY B0, `(.L_x_424) ;  /* 0x00000ef000007945 */ /* 0x000fe20003800000 */
[----:B------:R-:W-:Y:S05]  /*0db0*/  @P0 BRA `(.L_x_425) ;  /* 0x000008c000000947 */ /* 0x000fea0003800000 */
[----:B------:R-:W-:Y:S02]  /*0dc0*/  SHF.R.S32.HI R5, RZ, 0x1f, R20 ;  /* 0x0000001fff057819 */ /* 0x000fe40000011414 */
[----:B------:R-:W-:Y:S02]  /*0dd0*/  IADD3 R7, R3, 0x2, RZ ;  /* 0x0000000203077810 */ /* 0x000fe40007ffe0ff */
[----:B------:R-:W-:Y:S02]  /*0de0*/  LEA.HI R9, R5, R20, RZ, 0x5 ;  /* 0x0000001405097211 */ /* 0x000fe400078f28ff */
[----:B------:R-:W-:Y:S02]  /*0df0*/  IADD3 R8, R3, 0x4, RZ ;  /* 0x0000000403087810 */ /* 0x000fe40007ffe0ff */
[----:B------:R-:W-:Y:S02]  /*0e00*/  LOP3.LUT R5, R9, 0xffffffe0, RZ, 0xc0, !PT ;  /* 0xffffffe009057812 */ /* 0x000fe400078ec0ff */
[----:B------:R-:W-:-:S02]  /*0e10*/  SHF.R.S32.HI R9, RZ, 0x5, R9 ;  /* 0x00000005ff097819 */ /* 0x000fc40000011409 */
        /* <DEDUP_REMOVED lines=134> */
.L_x_425:
        /* <DEDUP_REMOVED lines=97> */
.L_x_426:
[----:B0-----:R-:W-:Y:S05]  /*1c90*/  BSYNC B0 ;  /* 0x0000000000007941 */ /* 0x001fea0003800000 */
.L_x_424:
        /* <DEDUP_REMOVED lines=10> */
.L_x_429:
[----:B------:R-:W-:Y:S02]  /*1d40*/  FMUL.FTZ R18, R18, 0.0078740157186985015869 ;  /* 0x3c01020412127820 */ /* 0x000fe40000410000 */
[----:B------:R-:W-:-:S03]  /*1d50*/  IMAD.WIDE.U32 R2, R21, R4, c[0x0][0x168] ;  /* 0x00005a0015027625 */ /* 0x000fc600078e0004 */
[----:B------:R-:W-:-:S05]  /*1d60*/  FMNMX.FTZ R5, R18, 1.1920928955078125e-07, !PT ;  /* 0x3400000012057809 */ /* 0x000fca0007810000 */
[----:B------:R0:W-:Y:S04]  /*1d70*/  STG.E [R2.64], R5 ;  /* 0x0000000502007986 */ /* 0x0001e8000c10190a */
[----:B------:R0:W-:Y:S02]  /*1d80*/  STS [0x14c], R5 ;  /* 0x00014c05ff007388 */ /* 0x0001e40000000800 */
.L_x_428:
[----:B------:R-:W-:Y:S05]  /*1d90*/  BSYNC B0 ;  /* 0x0000000000007941 */ /* 0x000fea0003800000 */
.L_x_427:
        /* <DEDUP_REMOVED lines=8> */
[----:B--2---:R0:W2:Y:S06]  /*1e20*/  MUFU.RCP R10, R4 ;  /* 0x00000004000a7308 */ /* 0x0040ac0000001000 */
.L_x_430:
[----:B0-----:R-:W-:Y:S01]  /*1e30*/  IADD3 R4, P0, R20, R22, RZ ;  /* 0x0000001614047210 */ /* 0x001fe20007f1e0ff */
[----:B------:R-:W-:-:S04]  /*1e40*/  IMAD.MOV.U32 R9, RZ, RZ, 0x4 ;  /* 0x00000004ff097424 */ /* 0x000fc800078e00ff */
[----:B------:R-:W-:Y:S01]  /*1e50*/  IMAD.X R5, RZ, RZ, R0, P0 ;  /* 0x000000ffff057224 */ /* 0x000fe200000e0600 */
[----:B------:R-:W-:-:S04]  /*1e60*/  LEA R6, P0, R4, c[0x0][0x170], 0x2 ;  /* 0x00005c0004067a11 */ /* 0x000fc800078010ff */
[----:B------:R-:W-:Y:S01]  /*1e70*/  LEA.HI.X R7, R4, c[0x0][0x174], R5, 0x2, P0 ;  /* 0x00005d0004077a11 */ /* 0x000fe200000f1405 */
[----:B------:R-:W-:-:S05]  /*1e80*/  IMAD.WIDE.U32 R4, R20, R9, c[0x0][0x178] ;  /* 0x00005e0014047625 */ /* 0x000fca00078e0009 */
[----:B------:R-:W3:Y:S04]  /*1e90*/  LDG.E.CONSTANT R7, [R6.64] ;  /* 0x0000000a06077981 */ /* 0x000ee8000c1e9900 */
[----:B------:R-:W4:Y:S01]  /*1ea0*/  LDG.E.CONSTANT R5, [R4.64] ;  /* 0x0000000a04057981 */ /* 0x000f22000c1e9900 */
[----:B-1-3--:R-:W-:-:S04]  /*1eb0*/  FMUL.FTZ R8, R16, R7 ;  /* 0x0000000710087220 */ /* 0x00afc80000410000 */
[----:B----4-:R-:W-:Y:S01]  /*1ec0*/  FMUL.FTZ R9, R8, R5 ;  /* 0x0000000508097220 */ /* 0x010fe20000410000 */
[----:B------:R-:W-:Y:S02]  /*1ed0*/  IADD3 R8, P0, P1, R2, c[0x0][0x160], R20 ;  /* 0x0000580002087a10 */ /* 0x000fe4000791e014 */
[----:B------:R-:W-:Y:S01]  /*1ee0*/  IADD3 R20, R20, c[0x0][0x0], RZ ;  /* 0x0000000014147a10 */ /* 0x000fe20007ffe0ff */
[----:B--2---:R-:W-:Y:S01]  /*1ef0*/  FMUL.FTZ R11, R10, R9 ;  /* 0x000000090a0b7220 */ /* 0x004fe20000410000 */
[----:B------:R-:W-:Y:S02]  /*1f00*/  IADD3.X R9, R12, c[0x0][0x164], RZ, P0, P1 ;  /* 0x000059000c097a10 */ /* 0x000fe400007e24ff */
[----:B------:R-:W-:-:S03]  /*1f10*/  ISETP.GE.U32.AND P0, PT, R20, c[0x0][0x18c], PT ;  /* 0x0000630014007a0c */ /* 0x000fc60003f06070 */
[----:B------:R-:W0:Y:S02]  /*1f20*/  F2I.S8.NTZ R11, R11 ;  /* 0x0000000b000b7305 */ /* 0x000e240000202100 */
[----:B0-----:R0:W-:Y:S08]  /*1f30*/  STG.E.U8 [R8.64], R11 ;  /* 0x0000000b08007986 */ /* 0x0011f0000c10110a */
[----:B------:R-:W-:Y:S05]  /*1f40*/  @!P0 BRA `(.L_x_430) ;  /* 0xfffffee000008947 */ /* 0x000fea000383ffff */
[----:B------:R-:W-:Y:S05]  /*1f50*/  EXIT ;  /* 0x000000000000794d */ /* 0x000fea0003800000 */
.L_x_414:
        /* <DEDUP_REMOVED lines=10> */
.L_x_433:
[----:B------:R-:W-:-:S06]  /*2000*/  IMAD.WIDE.U32 R4, R9, 0x10, R24 ;  /* 0x0000001009047825 */ /* 0x000fcc00078e0018 */
[----:B------:R-:W2:Y:S01]  /*2010*/  LDG.E.128.CONSTANT R4, [R4.64] ;  /* 0x0000000a04047981 */ /* 0x000ea2000c1e9d00 */
[----:B------:R-:W-:-:S04]  /*2020*/  IADD3 R9, R9, c[0x0][0x0], RZ ;  /* 0x0000000009097a10 */ /* 0x000fc80007ffe0ff */
[----:B------:R-:W-:Y:S01]  /*2030*/  ISETP.GE.U32.AND P0, PT, R9, UR6, PT ;  /* 0x0000000609007c0c */ /* 0x000fe2000bf06070 */
[----:B--2---:R-:W-:-:S04]  /*2040*/  FFMA.FTZ R0, R4, R4, R3 ;  /* 0x0000000404007223 */ /* 0x004fc80000010003 */
[----:B------:R-:W-:-:S04]  /*2050*/  FFMA.FTZ R3, R5, R5, R0 ;  /* 0x0000000505037223 */ /* 0x000fc80000010000 */
[----:B------:R-:W-:-:S04]  /*2060*/  FFMA.FTZ R6, R6, R6, R3 ;  /* 0x0000000606067223 */ /* 0x000fc80000010003 */
[----:B------:R-:W-:Y:S01]  /*2070*/  FFMA.FTZ R3, R7, R7, R6 ;  /* 0x0000000707037223 */ /* 0x000fe20000010006 */
[----:B------:R-:W-:Y:S05]  /*2080*/  @P0 BRA `(.L_x_432) ;  /* 0x000001b000000947 */ /* 0x000fea0003800000 */
        /* <DEDUP_REMOVED lines=26> */
[----:B------:R-:W-:Y:S05]  /*2230*/  @!P0 BRA `(.L_x_433) ;  /* 0xfffffdc000008947 */ /* 0x000fea000383ffff */
.L_x_432:
[----:B------:R-:W-:Y:S05]  /*2240*/  BSYNC B0 ;  /* 0x0000000000007941 */ /* 0x000fea0003800000 */
.L_x_431:
        /* <DEDUP_REMOVED lines=101> */
.L_x_435:
        /* <DEDUP_REMOVED lines=58> */
.L_x_436:
[----:B0-----:R-:W-:Y:S05]  /*2c40*/  BSYNC B0 ;  /* 0x0000000000007941 */ /* 0x001fea0003800000 */
.L_x_434:
[----:B------:R-:W0:Y:S01]  /*2c50*/  @!P1 I2F R3, c[0x0][0x18c] ;  /* 0x0000630000039b06 */ /* 0x000e220000201400 */
[----:B------:R-:W-:Y:S01]  /*2c60*/  ISETP.GE.U32.AND P2, PT, R2, UR6, PT ;  /* 0x0000000602007c0c */ /* 0x000fe2000bf46070 */
[----:B------:R-:W-:Y:S01]  /*2c70*/  BSSY B0, `(.L_x_437) ;  /* 0x0000058000007945 */ /* 0x000fe20003800000 */
[----:B------:R-:W-:-:S05]  /*2c80*/  IMAD.MOV.U32 R0, RZ, RZ, RZ ;  /* 0x000000ffff007224 */ /* 0x000fca00078e00ff */
[----:B0-----:R-:W0:Y:S02]  /*2c90*/  @!P1 MUFU.RCP R3, R3 ;  /* 0x0000000300039308 */ /* 0x001e240000001000 */
[----:B0-----:R-:W-:-:S06]  /*2ca0*/  @!P1 FFMA.FTZ R20, R3, R20, c[0x0][0x188] ;  /* 0x0000620003149623 */ /* 0x001fcc0000010014 */
[----:B------:R-:W0:Y:S02]  /*2cb0*/  @!P1 MUFU.RSQ R20, R20 ;  /* 0x0000001400149308 */ /* 0x000e240000001400 */
[----:B0-----:R0:W-:Y:S04]  /*2cc0*/  @!P1 STS [0x1f4], R20 ;  /* 0x0001f414ff009388 */ /* 0x0011e80000000800 */
[----:B------:R-:W-:Y:S06]  /*2cd0*/  BAR.SYNC.DEFER_BLOCKING 0x0 ;  /* 0x0000000000007b1d */ /* 0x000fec0000010000 */
[----:B------:R-:W1:Y:S01]  /*2ce0*/  LDS R12, [0x1f4] ;  /* 0x0001f400ff0c7984 */ /* 0x000e620000000800 */
[----:B------:R-:W-:Y:S05]  /*2cf0*/  @P2 BRA `(.L_x_438) ;  /* 0x000004f000002947 */ /* 0x000fea0003800000 */
[----:B0-----:R-:W-:Y:S02]  /*2d00*/  IMAD.MOV.U32 R0, RZ, RZ, RZ ;  /* 0x000000ffff007224 */ /* 0x001fe400078e00ff */
[----:B------:R-:W-:-:S02]  /*2d10*/  IMAD.MOV.U32 R13, RZ, RZ, R2 ;  /* 0x000000ffff0d7224 */ /* 0x000fc400078e0002 */
.L_x_439:
[----:B------:R-:W-:Y:S02]  /*2d20*/  IMAD.MOV.U32 R3, RZ, RZ, 0x10 ;  /* 0x00000010ff037424 */ /* 0x000fe400078e00ff */
[----:B------:R-:W-:-:S04]  /*2d30*/  IMAD.WIDE.U32 R4, R13, 0x10, R24 ;  /* 0x000000100d047825 */ /* 0x000fc800078e0018 */
[C---:B------:R-:W-:Y:S02]  /*2d40*/  IMAD.WIDE.U32 R8, R13.reuse, R3, c[0x0][0x178] ;  /* 0x00005e000d087625 */ /* 0x040fe400078e0003 */
[----:B------:R-:W2:Y:S04]  /*2d50*/  LDG.E.128.CONSTANT R4, [R4.64] ;  /* 0x0000000a04047981 */ /* 0x000ea8000c1e9d00 */
[----:B------:R-:W3:Y:S01]  /*2d60*/  LDG.E.128.CONSTANT R8, [R8.64] ;  /* 0x0000000a08087981 */ /* 0x000ee2000c1e9d00 */
[----:B------:R-:W-:-:S04]  /*2d70*/  IADD3 R13, R13, c[0x0][0x0], RZ ;  /* 0x000000000d0d7a10 */ /* 0x000fc80007ffe0ff */
[----:B------:R-:W-:Y:S01]  /*2d80*/  ISETP.GE.U32.AND P2, PT, R13, UR6, PT ;  /* 0x000000060d007c0c */ /* 0x000fe2000bf46070 */
[C---:B-12---:R-:W-:Y:S02]  /*2d90*/  FMUL.FTZ R15, R12.reuse, R4 ;  /* 0x000000040c0f7220 */ /* 0x046fe40000410000 */
[----:B------:R-:W-:Y:S02]  /*2da0*/  FMUL.FTZ R14, R12, R5 ;  /* 0x000000050c0e7220 */ /* 0x000fe40000410000 */
[----:B---3--:R-:W-:Y:S02]  /*2db0*/  FMUL.FTZ R15, R8, R15 ;  /* 0x0000000f080f7220 */ /* 0x008fe40000410000 */
[C---:B------:R-:W-:Y:S02]  /*2dc0*/  FMUL.FTZ R17, R12.reuse, R6 ;  /* 0x000000060c117220 */ /* 0x040fe40000410000 */
[----:B------:R-:W-:Y:S01]  /*2dd0*/  FMUL.FTZ R14, R9, R14 ;  /* 0x0000000e090e7220 */ /* 0x000fe20000410000 */
[----:B------:R-:W-:Y:S01]  /*2de0*/  FMNMX.FTZ R15, |R15|, R0, !PT ;  /* 0x000000000f0f7209 */ /* 0x000fe20007810200 */
[----:B------:R-:W-:-:S02]  /*2df0*/  FMUL.FTZ R0, R12, R7 ;  /* 0x000000070c007220 */ /* 0x000fc40000410000 */
[----:B------:R-:W-:Y:S01]  /*2e00*/  FMUL.FTZ R17, R10, R17 ;  /* 0x000000110a117220 */ /* 0x000fe20000410000 */
[----:B------:R-:W-:Y:S01]  /*2e10*/  FMNMX.FTZ R14, R15, |R14|, !PT ;  /* 0x4000000e0f0e7209 */ /* 0x000fe20007810000 */
[----:B------:R-:W-:-:S03]  /*2e20*/  FMUL.FTZ R11, R11, R0 ;  /* 0x000000000b0b7220 */ /* 0x000fc60000410000 */
[----:B------:R-:W-:-:S04]  /*2e30*/  FMNMX.FTZ R14, R14, |R17|, !PT ;  /* 0x400000110e0e7209 */ /* 0x000fc80007810000 */
[----:B------:R-:W-:Y:S01]  /*2e40*/  FMNMX.FTZ R0, R14, |R11|, !PT ;  /* 0x4000000b0e007209 */ /* 0x000fe20007810000 */
[----:B------:R-:W-:Y:S05]  /*2e50*/  @P2 BRA `(.L_x_438) ;  /* 0x0000039000002947 */ /* 0x000fea0003800000 */
[----:B------:R-:W-:-:S04]  /*2e60*/  IMAD.WIDE.U32 R4, R13, 0x10, R24 ;  /* 0x000000100d047825 */ /* 0x000fc800078e0018 */
[C---:B------:R-:W-:Y:S02]  /*2e70*/  IMAD.WIDE.U32 R8, R13.reuse, R3, c[0x0][0x178] ;  /* 0x00005e000d087625 */ /* 0x040fe400078e0003 */
[----:B------:R-:W2:Y:S04]  /*2e80*/  LDG.E.128.CONSTANT R4, [R4.64] ;  /* 0x0000000a04047981 */ /* 0x000ea8000c1e9d00 */
[----:B------:R-:W3:Y:S01]  /*2e90*/  LDG.E.128.CONSTANT R8, [R8.64] ;  /* 0x0000000a08087981 */ /* 0x000ee2000c1e9d00 */
[----:B------:R-:W-:-:S04]  /*2ea0*/  IADD3 R13, R13, c[0x0][0x0], RZ ;  /* 0x000000000d0d7a10 */ /* 0x000fc80007ffe0ff */
[----:B------:R-:W-:Y:S01]  /*2eb0*/  ISETP.GE.U32.AND P2, PT, R13, UR6, PT ;  /* 0x000000060d007c0c */ /* 0x000fe2000bf46070 */
[C---:B--2---:R-:W-:Y:S02]  /*2ec0*/  FMUL.FTZ R15, R12.reuse, R4 ;  /* 0x000000040c0f7220 */ /* 0x044fe40000410000 */
[----:B------:R-:W-:Y:S02]  /*2ed0*/  FMUL.FTZ R14, R12, R5 ;  /* 0x000000050c0e7220 */ /* 0x000fe40000410000 */
[----:B---3--:R-:W-:Y:S02]  /*2ee0*/  FMUL.FTZ R15, R8, R15 ;  /* 0x0000000f080f7220 */ /* 0x008fe40000410000 */
[----:B------:R-:W-:Y:S02]  /*2ef0*/  FMUL.FTZ R17, R12, R6 ;  /* 0x000000060c117220 */ /* 0x000fe40000410000 */
[----:B------:R-:W-:Y:S01]  /*2f00*/  FMUL.FTZ R14, R9, R14 ;  /* 0x0000000e090e7220 */ /* 0x000fe20000410000 */
[----:B------:R-:W-:Y:S01]  /*2f10*/  FMNMX.FTZ R15, R0, |R15|, !PT ;  /* 0x4000000f000f7209 */ /* 0x000fe20007810000 */
        /* <DEDUP_REMOVED lines=44> */
[----:B------:R-:W-:Y:S05]  /*31e0*/  @!P2 BRA `(.L_x_439) ;  /* 0xfffffb300000a947 */ /* 0x000fea000383ffff */
.L_x_438:
[----:B0-----:R-:W-:Y:S05]  /*31f0*/  BSYNC B0 ;  /* 0x0000000000007941 */ /* 0x001fea0003800000 */
.L_x_437:
        /* <DEDUP_REMOVED lines=144> */
.L_x_441:
        /* <DEDUP_REMOVED lines=98> */
.L_x_442:
[----:B0-----:R-:W-:Y:S05]  /*4120*/  BSYNC B0 ;  /* 0x0000000000007941 */ /* 0x001fea0003800000 */
.L_x_440:
        /* <DEDUP_REMOVED lines=13> */
.L_x_445:
[----:B------:R-:W-:Y:S02]  /*4200*/  FMUL.FTZ R0, R2, 0.0078740157186985015869 ;  /* 0x3c01020402007820 */ /* 0x000fe40000410000 */
[----:B0-----:R-:W-:-:S03]  /*4210*/  IMAD.WIDE.U32 R2, R3, R8, c[0x0][0x168] ;  /* 0x00005a0003027625 */ /* 0x001fc600078e0008 */
[----:B------:R-:W-:-:S05]  /*4220*/  FMNMX.FTZ R5, R0, 1.1920928955078125e-07, !PT ;  /* 0x3400000000057809 */ /* 0x000fca0007810000 */
[----:B------:R0:W-:Y:S04]  /*4230*/  STG.E [R2.64], R5 ;  /* 0x0000000502007986 */ /* 0x0001e8000c10190a */
[----:B------:R0:W-:Y:S02]  /*4240*/  STS [0xa4], R5 ;  /* 0x0000a405ff007388 */ /* 0x0001e40000000800 */
.L_x_444:
[----:B------:R-:W-:Y:S05]  /*4250*/  BSYNC B0 ;  /* 0x0000000000007941 */ /* 0x000fea0003800000 */
.L_x_443:
        /* <DEDUP_REMOVED lines=9> */
[----:B0-----:R-:W-:Y:S02]  /*42f0*/  IMAD.U32 R2, RZ, RZ, UR4 ;  /* 0x00000004ff027e24 */ /* 0x001fe4000f8e00ff */
[----:B------:R-:W-:-:S03]  /*4300*/  IMAD.U32 R3, RZ, RZ, UR5 ;  /* 0x00000005ff037e24 */ /* 0x000fc6000f8e00ff */
[----:B------:R-:W-:Y:S01]  /*4310*/  IMAD.U32 R15, RZ, RZ, UR7 ;  /* 0x00000007ff0f7e24 */ /* 0x000fe2000f8e00ff */
[----:B------:R-:W-:Y:S06]  /*4320*/  @P0 EXIT ;  /* 0x000000000000094d */ /* 0x000fec0003800000 */
[----:B------:R-:W0:Y:S01]  /*4330*/  LDS R0, [0xa4] ;  /* 0x0000a400ff007984 */ /* 0x000e220000000800 */
[----:B------:R-:W-:Y:S02]  /*4340*/  IMAD.MOV.U32 R3, RZ, RZ, R6 ;  /* 0x000000ffff037224 */ /* 0x000fe400078e0006 */
[----:B------:R-:W-:Y:S01]  /*4350*/  IMAD.MOV.U32 R14, RZ, RZ, R2 ;  /* 0x000000ffff0e7224 */ /* 0x000fe200078e0002 */
[----:B0-----:R-:W0:Y:S06]  /*4360*/  MUFU.RCP R0, R0 ;  /* 0x0000000000007308 */ /* 0x001e2c0000001000 */
.L_x_446:
[----:B------:R-:W-:Y:S02]  /*4370*/  IMAD.MOV.U32 R2, RZ, RZ, 0x10 ;  /* 0x00000010ff027424 */ /* 0x000fe400078e00ff */
[----:B0-----:R-:W-:-:S04]  /*4380*/  IMAD.WIDE.U32 R4, R3, 0x10, R24 ;  /* 0x0000001003047825 */ /* 0x001fc800078e0018 */
[----:B------:R-:W-:Y:S02]  /*4390*/  IMAD.WIDE.U32 R8, R3, R2, c[0x0][0x178] ;  /* 0x00005e0003087625 */ /* 0x000fe400078e0002 */
[----:B------:R-:W2:Y:S04]  /*43a0*/  LDG.E.128.CONSTANT R4, [R4.64] ;  /* 0x0000000a04047981 */ /* 0x000ea8000c1e9d00 */
[----:B------:R-:W3:Y:S01]  /*43b0*/  LDG.E.128.CONSTANT R8, [R8.64] ;  /* 0x0000000a08087981 */ /* 0x000ee2000c1e9d00 */
[C---:B-12---:R-:W-:Y:S02]  /*43c0*/  FMUL.FTZ R13, R12.reuse, R4 ;  /* 0x000000040c0d7220 */ /* 0x046fe40000410000 */
[----:B------:R-:W-:Y:S02]  /*43d0*/  FMUL.FTZ R16, R12, R5 ;  /* 0x000000050c107220 */ /* 0x000fe40000410000 */
[----:B---3--:R-:W-:-:S02]  /*43e0*/  FMUL.FTZ R13, R8, R13 ;  /* 0x0000000d080d7220 */ /* 0x008fc40000410000 */
[----:B------:R-:W-:Y:S02]  /*43f0*/  FMUL.FTZ R17, R9, R16 ;  /* 0x0000001009117220 */ /* 0x000fe40000410000 */
[----:B0-----:R-:W-:Y:S02]  /*4400*/  FMUL.FTZ R13, R0, R13 ;  /* 0x0000000d000d7220 */ /* 0x001fe40000410000 */
[----:B------:R-:W-:Y:S02]  /*4410*/  FMUL.FTZ R19, R12, R6 ;  /* 0x000000060c137220 */ /* 0x000fe40000410000 */
[----:B------:R-:W-:Y:S02]  /*4420*/  FMUL.FTZ R17, R0, R17 ;  /* 0x0000001100117220 */ /* 0x000fe40000410000 */
[----:B------:R-:W-:Y:S01]  /*4430*/  FMUL.FTZ R19, R10, R19 ;  /* 0x000000130a137220 */ /* 0x000fe20000410000 */
[----:B------:R-:W-:Y:S01]  /*4440*/  F2I.S8.NTZ R13, R13 ;  /* 0x0000000d000d7305 */ /* 0x000fe20000202100 */
[----:B------:R-:W-:-:S02]  /*4450*/  FMUL.FTZ R6, R12, R7 ;  /* 0x000000070c067220 */ /* 0x000fc40000410000 */
[----:B------:R-:W-:Y:S02]  /*4460*/  FMUL.FTZ R19, R0, R19 ;  /* 0x0000001300137220 */ /* 0x000fe40000410000 */
[----:B------:R-:W-:-:S03]  /*4470*/  FMUL.FTZ R11, R11, R6 ;  /* 0x000000060b0b7220 */ /* 0x000fc60000410000 */
[----:B------:R-:W0:Y:S01]  /*4480*/  F2I.S8.NTZ R4, R17 ;  /* 0x0000001100047305 */ /* 0x000e220000202100 */
[----:B------:R-:W-:-:S07]  /*4490*/  FMUL.FTZ R11, R0, R11 ;  /* 0x0000000b000b7220 */ /* 0x000fce0000410000 */
[----:B------:R-:W1:Y:S08]  /*44a0*/  F2I.S8.NTZ R19, R19 ;  /* 0x0000001300137305 */ /* 0x000e700000202100 */
[----:B------:R-:W2:Y:S01]  /*44b0*/  F2I.S8.NTZ R11, R11 ;  /* 0x0000000b000b7305 */ /* 0x000ea20000202100 */
[----:B0-----:R-:W-:Y:S02]  /*44c0*/  PRMT R4, R4, 0x7604, R13 ;  /* 0x0000760404047816 */ /* 0x001fe4000000000d */
[----:B------:R-:W-:-:S04]  /*44d0*/  IADD3 R13, R3, c[0x0][0x0], RZ ;  /* 0x00000000030d7a10 */ /* 0x000fc80007ffe0ff */
[----:B------:R-:W-:Y:S02]  /*44e0*/  ISETP.GE.U32.AND P0, PT, R13, UR6, PT ;  /* 0x000000060d007c0c */ /* 0x000fe4000bf06070 */
[----:B-1----:R-:W-:Y:S01]  /*44f0*/  PRMT R6, R19, 0x7054, R4 ;  /* 0x0000705413067816 */ /* 0x002fe20000000004 */
[----:B------:R-:W-:-:S03]  /*4500*/  IMAD.WIDE.U32 R4, R3, 0x4, R14 ;  /* 0x0000000403047825 */ /* 0x000fc600078e000e */
[----:B--2---:R-:W-:-:S05]  /*4510*/  PRMT R3, R11, 0x654, R6 ;  /* 0x000006540b037816 */ /* 0x004fca0000000006 */
[----:B------:R0:W-:Y:S02]  /*4520*/  STG.E [R4.64], R3 ;  /* 0x0000000304007986 */ /* 0x0001e4000c10190a */
[----:B------:R-:W-:Y:S05]  /*4530*/  @P0 EXIT ;  /* 0x000000000000094d */ /* 0x000fea0003800000 */
[----:B0-----:R-:W-:-:S04]  /*4540*/  IMAD.WIDE.U32 R4, R13, 0x10, R24 ;  /* 0x000000100d047825 */ /* 0x001fc800078e0018 */
[----:B------:R-:W-:Y:S02]  /*4550*/  IMAD.WIDE.U32 R8, R13, R2, c[0x0][0x178] ;  /* 0x00005e000d087625 */ /* 0x000fe400078e0002 */
[----:B------:R-:W2:Y:S04]  /*4560*/  LDG.E.128.CONSTANT R4, [R4.64] ;  /* 0x0000000a04047981 */ /* 0x000ea8000c1e9d00 */
[----:B------:R-:W3:Y:S01]  /*4570*/  LDG.E.128.CONSTANT R8, [R8.64] ;  /* 0x0000000a08087981 */ /* 0x000ee2000c1e9d00 */
[C---:B--2---:R-:W-:Y:S02]  /*4580*/  FMUL.FTZ R3, R12.reuse, R4 ;  /* 0x000000040c037220 */ /* 0x044fe40000410000 */
[----:B------:R-:W-:Y:S02]  /*4590*/  FMUL.FTZ R16, R12, R5 ;  /* 0x000000050c107220 */ /* 0x000fe40000410000 */
[----:B---3--:R-:W-:-:S02]  /*45a0*/  FMUL.FTZ R3, R8, R3 ;  /* 0x0000000308037220 */ /* 0x008fc40000410000 */
[----:B------:R-:W-:Y:S02]  /*45b0*/  FMUL.FTZ R17, R9, R16 ;  /* 0x0000001009117220 */ /* 0x000fe40000410000 */
[----:B------:R-:W-:Y:S02]  /*45c0*/  FMUL.FTZ R3, R0, R3 ;  /* 0x0000000300037220 */ /* 0x000fe40000410000 */
        /* <DEDUP_REMOVED lines=30> */
[C---:B------:R-:W-:Y:S02]  /*47b0*/  FMUL.FTZ R17, R0.reuse, R17 ;  /* 0x0000001100117220 */ /* 0x040fe40000410000 */
[----:B------:R-:W-:Y:S01]  /*47c0*/  FMUL.FTZ R19, R0, R19 ;  /* 0x0000001300137220 */ /* 0x000fe20000410000 */
[----:B------:R-:W-:Y:S01]  /*47d0*/  F2I.S8.NTZ R13, R13 ;  /* 0x0000000d000d7305 */ /* 0x000fe20000202100 */
[----:B------:R-:W-:-:S04]  /*47e0*/  FMUL.FTZ R6, R12, R7 ;  /* 0x000000070c067220 */ /* 0x000fc80000410000 */
[----:B------:R-:W-:-:S03]  /*47f0*/  FMUL.FTZ R11, R11, R6 ;  /* 0x000000060b0b7220 */ /* 0x000fc60000410000 */
[----:B------:R-:W0:Y:S01]  /*4800*/  F2I.S8.NTZ R4, R17 ;  /* 0x0000001100047305 */ /* 0x000e220000202100 */
[----:B------:R-:W-:-:S07]  /*4810*/  FMUL.FTZ R11, R0, R11 ;  /* 0x0000000b000b7220 */ /* 0x000fce0000410000 */
[----:B------:R-:W1:Y:S01]  /*4820*/  F2I.S8.NTZ R19, R19 ;  /* 0x0000001300137305 */ /* 0x000e620000202100 */
[----:B0-----:R-:W-:-:S07]  /*4830*/  PRMT R4, R4, 0x7604, R13 ;  /* 0x0000760404047816 */ /* 0x001fce000000000d */
[----:B------:R-:W0:Y:S01]  /*4840*/  F2I.S8.NTZ R11, R11 ;  /* 0x0000000b000b7305 */ /* 0x000e220000202100 */
[----:B-1----:R-:W-:Y:S01]  /*4850*/  PRMT R6, R19, 0x7054, R4 ;  /* 0x0000705413067816 */ /* 0x002fe20000000004 */
[C---:B------:R-:W-:Y:S01]  /*4860*/  IMAD.WIDE.U32 R4, R3.reuse, 0x4, R14 ;  /* 0x0000000403047825 */ /* 0x040fe200078e000e */
[----:B------:R-:W-:-:S04]  /*4870*/  IADD3 R3, R3, c[0x0][0x0], RZ ;  /* 0x0000000003037a10 */ /* 0x000fc80007ffe0ff */
[----:B------:R-:W-:Y:S02]  /*4880*/  ISETP.GE.U32.AND P0, PT, R3, UR6, PT ;  /* 0x0000000603007c0c */ /* 0x000fe4000bf06070 */
[----:B0-----:R-:W-:-:S05]  /*4890*/  PRMT R7, R11, 0x654, R6 ;  /* 0x000006540b077816 */ /* 0x001fca0000000006 */
[----:B------:R0:W-:Y:S06]  /*48a0*/  STG.E [R4.64], R7 ;  /* 0x0000000704007986 */ /* 0x0001ec000c10190a */
        /* <DEDUP_REMOVED lines=12> */
[----:B------:R-:W-:Y:S02]  /*4970*/  FMUL.FTZ R4, R12, R7 ;  /* 0x000000070c047220 */ /* 0x000fe40000410000 */
[C---:B------:R-:W-:Y:S01]  /*4980*/  FMUL.FTZ R17, R0.reuse, R17 ;  /* 0x0000001100117220 */ /* 0x040fe20000410000 */
[----:B------:R-:W-:Y:S01]  /*4990*/  F2I.S8.NTZ R13, R13 ;  /* 0x0000000d000d7305 */ /* 0x000fe20000202100 */
[----:B------:R-:W-:-:S02]  /*49a0*/  FMUL.FTZ R19, R0, R19 ;  /* 0x0000001300137220 */ /* 0x000fc40000410000 */
[----:B------:R-:W-:Y:S02]  /*49b0*/  FMUL.FTZ R11, R11, R4 ;  /* 0x000000040b0b7220 */ /* 0x000fe40000410000 */
[C---:B------:R-:W-:Y:S01]  /*49c0*/  IMAD.WIDE.U32 R4, R3.reuse, 0x4, R14 ;  /* 0x0000000403047825 */ /* 0x040fe200078e000e */
[----:B------:R-:W-:Y:S02]  /*49d0*/  IADD3 R3, R3, c[0x0][0x0], RZ ;  /* 0x0000000003037a10 */ /* 0x000fe40007ffe0ff */
[----:B------:R-:W0:Y:S01]  /*49e0*/  F2I.S8.NTZ R2, R17 ;  /* 0x0000001100027305 */ /* 0x000e220000202100 */
[----:B------:R-:W-:Y:S01]  /*49f0*/  FMUL.FTZ R11, R0, R11 ;  /* 0x0000000b000b7220 */ /* 0x000fe20000410000 */
[----:B------:R-:W-:-:S06]  /*4a00*/  ISETP.GE.U32.AND P0, PT, R3, UR6, PT ;  /* 0x0000000603007c0c */ /* 0x000fcc000bf06070 */
[----:B------:R-:W1:Y:S08]  /*4a10*/  F2I.S8.NTZ R19, R19 ;  /* 0x0000001300137305 */ /* 0x000e700000202100 */
[----:B------:R-:W2:Y:S01]  /*4a20*/  F2I.S8.NTZ R11, R11 ;  /* 0x0000000b000b7305 */ /* 0x000ea20000202100 */
[----:B0-----:R-:W-:-:S04]  /*4a30*/  PRMT R2, R2, 0x7604, R13 ;  /* 0x0000760402027816 */ /* 0x001fc8000000000d */
[----:B-1----:R-:W-:-:S04]  /*4a40*/  PRMT R2, R19, 0x7054, R2 ;  /* 0x0000705413027816 */ /* 0x002fc80000000002 */
[----:B--2---:R-:W-:-:S05]  /*4a50*/  PRMT R7, R11, 0x654, R2 ;  /* 0x000006540b077816 */ /* 0x004fca0000000002 */
[----:B------:R0:W-:Y:S01]  /*4a60*/  STG.E [R4.64], R7 ;  /* 0x0000000704007986 */ /* 0x0001e2000c10190a */
[----:B------:R-:W-:Y:S05]  /*4a70*/  @!P0 BRA `(.L_x_446) ;  /* 0xfffff8f000008947 */ /* 0x000fea000383ffff */
[----:B------:R-:W-:Y:S05]  /*4a80*/  EXIT ;  /* 0x000000000000794d */ /* 0x000fea0003800000 */
.L_x_447:
        /* <DEDUP_REMOVED lines=15> */
.L_x_3129:


//--------------------- .text._ZN4vllm39rms_norm_dynamic_per_token_quant_kernelIfN3c1013Float8_e4m3fnELb0EEEvPT0_PfPKT_S8_PKffiiPS6_ --------------------------
	.section	.text._ZN4vllm39rms_norm_dynamic_per_token_quant_kernelIfN3c1013Float8_e4m3fnELb0EEEvPT0_PfPKT_S8_PKffiiPS6_,"ax",@progbits
	.sectioninfo	@"SHI_REGISTERS=28"
	.align	128
        .global         _ZN4vllm39rms_norm_dynamic_per_token_quant_kernelIfN3c1013Float8_e4m3fnELb0EEEvPT0_PfPKT_S8_PKffiiPS6_
        .type           _ZN4vllm39rms_norm_dynamic_per_token_quant_kernelIfN3c1013Float8_e4m3fnELb0EEEvPT0_PfPKT_S8_PKffiiPS6_,@function
        .size           _ZN4vllm39rms_norm_dynamic_per_token_quant_kernelIfN3c1013Float8_e4m3fnELb0EEEvPT0_PfPKT_S8_PKffiiPS6_,(.L_x_3130 - _ZN4vllm39rms_norm_dynamic_per_token_quant_kernelIfN3c1013Float8_e4m3fnELb0EEEvPT0_PfPKT_S8_PKffiiPS6_)
        .other          _ZN4vllm39rms_norm_dynamic_per_token_quant_kernelIfN3c1013Float8_e4m3fnELb0EEEvPT0_PfPKT_S8_PKffiiPS6_,@"STO_CUDA_ENTRY STV_DEFAULT"
_ZN4vllm39rms_norm_dynamic_per_token_quant_kernelIfN3c1013Float8_e4m3fnELb0EEEvPT0_PfPKT_S8_PKffiiPS6_:
.text._ZN4vllm39rms_norm_dynamic_per_token_quant_kernelIfN3c1013Float8_e4m3fnELb0EEEvPT0_PfPKT_S8_PKffiiPS6_:
        /* <DEDUP_REMOVED lines=19> */
.L_x_451:
        /* <DEDUP_REMOVED lines=9> */
.L_x_450:
[----:B------:R-:W-:Y:S05]  /*01c0*/  BSYNC B0 ;  /* 0x0000000000007941 */ /* 0x000fea0003800000 */
.L_x_449:
        /* <DEDUP_REMOVED lines=100> */
.L_x_453:
        /* <DEDUP_REMOVED lines=59> */
.L_x_454:
[----:B0-----:R-:W-:Y:S05]  /*0bc0*/  BSYNC B0 ;  /* 0x0000000000007941 */ /* 0x001fea0003800000 */
.L_x_452:
        /* <DEDUP_REMOVED lines=14> */
.L_x_457:
        /* <DEDUP_REMOVED lines=14> */
.L_x_456:
[----:B0-----:R-:W-:Y:S05]  /*0d90*/  BSYNC B0 ;  /* 0x0000000000007941 */ /* 0x001fea0003800000 */
.L_x_455:
        /* <DEDUP_REMOVED lines=142> */
.L_x_459:
        /* <DEDUP_REMOVED lines=97> */
.L_x_460:
[----:B0-----:R-:W-:Y:S05]  /*1c90*/  BSYNC B0 ;  /* 0x0000000000007941 */ /* 0x001fea0003800000 */
.L_x_458:
        /* <DEDUP_REMOVED lines=10> */
.L_x_463:
[----:B------:R-:W-:Y:S02]  /*1d40*/  FMUL.FTZ R18, R18, 0.0022321429569274187088 ;  /* 0x3b12492512127820 */ /* 0x000fe40000410000 */
[----:B------:R-:W-:-:S03]  /*1d50*/  IMAD.WIDE.U32 R2, R21, R4, c[0x0][0x168] ;  /* 0x00005a0015027625 */ /* 0x000fc600078e0004 */
[----:B------:R-:W-:-:S05]  /*1d60*/  FMNMX.FTZ R5, R18, 4.3596542127488646656e-06, !PT ;  /* 0x3692492512057809 */ /* 0x000fca0007810000 */
[----:B------:R0:W-:Y:S04]  /*1d70*/  STG.E [R2.64], R5 ;  /* 0x0000000502007986 */ /* 0x0001e8000c10190a */
[----:B------:R0:W-:Y:S02]  /*1d80*/  STS [0x14c], R5 ;  /* 0x00014c05ff007388 */ /* 0x0001e40000000800 */
.L_x_462:
[----:B------:R-:W-:Y:S05]  /*1d90*/  BSYNC B0 ;  /* 0x0000000000007941 */ /* 0x000fea0003800000 */
.L_x_461:
        /* <DEDUP_REMOVED lines=9> */
.L_x_466:
[----:B------:R-:W-:Y:S01]  /*1e30*/  IADD3 R4, P0, R20, R22, RZ ;  /* 0x0000001614047210 */ /* 0x000fe20007f1e0ff */
[----:B------:R-:W-:-:S04]  /*1e40*/  IMAD.MOV.U32 R9, RZ, RZ, 0x4 ;  /* 0x00000004ff097424 */ /* 0x000fc800078e00ff */
[----:B------:R-:W-:Y:S01]  /*1e50*/  IMAD.X R5, RZ, RZ, R0, P0 ;  /* 0x000000ffff057224 */ /* 0x000fe200000e0600 */
[----:B------:R-:W-:Y:S01]  /*1e60*/  LEA R10, P0, R4, c[0x0][0x170], 0x2 ;  /* 0x00005c00040a7a11 */ /* 0x000fe200078010ff */
[----:B------:R-:W-:-:S03]  /*1e70*/  IMAD.WIDE.U32 R8, R20, R9, c[0x0][0x178] ;  /* 0x00005e0014087625 */ /* 0x000fc600078e0009 */
[----:B------:R-:W-:-:S03]  /*1e80*/  LEA.HI.X R11, R4, c[0x0][0x174], R5, 0x2, P0 ;  /* 0x00005d00040b7a11 */ /* 0x000fc600000f1405 */
[----:B------:R2:W3:Y:S04]  /*1e90*/  LDG.E.CONSTANT R9, [R8.64] ;  /* 0x0000000a08097981 */ /* 0x0004e8000c1e9900 */
[----:B------:R-:W4:Y:S01]  /*1ea0*/  LDG.E.CONSTANT R11, [R10.64] ;  /* 0x0000000a0a0b7981 */ /* 0x000f22000c1e9900 */
[----:B------:R-:W-:Y:S01]  /*1eb0*/  BSSY B0, `(.L_x_464) ;  /* 0x0000015000007945 */ /* 0x000fe20003800000 */
[----:B--2---:R-:W-:Y:S02]  /*1ec0*/  IMAD.MOV.U32 R8, RZ, RZ, 0x7f ;  /* 0x0000007fff087424 */ /* 0x004fe400078e00ff */
[----:B-1--4-:R-:W-:-:S04]  /*1ed0*/  FMUL.FTZ R4, R16, R11 ;  /* 0x0000000b10047220 */ /* 0x012fc80000410000 */
[----:B---3--:R-:W-:-:S04]  /*1ee0*/  FMUL.FTZ R5, R4, R9 ;  /* 0x0000000904057220 */ /* 0x008fc80000410000 */
[----:B0-----:R-:W-:-:S05]  /*1ef0*/  FMUL.FTZ R5, R5, R6 ;  /* 0x0000000605057220 */ /* 0x001fca0000410000 */
[----:B------:R-:W-:-:S04]  /*1f00*/  FMNMX.FTZ R5, R5, 448, PT ;  /* 0x43e0000005057809 */ /* 0x000fc80003810000 */
[----:B------:R-:W-:-:S04]  /*1f10*/  FMNMX.FTZ R13, R5, -448, !PT ;  /* 0xc3e00000050d7809 */ /* 0x000fc80007810000 */
[----:B------:R-:W-:-:S04]  /*1f20*/  LOP3.LUT R14, R13, 0x7fffffff, RZ, 0xc0, !PT ;  /* 0x7fffffff0d0e7812 */ /* 0x000fc800078ec0ff */
[----:B------:R-:W-:Y:S02]  /*1f30*/  ISETP.GT.U32.AND P0, PT, R14, 0x43efffff, PT ;  /* 0x43efffff0e00780c */ /* 0x000fe40003f04070 */
[----:B------:R-:W-:Y:S02]  /*1f40*/  IADD3 R4, P1, P2, R2, c[0x0][0x160], R20 ;  /* 0x0000580002047a10 */ /* 0x000fe40007a3e014 */
[----:B------:R-:W-:Y:S02]  /*1f50*/  LOP3.LUT R12, R13, 0x80000000, RZ, 0xc0, !PT ;  /* 0x800000000d0c7812 */ /* 0x000fe400078ec0ff */
[----:B------:R-:W-:Y:S02]  /*1f60*/  IADD3.X R5, R7, c[0x0][0x164], RZ, P1, P2 ;  /* 0x0000590007057a10 */ /* 0x000fe40000fe44ff */
[----:B------:R-:W-:-:S05]  /*1f70*/  SHF.R.U32.HI R11, RZ, 0x18, R12 ;  /* 0x00000018ff0b7819 */ /* 0x000fca000001160c */
        /* <DEDUP_REMOVED lines=8> */
.L_x_465:
[----:B------:R-:W-:Y:S05]  /*2000*/  BSYNC B0 ;  /* 0x0000000000007941 */ /* 0x000fea0003800000 */
.L_x_464:
[----:B------:R-:W-:Y:S02]  /*2010*/  LOP3.LUT R11, R8, R11, RZ, 0xfc, !PT ;  /* 0x0000000b080b7212 */ /* 0x000fe400078efcff */
[----:B------:R-:W-:-:S03]  /*2020*/  IADD3 R20, R20, c[0x0][0x0], RZ ;  /* 0x0000000014147a10 */ /* 0x000fc60007ffe0ff */
[----:B------:R0:W-:Y:S01]  /*2030*/  STG.E.U8 [R4.64], R11 ;  /* 0x0000000b04007986 */ /* 0x0001e2000c10110a */
[----:B------:R-:W-:-:S13]  /*2040*/  ISETP.GE.U32.AND P0, PT, R20, c[0x0][0x18c], PT ;  /* 0x0000630014007a0c */ /* 0x000fda0003f06070 */
[----:B0-----:R-:W-:Y:S05]  /*2050*/  @!P0 BRA `(.L_x_466) ;  /* 0xfffffdd000008947 */ /* 0x001fea000383ffff */
[----:B------:R-:W-:Y:S05]  /*2060*/  EXIT ;  /* 0x000000000000794d */ /* 0x000fea0003800000 */
.L_x_448:
        /* <DEDUP_REMOVED lines=10> */
.L_x_469:
        /* <DEDUP_REMOVED lines=36> */
.L_x_468:
[----:B------:R-:W-:Y:S05]  /*2350*/  BSYNC B0 ;  /* 0x0000000000007941 */ /* 0x000fea0003800000 */
.L_x_467:
        /* <DEDUP_REMOVED lines=101> */
.L_x_471:
        /* <DEDUP_REMOVED lines=58> */
.L_x_472:
[----:B0-----:R-:W-:Y:S05]  /*2d50*/  BSYNC B0 ;  /* 0x0000000000007941 */ /* 0x001fea0003800000 */
.L_x_470:
        /* <DEDUP_REMOVED lines=13> */
.L_x_475:
        /* <DEDUP_REMOVED lines=77> */
.L_x_474:
[----:B0-----:R-:W-:Y:S05]  /*3300*/  BSYNC B0 ;  /* 0x0000000000007941 */ /* 0x001fea0003800000 */
.L_x_473:
        /* <DEDUP_REMOVED lines=34> */
[----:B------:R-:W-:Y:S02]  /*3530*/  ISETP.LE.AND P0, PT, R7, R8, !P0 ;  /* 0x000000080700720c */ /* 0x000fe40004703270 */
[----:B------:R-:W-:Y:S02]  /*3540*/  SHF.R.S32.HI R7, RZ, 0x5, R6 ;  /* 0x00000005ff077819 */ /* 0x000fe40000011406 */
        /* <DEDUP_REMOVED lines=108> */
.L_x_477:
        /* <DEDUP_REMOVED lines=98> */
.L_x_478:
[----:B0-----:R-:W-:Y:S05]  /*4230*/  BSYNC B0 ;  /* 0x0000000000007941 */ /* 0x001fea0003800000 */
.L_x_476:
        /* <DEDUP_REMOVED lines=13> */
.L_x_481:
[----:B------:R-:W-:Y:S02]  /*4310*/  FMUL.FTZ R16, R16, 0.0022321429569274187088 ;  /* 0x3b12492510107820 */ /* 0x000fe40000410000 */
[----:B0-----:R-:W-:-:S03]  /*4320*/  IMAD.WIDE.U32 R2, R4, R5, c[0x0][0x168] ;  /* 0x00005a0004027625 */ /* 0x001fc600078e0005 */
[----:B------:R-:W-:-:S05]  /*4330*/  FMNMX.FTZ R5, R16, 4.3596542127488646656e-06, !PT ;  /* 0x3692492510057809 */ /* 0x000fca0007810000 */
[----:B------:R0:W-:Y:S04]  /*4340*/  STG.E [R2.64], R5 ;  /* 0x0000000502007986 */ /* 0x0001e8000c10190a */
[----:B------:R0:W-:Y:S02]  /*4350*/  STS [0xa4], R5 ;  /* 0x0000a405ff007388 */ /* 0x0001e40000000800 */
.L_x_480:
[----:B------:R-:W-:Y:S05]  /*4360*/  BSYNC B0 ;  /* 0x0000000000007941 */ /* 0x000fea0003800000 */
.L_x_479:
        /* <DEDUP_REMOVED lines=10> */
[----:B------:R-:W-:Y:S01]  /*4410*/  UIADD3 UR7, UR7, UR5, URZ ;  /* 0x0000000507077290 */ /* 0x000fe2000fffe03f */
[----:B0-2---:R0:W2:Y:S08]  /*4420*/  MUFU.RCP R2, R12 ;  /* 0x0000000c00027308 */ /* 0x0050b00000001000 */
.L_x_515:
[----:B------:R-:W-:Y:S02]  /*4430*/  IMAD.MOV.U32 R3, RZ, RZ, 0x10 ;  /* 0x00000010ff037424 */ /* 0x000fe400078e00ff */
[----:B------:R-:W-:-:S04]  /*4440*/  IMAD.WIDE.U32 R4, R14, 0x10, R24 ;  /* 0x000000100e047825 */ /* 0x000fc800078e0018 */
[----:B------:R-:W-:Y:S02]  /*4450*/  IMAD.WIDE.U32 R8, R14, R3, c[0x0][0x178] ;  /* 0x00005e000e087625 */ /* 0x000fe400078e0003 */
[----:B------:R-:W3:Y:S04]  /*4460*/  LDG.E.128.CONSTANT R4, [R4.64] ;  /* 0x0000000a04047981 */ /* 0x000ee8000c1e9d00 */
[----:B------:R-:W4:Y:S01]  /*4470*/  LDG.E.128.CONSTANT R8, [R8.64] ;  /* 0x0000000a08087981 */ /* 0x000f22000c1e9d00 */
[----:B------:R-:W-:Y:S01]  /*4480*/  BSSY B0, `(.L_x_482) ;  /* 0x000002b000007945 */ /* 0x000fe20003800000 */
[C---:B-1-3--:R-:W-:Y:S02]  /*4490*/  FMUL.FTZ R13, R0.reuse, R4 ;  /* 0x00000004000d7220 */ /* 0x04afe40000410000 */
[----:B------:R-:W-:-:S02]  /*44a0*/  FMUL.FTZ R15, R0, R6 ;  /* 0x00000006000f7220 */ /* 0x000fc40000410000 */
[----:B----4-:R-:W-:Y:S02]  /*44b0*/  FMUL.FTZ R13, R8, R13 ;  /* 0x0000000d080d7220 */ /* 0x010fe40000410000 */
[C---:B------:R-:W-:Y:S02]  /*44c0*/  FMUL.FTZ R6, R0.reuse, R7 ;  /* 0x0000000700067220 */ /* 0x040fe40000410000 */
[----:B--2---:R-:W-:Y:S02]  /*44d0*/  FMUL.FTZ R13, R13, R2 ;  /* 0x000000020d0d7220 */ /* 0x004fe40000410000 */
[----:B------:R-:W1:Y:S01]  /*44e0*/  MUFU.RCP R2, R12 ;  /* 0x0000000c00027308 */ /* 0x000e620000001000 */
[----:B------:R-:W-:Y:S02]  /*44f0*/  FMUL.FTZ R11, R11, R6 ;  /* 0x000000060b0b7220 */ /* 0x000fe40000410000 */
[----:B------:R-:W-:Y:S01]  /*4500*/  FMNMX.FTZ R13, R13, 448, PT ;  /* 0x43e000000d0d7809 */ /* 0x000fe20003810000 */
[----:B------:R-:W-:-:S02]  /*4510*/  FMUL.FTZ R16, R0, R5 ;  /* 0x0000000500107220 */ /* 0x000fc40000410000 */
[----:B------:R-:W-:Y:S01]  /*4520*/  FMUL.FTZ R15, R10, R15 ;  /* 0x0000000f0a0f7220 */ /* 0x000fe20000410000 */
[----:B------:R-:W-:Y:S01]  /*4530*/  FMNMX.FTZ R18, R13, -448, !PT ;  /* 0xc3e000000d127809 */ /* 0x000fe20007810000 */
[----:B------:R-:W-:Y:S02]  /*4540*/  FMUL.FTZ R7, R9, R16 ;  /* 0x0000001009077220 */ /* 0x000fe40000410000 */
[----:B------:R-:W-:Y:S01]  /*4550*/  IMAD.MOV.U32 R10, RZ, RZ, 0x7f ;  /* 0x0000007fff0a7424 */ /* 0x000fe200078e00ff */
[----:B------:R-:W-:-:S04]  /*4560*/  LOP3.LUT R9, R18, 0x80000000, RZ, 0xc0, !PT ;  /* 0x8000000012097812 */ /* 0x000fc800078ec0ff */
[----:B------:R-:W-:Y:S01]  /*4570*/  SHF.R.U32.HI R16, RZ, 0x18, R9 ;  /* 0x00000018ff107819 */ /* 0x000fe20000011609 */
[-C--:B-1----:R-:W-:Y:S02]  /*4580*/  FMUL.FTZ R11, R11, R2.reuse ;  /* 0x000000020b0b7220 */ /* 0x082fe40000410000 */
[-C--:B------:R-:W-:Y:S02]  /*4590*/  FMUL.FTZ R7, R7, R2.reuse ;  /* 0x0000000207077220 */ /* 0x080fe40000410000 */
[----:B------:R-:W-:Y:S01]  /*45a0*/  FMUL.FTZ R15, R15, R2 ;  /* 0x000000020f0f7220 */ /* 0x000fe20000410000 */
[----:B------:R-:W-:Y:S01]  /*45b0*/  FMNMX.FTZ R4, R11, 448, PT ;  /* 0x43e000000b047809 */ /* 0x000fe20003810000 */
[----:B------:R-:W-:Y:S01]  /*45c0*/  IMAD.MOV.U32 R9, RZ, RZ, 0x7f ;  /* 0x0000007fff097424 */ /* 0x000fe200078e00ff */
[----:B------:R-:W-:Y:S02]  /*45d0*/  LOP3.LUT R11, R18, 0x7fffffff, RZ, 0xc0, !PT ;  /* 0x7fffffff120b7812 */ /* 0x000fe400078ec0ff */
[----:B------:R-:W-:-:S02]  /*45e0*/  FMNMX.FTZ R7, R7, 448, PT ;  /* 0x43e0000007077809 */ /* 0x000fc40003810000 */
[----:B------:R-:W-:Y:S02]  /*45f0*/  ISETP.GT.U32.AND P0, PT, R11, 0x43efffff, PT ;  /* 0x43efffff0b00780c */ /* 0x000fe40003f04070 */
[----:B------:R-:W-:Y:S02]  /*4600*/  FMNMX.FTZ R15, R15, 448, PT ;  /* 0x43e000000f0f7809 */ /* 0x000fe40003810000 */
[----:B------:R-:W-:Y:S02]  /*4610*/  FMNMX.FTZ R8, R7, -448, !PT ;  /* 0xc3e0000007087809 */ /* 0x000fe40007810000 */
[----:B------:R-:W-:Y:S02]  /*4620*/  FMNMX.FTZ R7, R15, -448, !PT ;  /* 0xc3e000000f077809 */ /* 0x000fe40007810000 */
[----:B------:R-:W-:Y:S02]  /*4630*/  FMNMX.FTZ R4, R4, -448, !PT ;  /* 0xc3e0000004047809 */ /* 0x000fe40007810000 */
[----:B------:R-:W-:-:S02]  /*4640*/  LOP3.LUT R15, R8, 0x7fffffff, RZ, 0xc0, !PT ;  /* 0x7fffffff080f7812 */ /* 0x000fc400078ec0ff */
[----:B------:R-:W-:Y:S02]  /*4650*/  LOP3.LUT R6, R7, 0x7fffffff, RZ, 0xc0, !PT ;  /* 0x7fffffff07067812 */ /* 0x000fe400078ec0ff */
[----:B------:R-:W-:Y:S02]  /*4660*/  LOP3.LUT R5, R4, 0x7fffffff, RZ, 0xc0, !PT ;  /* 0x7fffffff04057812 */ /* 0x000fe400078ec0ff */
        /* <DEDUP_REMOVED lines=12> */
.L_x_483:
[----:B------:R-:W-:Y:S05]  /*4730*/  BSYNC B0 ;  /* 0x0000000000007941 */ /* 0x000fea0003800000 */
.L_x_482:
        /* <DEDUP_REMOVED lines=11> */
.L_x_485:
[----:B------:R-:W-:Y:S05]  /*47f0*/  BSYNC B0 ;  /* 0x0000000000007941 */ /* 0x000fea0003800000 */
.L_x_484:
        /* <DEDUP_REMOVED lines=15> */
.L_x_487:
[----:B------:R-:W-:Y:S05]  /*48f0*/  BSYNC B0 ;  /* 0x0000000000007941 */ /* 0x000fea0003800000 */
.L_x_486:
        /* <DEDUP_REMOVED lines=12> */
.L_x_489:
[----:B------:R-:W-:Y:S05]  /*49c0*/  BSYNC B0 ;  /* 0x0000000000007941 */ /* 0x000fea0003800000 */
.L_x_488:
[----:B------:R-:W-:Y:S02]  /*49d0*/  LEA R4, P0, R14, UR4, 0x2 ;  /* 0x000000040e047c11 */ /* 0x000fe4000f8010ff */
[----:B------:R-:W-:Y:S02]  /*49e0*/  LOP3.LUT R8, R8, R13, RZ, 0xfc, !PT ;  /* 0x0000000d08087212 */ /* 0x000fe400078efcff */
[C---:B------:R-:W-:Y:S02]  /*49f0*/  IADD3 R13, R14.reuse, c[0x0][0x0], RZ ;  /* 0x000000000e0d7a10 */ /* 0x040fe40007ffe0ff */
[----:B------:R-:W-:Y:S02]  /*4a00*/  LEA.HI.X R5, R14, UR7, RZ, 0x2, P0 ;  /* 0x000000070e057c11 */ /* 0x000fe400080f14ff */
[----:B------:R-:W-:-:S02]  /*4a10*/  ISETP.GE.U32.AND P0, PT, R13, UR6, PT ;  /* 0x000000060d007c0c */ /* 0x000fc4000bf06070 */
[----:B------:R-:W-:-:S04]  /*4a20*/  PRMT R9, R10, 0x7054, R9 ;  /* 0x000070540a097816 */ /* 0x000fc80000000009 */
[----:B------:R-:W-:-:S05]  /*4a30*/  PRMT R9, R8, 0x654, R9 ;  /* 0x0000065408097816 */ /* 0x000fca0000000009 */
[----:B------:R1:W-:Y:S02]  /*4a40*/  STG.E [R4.64], R9 ;  /* 0x0000000904007986 */ /* 0x0003e4000c10190a */
[----:B------:R-:W-:Y:S05]  /*4a50*/  @P0 EXIT ;  /* 0x000000000000094d */ /* 0x000fea0003800000 */
[----:B-1----:R-:W-:-:S04]  /*4a60*/  IMAD.WIDE.U32 R4, R13, 0x10, R24 ;  /* 0x000000100d047825 */ /* 0x002fc800078e0018 */
[----:B------:R-:W-:Y:S02]  /*4a70*/  IMAD.WIDE.U32 R8, R13, R3, c[0x0][0x178] ;  /* 0x00005e000d087625 */ /* 0x000fe400078e0003 */
[----:B------:R-:W2:Y:S04]  /*4a80*/  LDG.E.128.CONSTANT R4, [R4.64] ;  /* 0x0000000a04047981 */ /* 0x000ea8000c1e9d00 */
[----:B------:R-:W3:Y:S01]  /*4a90*/  LDG.E.128.CONSTANT R8, [R8.64] ;  /* 0x0000000a08087981 */ /* 0x000ee2000c1e9d00 */
[----:B------:R-:W-:Y:S01]  /*4aa0*/  BSSY B0, `(.L_x_490) ;  /* 0x000002a000007945 */ /* 0x000fe20003800000 */
[C---:B--2---:R-:W-:Y:S02]  /*4ab0*/  FMUL.FTZ R15, R0.reuse, R4 ;  /* 0x00000004000f7220 */ /* 0x044fe40000410000 */
[----:B------:R-:W-:-:S02]  /*4ac0*/  FMUL.FTZ R17, R0, R6 ;  /* 0x0000000600117220 */ /* 0x000fc40000410000 */
[----:B---3--:R-:W-:Y:S02]  /*4ad0*/  FMUL.FTZ R15, R8, R15 ;  /* 0x0000000f080f7220 */ /* 0x008fe40000410000 */
[C---:B------:R-:W-:Y:S02]  /*4ae0*/  FMUL.FTZ R6, R0.reuse, R7 ;  /* 0x0000000700067220 */ /* 0x040fe40000410000 */
[----:B------:R-:W-:Y:S02]  /*4af0*/  FMUL.FTZ R15, R15, R2 ;  /* 0x000000020f0f7220 */ /* 0x000fe40000410000 */
[----:B------:R-:W-:Y:S02]  /*4b00*/  FMUL.FTZ R11, R11, R6 ;  /* 0x000000060b0b7220 */ /* 0x000fe40000410000 */
[----:B------:R-:W-:Y:S01]  /*4b10*/  FMUL.FTZ R14, R0, R5 ;  /* 0x00000005000e7220 */ /* 0x000fe20000410000 */
[----:B------:R-:W-:Y:S01]  /*4b20*/  FMNMX.FTZ R15, R15, 448, PT ;  /* 0x43e000000f0f7809 */ /* 0x000fe20003810000 */
[----:B------:R-:W-:-:S02]  /*4b30*/  FMUL.FTZ R11, R11, R2 ;  /* 0x000000020b0b7220 */ /* 0x000fc40000410000 */
[----:B------:R-:W-:Y:S01]  /*4b40*/  FMUL.FTZ R7, R9, R14 ;  /* 0x0000000e09077220 */ /* 0x000fe20000410000 */
[----:B------:R-:W-:Y:S01]  /*4b50*/  FMNMX.FTZ R16, R15, -448, !PT ;  /* 0xc3e000000f107809 */ /* 0x000fe20007810000 */
[----:B------:R-:W-:Y:S01]  /*4b60*/  FMUL.FTZ R17, R10, R17 ;  /* 0x000000110a117220 */ /* 0x000fe20000410000 */
[----:B------:R-:W-:Y:S01]  /*4b70*/  FMNMX.FTZ R4, R11, 448, PT ;  /* 0x43e000000b047809 */ /* 0x000fe20003810000 */
[-C--:B------:R-:W-:Y:S01]  /*4b80*/  FMUL.FTZ R7, R7, R2.reuse ;  /* 0x0000000207077220 */ /* 0x080fe20000410000 */
[----:B------:R-:W-:Y:S01]  /*4b90*/  LOP3.LUT R11, R16, 0x7fffffff, RZ, 0xc0, !PT ;  /* 0x7fffffff100b7812 */ /* 0x000fe200078ec0ff */
[----:B------:R-:W-:Y:S01]  /*4ba0*/  FMUL.FTZ R17, R17, R2 ;  /* 0x0000000211117220 */ /* 0x000fe20000410000 */
[----:B------:R-:W-:Y:S01]  /*4bb0*/  FMNMX.FTZ R4, R4, -448, !PT ;  /* 0xc3e0000004047809 */ /* 0x000fe20007810000 */
[----:B------:R-:W-:Y:S01]  /*4bc0*/  IMAD.MOV.U32 R10, RZ, RZ, 0x7f ;  /* 0x0000007fff0a7424 */ /* 0x000fe200078e00ff */
[----:B------:R-:W-:Y:S02]  /*4bd0*/  ISETP.GT.U32.AND P0, PT, R11, 0x43efffff, PT ;  /* 0x43efffff0b00780c */ /* 0x000fe40003f04070 */
[----:B------:R-:W-:-:S02]  /*4be0*/  FMNMX.FTZ R7, R7, 448, PT ;  /* 0x43e0000007077809 */ /* 0x000fc40003810000 */
[----:B------:R-:W-:Y:S02]  /*4bf0*/  FMNMX.FTZ R17, R17, 448, PT ;  /* 0x43e0000011117809 */ /* 0x000fe40003810000 */
        /* <DEDUP_REMOVED lines=20> */
.L_x_491:
[----:B------:R-:W-:Y:S05]  /*4d40*/  BSYNC B0 ;  /* 0x0000000000007941 */ /* 0x000fea0003800000 */
.L_x_490:
        /* <DEDUP_REMOVED lines=11> */
.L_x_493:
[----:B------:R-:W-:Y:S05]  /*4e00*/  BSYNC B0 ;  /* 0x0000000000007941 */ /* 0x000fea0003800000 */
.L_x_492:
        /* <DEDUP_REMOVED lines=15> */
.L_x_495:
[----:B------:R-:W-:Y:S05]  /*4f00*/  BSYNC B0 ;  /* 0x0000000000007941 */ /* 0x000fea0003800000 */
.L_x_494:
        /* <DEDUP_REMOVED lines=12> */
.L_x_497:
[----:B------:R-:W-:Y:S05]  /*4fd0*/  BSYNC B0 ;  /* 0x0000000000007941 */ /* 0x000fea0003800000 */
.L_x_496:
        /* <DEDUP_REMOVED lines=55> */
.L_x_499:
[----:B------:R-:W-:Y:S05]  /*5350*/  BSYNC B0 ;  /* 0x0000000000007941 */ /* 0x000fea0003800000 */
.L_x_498:
        /* <DEDUP_REMOVED lines=11> */
.L_x_501:
[----:B------:R-:W-:Y:S05]  /*5410*/  BSYNC B0 ;  /* 0x0000000000007941 */ /* 0x000fea0003800000 */
.L_x_500:
        /* <DEDUP_REMOVED lines=15> */
.L_x_503:
[----:B------:R-:W-:Y:S05]  /*5510*/  BSYNC B0 ;  /* 0x0000000000007941 */ /* 0x000fea0003800000 */
.L_x_502:
        /* <DEDUP_REMOVED lines=12> */
.L_x_505:
[----:B------:R-:W-:Y:S05]  /*55e0*/  BSYNC B0 ;  /* 0x0000000000007941 */ /* 0x000fea0003800000 */
.L_x_504:
        /* <DEDUP_REMOVED lines=17> */
[----:B------:R-:W-:Y:S02]  /*5700*/  FMUL.FTZ R15, R10, R15 ;  /* 0x0000000f0a0f7220 */ /* 0x000fe40000410000 */
[-C--:B------:R-:W-:Y:S02]  /*5710*/  FMUL.FTZ R3, R3, R2.reuse ;  /* 0x0000000203037220 */ /* 0x080fe40000410000 */
[C---:B------:R-:W-:Y:S02]  /*5720*/  FMUL.FTZ R14, R0.reuse, R5 ;  /* 0x00000005000e7220 */ /* 0x040fe40000410000 */
        /* <DEDUP_REMOVED lines=35> */
.L_x_507:
[----:B------:R-:W-:Y:S05]  /*5960*/  BSYNC B0 ;  /* 0x0000000000007941 */ /* 0x000fea0003800000 */
.L_x_506:
        /* <DEDUP_REMOVED lines=12> */
.L_x_509:
[----:B------:R-:W-:Y:S05]  /*5a30*/  BSYNC B0 ;  /* 0x0000000000007941 */ /* 0x000fea0003800000 */
.L_x_508:
        /* <DEDUP_REMOVED lines=12> */
.L_x_511:
[----:B------:R-:W-:Y:S05]  /*5b00*/  BSYNC B0 ;  /* 0x0000000000007941 */ /* 0x000fea0003800000 */
.L_x_510:
        /* <DEDUP_REMOVED lines=11> */
.L_x_513:
[----:B------:R-:W-:Y:S05]  /*5bc0*/  BSYNC B0 ;  /* 0x0000000000007941 */ /* 0x000fea0003800000 */
.L_x_512:
[----:B------:R-:W-:Y:S02]  /*5bd0*/  LOP3.LUT R3, R3, 0x80000000, RZ, 0xc0, !PT ;  /* 0x8000000003037812 */ /* 0x000fe400078ec0ff */
[----:B------:R-:W-:Y:S02]  /*5be0*/  PRMT R7, R10, 0x7604, R7 ;  /* 0x000076040a077816 */ /* 0x000fe40000000007 */
[----:B------:R-:W-:Y:S02]  /*5bf0*/  SHF.R.U32.HI R6, RZ, 0x18, R3 ;  /* 0x00000018ff067819 */ /* 0x000fe40000011603 */
[----:B------:R-:W-:Y:S02]  /*5c00*/  LEA R4, P0, R13, UR4, 0x2 ;  /* 0x000000040d047c11 */ /* 0x000fe4000f8010ff */
[----:B------:R-:W-:-:S02]  /*5c10*/  PRMT R7, R8, 0x7054, R7 ;  /* 0x0000705408077816 */ /* 0x000fc40000000007 */
[----:B------:R-:W-:Y:S02]  /*5c20*/  LOP3.LUT R6, R5, R6, RZ, 0xfc, !PT ;  /* 0x0000000605067212 */ /* 0x000fe400078efcff */
[C---:B------:R-:W-:Y:S02]  /*5c30*/  LEA.HI.X R5, R13.reuse, UR7, RZ, 0x2, P0 ;  /* 0x000000070d057c11 */ /* 0x040fe400080f14ff */
[----:B------:R-:W-:Y:S02]  /*5c40*/  PRMT R7, R6, 0x654, R7 ;  /* 0x0000065406077816 */ /* 0x000fe40000000007 */
[----:B------:R-:W-:-:S03]  /*5c50*/  IADD3 R14, R13, c[0x0][0x0], RZ ;  /* 0x000000000d0e7a10 */ /* 0x000fc60007ffe0ff */
[----:B------:R1:W-:Y:S01]  /*5c60*/  STG.E [R4.64], R7 ;  /* 0x0000000704007986 */ /* 0x0003e2000c10190a */
[----:B------:R-:W-:-:S13]  /*5c70*/  ISETP.GE.U32.AND P0, PT, R14, UR6, PT ;  /* 0x000000060e007c0c */ /* 0x000fda000bf06070 */
[----:B-1----:R-:W-:Y:S01]  /*5c80*/  @P0 CALL.REL.NOINC `(.L_x_514) ;  /* 0x0000001000000944 */ /* 0x002fe20003c00000 */
[----:B------:R-:W-:Y:S05]  /*5c90*/  BRA `(.L_x_515) ;  /* 0xffffe79000007947 */ /* 0x000fea000383ffff */
.L_x_514:
[----:B------:R-:W-:Y:S05]  /*5ca0*/  EXIT ;  /* 0x000000000000794d */ /* 0x000fea0003800000 */
.L_x_516:
        /* <DEDUP_REMOVED lines=13> */
.L_x_3130:


//--------------------- .text._ZN4vllm39rms_norm_dynamic_per_token_quant_kernelIfaLb1EEEvPT0_PfPKT_S6_PKffiiPS4_ --------------------------
	.section	.text._ZN4vllm39rms_norm_dynamic_per_token_quant_kernelIfaLb1EEEvPT0_PfPKT_S6_PKffiiPS4_,"ax",@progbits
	.sectioninfo	@"SHI_REGISTERS=32"
	.align	128
        .global         _ZN4vllm39rms_norm_dynamic_per_token_quant_kernelIfaLb1EEEvPT0_PfPKT_S6_PKffiiPS4_
        .type           _ZN4vllm39rms_norm_dynamic_per_token_quant_kernelIfaLb1EEEvPT0_PfPKT_S6_PKffiiPS4_,@function
        .size           _ZN4vllm39rms_norm_dynamic_per_token_quant_kernelIfaLb1EEEvPT0_PfPKT_S6_PKffiiPS4_,(.L_x_3131 - _ZN4vllm39rms_norm_dynamic_per_token_quant_kernelIfaLb1EEEvPT0_PfPKT_S6_PKffiiPS4_)
        .other          _ZN4vllm39rms_norm_dynamic_per_token_quant_kernelIfaLb1EEEvPT0_PfPKT_S6_PKffiiPS4_,@"STO_CUDA_ENTRY STV_DEFAULT"
_ZN4vllm39rms_norm_dynamic_per_token_quant_kernelIfaLb1EEEvPT0_PfPKT_S6_PKffiiPS4_:
.text._ZN4vllm39rms_norm_dynamic_per_token_quant_kernelIfaLb1EEEvPT0_PfPKT_S6_PKffiiPS4_:
        /* <DEDUP_REMOVED lines=24> */
.L_x_520:
[C---:B------:R-:W-:Y:S02]  /*0180*/  IADD3 R13, P1, R11.reuse, R24, RZ ;  /* 0x000000180b0d7210 */ /* 0x040fe40007f3e0ff */
[----:B------:R-:W-:-:S03]  /*0190*/  IADD3 R9, P2, R11, R6, RZ ;  /* 0x000000060b097210 */ /* 0x000fc60007f5e0ff */
[----:B------:R-:W-:Y:S01]  /*01a0*/  IMAD.X R16, RZ, RZ, R2, P1 ;  /* 0x000000ffff107224 */ /* 0x000fe200008e0602 */
[----:B------:R-:W-:Y:S01]  /*01b0*/  LEA R12, P1, R13, c[0x0][0x170], 0x2 ;  /* 0x00005c000d0c7a11 */ /* 0x000fe200078210ff */
[----:B------:R-:W-:Y:S01]  /*01c0*/  IMAD.X R14, RZ, RZ, R4, P2 ;  /* 0x000000ffff0e7224 */ /* 0x000fe200010e0604 */
[----:B------:R-:W-:Y:S02]  /*01d0*/  LEA R8, P2, R9, c[0x0][0x198], 0x2 ;  /* 0x0000660009087a11 */ /* 0x000fe400078410ff */
[----:B------:R-:W-:Y:S02]  /*01e0*/  LEA.HI.X R13, R13, c[0x0][0x174], R16, 0x2, P1 ;  /* 0x00005d000d0d7a11 */ /* 0x000fe400008f1410 */
[----:B------:R-:W-:-:S04]  /*01f0*/  LEA.HI.X R9, R9, c[0x0][0x19c], R14, 0x2, P2 ;  /* 0x0000670009097a11 */ /* 0x000fc800010f140e */
[----:B------:R-:W2:Y:S04]  /*0200*/  LDG.E.CONSTANT R13, [R12.64] ;  /* 0x0000000a0c0d7981 */ /* 0x000ea8000c1e9900 */
[----:B------:R-:W2:Y:S01]  /*0210*/  LDG.E R8, [R8.64] ;  /* 0x0000000a08087981 */ /* 0x000ea2000c1e1900 */
[----:B------:R-:W-:-:S04]  /*0220*/  IADD3 R11, R11, c[0x0][0x0], RZ ;  /* 0x000000000b0b7a10 */ /* 0x000fc80007ffe0ff */
[----:B------:R-:W-:Y:S01]  /*0230*/  ISETP.GE.U32.AND P1, PT, R11, c[0x0][0x18c], PT ;  /* 0x000063000b007a0c */ /* 0x000fe20003f26070 */
[----:B--2---:R-:W-:-:S04]  /*0240*/  FADD.FTZ R15, R8, R13 ;  /* 0x0000000d080f7221 */ /* 0x004fc80000010000 */
[----:B------:R-:W-:-:S08]  /*0250*/  FFMA.FTZ R10, R15, R15, R10 ;  /* 0x0000000f0f0a7223 */ /* 0x000fd0000001000a */
[----:B------:R-:W-:Y:S05]  /*0260*/  @!P1 BRA `(.L_x_520) ;  /* 0xffffff1000009947 */ /* 0x000fea000383ffff */
.L_x_519:
[----:B------:R-:W-:Y:S05]  /*0270*/  BSYNC B0 ;  /* 0x0000000000007941 */ /* 0x000fea0003800000 */
.L_x_518:
        /* <DEDUP_REMOVED lines=11> */
[----:B------:R-:W-:Y:S02]  /*0330*/  SHF.R.S32.HI R8, RZ, 0x5, R9 ;  /* 0x00000005ff087819 */ /* 0x000fe40000011409 */
[----:B0-----:R-:W-:Y:S02]  /*0340*/  ISETP.NE.AND P3, PT, R26, RZ, PT ;  /* 0x000000ff1a00720c */ /* 0x001fe40003f65270 */
        /* <DEDUP_REMOVED lines=87> */
.L_x_522:
        /* <DEDUP_REMOVED lines=59> */
.L_x_523:
[----:B0-----:R-:W-:Y:S05]  /*0c70*/  BSYNC B0 ;  /* 0x0000000000007941 */ /* 0x001fea0003800000 */
.L_x_521:
        /* <DEDUP_REMOVED lines=14> */
.L_x_526:
[C---:B------:R-:W-:Y:S02]  /*0d60*/  IADD3 R11, P4, R13.reuse, R24, RZ ;  /* 0x000000180d0b7210 */ /* 0x040fe40007f9e0ff */
[----:B------:R-:W-:-:S03]  /*0d70*/  IADD3 R9, P5, R13, R6, RZ ;  /* 0x000000060d097210 */ /* 0x000fc60007fbe0ff */
[----:B------:R-:W-:Y:S01]  /*0d80*/  IMAD.X R16, RZ, RZ, R2, P4 ;  /* 0x000000ffff107224 */ /* 0x000fe200020e0602 */
[----:B------:R-:W-:Y:S01]  /*0d90*/  LEA R10, P4, R11, c[0x0][0x170], 0x2 ;  /* 0x00005c000b0a7a11 */ /* 0x000fe200078810ff */
[----:B------:R-:W-:Y:S01]  /*0da0*/  IMAD.X R14, RZ, RZ, R4, P5 ;  /* 0x000000ffff0e7224 */ /* 0x000fe200028e0604 */
[----:B------:R-:W-:Y:S02]  /*0db0*/  LEA R8, P5, R9, c[0x0][0x198], 0x2 ;  /* 0x0000660009087a11 */ /* 0x000fe400078a10ff */
[----:B------:R-:W-:Y:S02]  /*0dc0*/  LEA.HI.X R11, R11, c[0x0][0x174], R16, 0x2, P4 ;  /* 0x00005d000b0b7a11 */ /* 0x000fe400020f1410 */
[----:B------:R-:W-:Y:S01]  /*0dd0*/  LEA.HI.X R9, R9, c[0x0][0x19c], R14, 0x2, P5 ;  /* 0x0000670009097a11 */ /* 0x000fe200028f140e */
[----:B------:R-:W-:-:S03]  /*0de0*/  IMAD.MOV.U32 R14, RZ, RZ, 0x4 ;  /* 0x00000004ff0e7424 */ /* 0x000fc600078e00ff */
[----:B------:R-:W2:Y:S01]  /*0df0*/  LDG.E.CONSTANT R11, [R10.64] ;  /* 0x0000000a0a0b7981 */ /* 0x000ea2000c1e9900 */
[----:B------:R-:W-:-:S03]  /*0e00*/  IMAD.WIDE.U32 R14, R13, R14, c[0x0][0x178] ;  /* 0x00005e000d0e7625 */ /* 0x000fc600078e000e */
[----:B------:R-:W2:Y:S04]  /*0e10*/  LDG.E R8, [R8.64] ;  /* 0x0000000a08087981 */ /* 0x000ea8000c1e1900 */
[----:B------:R-:W3:Y:S01]  /*0e20*/  LDG.E.CONSTANT R14, [R14.64] ;  /* 0x0000000a0e0e7981 */ /* 0x000ee2000c1e9900 */
[----:B------:R-:W-:-:S04]  /*0e30*/  IADD3 R13, R13, c[0x0][0x0], RZ ;  /* 0x000000000d0d7a10 */ /* 0x000fc80007ffe0ff */
[----:B------:R-:W-:Y:S01]  /*0e40*/  ISETP.GE.U32.AND P4, PT, R13, c[0x0][0x18c], PT ;  /* 0x000063000d007a0c */ /* 0x000fe20003f86070 */
[----:B--2---:R-:W-:-:S04]  /*0e50*/  FADD.FTZ R17, R8, R11 ;  /* 0x0000000b08117221 */ /* 0x004fc80000010000 */
[----:B-1----:R-:W-:-:S04]  /*0e60*/  FMUL.FTZ R17, R20, R17 ;  /* 0x0000001114117220 */ /* 0x002fc80000410000 */
[----:B---3--:R-:W-:-:S05]  /*0e70*/  FMUL.FTZ R17, R17, R14 ;  /* 0x0000000e11117220 */ /* 0x008fca0000410000 */
[----:B------:R-:W-:Y:S01]  /*0e80*/  FMNMX.FTZ R12, |R17|, R12, !PT ;  /* 0x0000000c110c7209 */ /* 0x000fe20007810200 */
[----:B------:R-:W-:Y:S05]  /*0e90*/  @!P4 BRA `(.L_x_526) ;  /* 0xfffffec00000c947 */ /* 0x000fea000383ffff */
.L_x_525:
[----:B0-----:R-:W-:Y:S05]  /*0ea0*/  BSYNC B0 ;  /* 0x0000000000007941 */ /* 0x001fea0003800000 */
.L_x_524:
[----:B------:R-:W-:Y:S01]  /*0eb0*/  BSSY B0, `(.L_x_527) ;  /* 0x00000ef000007945 */ /* 0x000fe20003800000 */
[----:B------:R-:W-:Y:S05]  /*0ec0*/  @P0 BRA `(.L_x_528) ;  /* 0x000008c000000947 */ /* 0x000fea0003800000 */
[----:B------:R-:W-:Y:S02]  /*0ed0*/  SHF.R.S32.HI R9, RZ, 0x1f, R0 ;  /* 0x0000001fff097819 */ /* 0x000fe40000011400 */
[C---:B------:R-:W-:Y:S02]  /*0ee0*/  IADD3 R11, R26.reuse, 0x2, RZ ;  /* 0x000000021a0b7810 */ /* 0x040fe40007ffe0ff */
[----:B------:R-:W-:Y:S02]  /*0ef0*/  LEA.HI R8, R9, R0, RZ, 0x5 ;  /* 0x0000000009087211 */ /* 0x000fe400078f28ff */
[----:B------:R-:W-:Y:S02]  /*0f00*/  IADD3 R13, R26, 0x4, RZ ;  /* 0x000000041a0d7810 */ /* 0x000fe40007ffe0ff */
[----:B------:R-:W-:-:S04]  /*0f10*/  LOP3.LUT R9, R8, 0xffffffe0, RZ, 0xc0, !PT ;  /* 0xffffffe008097812 */ /* 0x000fc800078ec0ff */
        /* <DEDUP_REMOVED lines=17> */
[----:B------:R-:W-:Y:S02]  /*1030*/  ISETP.LE.AND P0, PT, R13, R14, !P0 ;  /* 0x0000000e0d00720c */ /* 0x000fe40004703270 */
[----:B------:R-:W-:Y:S02]  /*1040*/  SHF.R.S32.HI R13, RZ, 0x5, R8 ;  /* 0x00000005ff0d7819 */ /* 0x000fe40000011408 */
        /* <DEDUP_REMOVED lines=116> */
.L_x_528:
        /* <DEDUP_REMOVED lines=81> */
[----:B------:R-:W-:Y:S02]  /*1ca0*/  FSEL R14, R14, R13, !P0 ;  /* 0x0000000d0e0e7208 */ /* 0x000fe40004000000 */
[----:B------:R-:W0:Y:S02]  /*1cb0*/  LDS.64 R12, [0x140] ;  /* 0x00014000ff0c7984 */ /* 0x000e240000000a00 */
        /* <DEDUP_REMOVED lines=14> */
.L_x_529:
[----:B0-----:R-:W-:Y:S05]  /*1da0*/  BSYNC B0 ;  /* 0x0000000000007941 */ /* 0x001fea0003800000 */
.L_x_527:
        /* <DEDUP_REMOVED lines=10> */
.L_x_532:
[----:B------:R-:W-:Y:S02]  /*1e50*/  FMUL.FTZ R22, R22, 0.0078740157186985015869 ;  /* 0x3c01020416167820 */ /* 0x000fe40000410000 */
[----:B------:R-:W-:-:S03]  /*1e60*/  IMAD.WIDE.U32 R8, R3, R10, c[0x0][0x168] ;  /* 0x00005a0003087625 */ /* 0x000fc600078e000a */
[----:B------:R-:W-:-:S05]  /*1e70*/  FMNMX.FTZ R3, R22, 1.1920928955078125e-07, !PT ;  /* 0x3400000016037809 */ /* 0x000fca0007810000 */
[----:B------:R0:W-:Y:S04]  /*1e80*/  STG.E [R8.64], R3 ;  /* 0x0000000308007986 */ /* 0x0001e8000c10190a */
[----:B------:R0:W-:Y:S02]  /*1e90*/  STS [0x14c], R3 ;  /* 0x00014c03ff007388 */ /* 0x0001e40000000800 */
.L_x_531:
[----:B------:R-:W-:Y:S05]  /*1ea0*/  BSYNC B0 ;  /* 0x0000000000007941 */ /* 0x000fea0003800000 */
.L_x_530:
[----:B------:R-:W-:Y:S06]  /*1eb0*/  BAR.SYNC.DEFER_BLOCKING 0x0 ;  /* 0x0000000000007b1d */ /* 0x000fec0000010000 */
[----:B------:R-:W-:Y:S05]  /*1ec0*/  @P2 EXIT ;  /* 0x000000000000294d */ /* 0x000fea0003800000 */
[----:B0-----:R-:W0:Y:S02]  /*1ed0*/  LDS R3, [0x14c] ;  /* 0x00014c00ff037984 */ /* 0x001e240000000800 */
[----:B0-----:R-:W0:Y:S02]  /*1ee0*/  MUFU.RCP R3, R3 ;  /* 0x0000000300037308 */ /* 0x001e240000001000 */
.L_x_533:
[C---:B-1----:R-:W-:Y:S01]  /*1ef0*/  IADD3 R9, P0, R0.reuse, R24, RZ ;  /* 0x0000001800097210 */ /* 0x042fe20007f1e0ff */
[----:B------:R-:W-:Y:S01]  /*1f00*/  IMAD.MOV.U32 R11, RZ, RZ, 0x4 ;  /* 0x00000004ff0b7424 */ /* 0x000fe200078e00ff */
[----:B------:R-:W-:-:S03]  /*1f10*/  IADD3 R18, P1, R0, R6, RZ ;  /* 0x0000000600127210 */ /* 0x000fc60007f3e0ff */
[----:B------:R-:W-:Y:S01]  /*1f20*/  IMAD.X R10, RZ, RZ, R2, P0 ;  /* 0x000000ffff0a7224 */ /* 0x000fe200000e0602 */
[C---:B------:R-:W-:Y:S01]  /*1f30*/  LEA R12, P0, R9.reuse, c[0x0][0x170], 0x2 ;  /* 0x00005c00090c7a11 */ /* 0x040fe200078010ff */
[----:B------:R-:W-:Y:S01]  /*1f40*/  IMAD.X R5, RZ, RZ, R4, P1 ;  /* 0x000000ffff057224 */ /* 0x000fe200008e0604 */
[C---:B------:R-:W-:Y:S02]  /*1f50*/  LEA R8, P1, R18.reuse, c[0x0][0x198], 0x2 ;  /* 0x0000660012087a11 */ /* 0x040fe400078210ff */
[----:B------:R-:W-:Y:S02]  /*1f60*/  LEA.HI.X R13, R9, c[0x0][0x174], R10, 0x2, P0 ;  /* 0x00005d00090d7a11 */ /* 0x000fe400000f140a */
[----:B------:R-:W-:Y:S01]  /*1f70*/  LEA.HI.X R9, R18, c[0x0][0x19c], R5, 0x2, P1 ;  /* 0x0000670012097a11 */ /* 0x000fe200008f1405 */
[----:B------:R-:W-:-:S03]  /*1f80*/  IMAD.WIDE.U32 R10, R0, R11, c[0x0][0x178] ;  /* 0x00005e00000a7625 */ /* 0x000fc600078e000b */
[----:B------:R-:W2:Y:S04]  /*1f90*/  LDG.E.CONSTANT R13, [R12.64] ;  /* 0x0000000a0c0d7981 */ /* 0x000ea8000c1e9900 */
[----:B------:R-:W2:Y:S04]  /*1fa0*/  LDG.E R14, [R8.64] ;  /* 0x0000000a080e7981 */ /* 0x000ea8000c1e1900 */
[----:B------:R-:W3:Y:S01]  /*1fb0*/  LDG.E.CONSTANT R11, [R10.64] ;  /* 0x0000000a0a0b7981 */ /* 0x000ee2000c1e9900 */
[----:B------:R-:W-:Y:S01]  /*1fc0*/  IADD3 R0, R0, c[0x0][0x0], RZ ;  /* 0x0000000000007a10 */ /* 0x000fe20007ffe0ff */
[----:B--2---:R-:W-:-:S04]  /*1fd0*/  FADD.FTZ R17, R14, R13 ;  /* 0x0000000d0e117221 */ /* 0x004fc80000010000 */
[----:B-1----:R-:W-:Y:S01]  /*1fe0*/  FMUL.FTZ R14, R20, R17 ;  /* 0x00000011140e7220 */ /* 0x002fe20000410000 */
[----:B------:R1:W-:Y:S03]  /*1ff0*/  STG.E [R8.64], R17 ;  /* 0x0000001108007986 */ /* 0x0003e6000c10190a */
[----:B---3--:R-:W-:-:S04]  /*2000*/  FMUL.FTZ R14, R14, R11 ;  /* 0x0000000b0e0e7220 */ /* 0x008fc80000410000 */
[----:B0-----:R-:W-:Y:S01]  /*2010*/  FMUL.FTZ R16, R3, R14 ;  /* 0x0000000e03107220 */ /* 0x001fe20000410000 */
[----:B------:R-:W-:-:S03]  /*2020*/  IADD3 R14, P0, R18, c[0x0][0x160], RZ ;  /* 0x00005800120e7a10 */ /* 0x000fc60007f1e0ff */
[----:B------:R-:W0:Y:S01]  /*2030*/  F2I.S8.NTZ R19, R16 ;  /* 0x0000001000137305 */ /* 0x000e220000202100 */
[----:B------:R-:W-:Y:S02]  /*2040*/  IADD3.X R15, R5, c[0x0][0x164], RZ, P0, !PT ;  /* 0x00005900050f7a10 */ /* 0x000fe400007fe4ff */
[----:B------:R-:W-:-:S03]  /*2050*/  ISETP.GE.U32.AND P0, PT, R0, c[0x0][0x18c], PT ;  /* 0x0000630000007a0c */ /* 0x000fc60003f06070 */
[----:B0-----:R1:W-:Y:S10]  /*2060*/  STG.E.U8 [R14.64], R19 ;  /* 0x000000130e007986 */ /* 0x0013f4000c10110a */
[----:B------:R-:W-:Y:S05]  /*2070*/  @!P0 BRA `(.L_x_533) ;  /* 0xfffffe7000008947 */ /* 0x000fea000383ffff */
[----:B------:R-:W-:Y:S05]  /*2080*/  EXIT ;  /* 0x000000000000794d */ /* 0x000fea0003800000 */
.L_x_517:
[----:B------:R-:W0:Y:S01]  /*2090*/  S2R R0, SR_TID.X ;  /* 0x0000000000007919 */ /* 0x000e220000002100 */
[----:B------:R-:W-:Y:S01]  /*20a0*/  SHF.R.S32.HI R3, RZ, 0x2, R8 ;  /* 0x00000002ff037819 */ /* 0x000fe20000011408 */
[----:B------:R-:W-:Y:S01]  /*20b0*/  BSSY B0, `(.L_x_534) ;  /* 0x0000045000007945 */ /* 0x000fe20003800000 */
[----:B------:R-:W-:Y:S01]  /*20c0*/  LEA R22, P1, R24, c[0x0][0x170], 0x2 ;  /* 0x00005c0018167a11 */ /* 0x000fe200078210ff */
[----:B------:R-:W-:Y:S01]  /*20d0*/  IMAD.MOV.U32 R12, RZ, RZ, RZ ;  /* 0x000000ffff0c7224 */ /* 0x000fe200078e00ff */
[----:B------:R-:W-:-:S02]  /*20e0*/  LEA R20, P2, R6, c[0x0][0x198], 0x2 ;  /* 0x0000660006147a11 */ /* 0x000fc400078410ff */
[----:B------:R-:W-:Y:S02]  /*20f0*/  LEA.HI.X R23, R24, c[0x0][0x174], R2, 0x2, P1 ;  /* 0x00005d0018177a11 */ /* 0x000fe400008f1402 */
[----:B------:R-:W-:Y:S02]  /*2100*/  LEA.HI.X R21, R6, c[0x0][0x19c], R4, 0x2, P2 ;  /* 0x0000670006157a11 */ /* 0x000fe400010f1404 */
[----:B0-----:R-:W-:-:S13]  /*2110*/  ISETP.GE.U32.AND P0, PT, R0, R3, PT ;  /* 0x000000030000720c */ /* 0x001fda0003f06070 */
[----:B------:R-:W-:Y:S05]  /*2120*/  @P0 BRA `(.L_x_535) ;  /* 0x000003d000000947 */ /* 0x000fea0003800000 */
[----:B------:R-:W-:-:S04]  /*2130*/  IMAD.MOV.U32 R13, RZ, RZ, R0 ;  /* 0x000000ffff0d7224 */ /* 0x000fc800078e0000 */
.L_x_536:
[----:B------:R-:W-:-:S04]  /*2140*/  IMAD.WIDE.U32 R4, R13, 0x10, R22 ;  /* 0x000000100d047825 */ /* 0x000fc800078e0016 */
[C---:B------:R-:W-:Y:S02]  /*2150*/  IMAD.WIDE.U32 R8, R13.reuse, 0x10, R20 ;  /* 0x000000100d087825 */ /* 0x040fe400078e0014 */
[----:B------:R-:W2:Y:S04]  /*2160*/  LDG.E.128.CONSTANT R4, [R4.64] ;  /* 0x0000000a04047981 */ /* 0x000ea8000c1e9d00 */
[----:B------:R-:W2:Y:S01]  /*2170*/  LDG.E.128 R8, [R8.64] ;  /* 0x0000000a08087981 */ /* 0x000ea2000c1e1d00 */
[----:B------:R-:W-:-:S04]  /*2180*/  IADD3 R13, R13, c[0x0][0x0], RZ ;  /* 0x000000000d0d7a10 */ /* 0x000fc80007ffe0ff */
[----:B------:R-:W-:Y:S01]  /*2190*/  ISETP.GE.U32.AND P0, PT, R13, R3, PT ;  /* 0x000000030d00720c */ /* 0x000fe20003f06070 */
[----:B--2---:R-:W-:Y:S02]  /*21a0*/  FADD.FTZ R15, R4, R8 ;  /* 0x00000008040f7221 */ /* 0x004fe40000010000 */
[----:B------:R-:W-:Y:S02]  /*21b0*/  FADD.FTZ R2, R5, R9 ;  /* 0x0000000905027221 */ /* 0x000fe40000010000 */
[----:B------:R-:W-:Y:S02]  /*21c0*/  FFMA.FTZ R15, R15, R15, R12 ;  /* 0x0000000f0f0f7223 */ /* 0x000fe4000001000c */
[----:B------:R-:W-:Y:S02]  /*21d0*/  FADD.FTZ R6, R6, R10 ;  /* 0x0000000a06067221 */ /* 0x000fe40000010000 */
[----:B------:R-:W-:Y:S02]  /*21e0*/  FFMA.FTZ R15, R2, R2, R15 ;  /* 0x00000002020f7223 */ /* 0x000fe4000001000f */
[----:B------:R-:W-:-:S02]  /*21f0*/  FADD.FTZ R7, R7, R11 ;  /* 0x0000000b07077221 */ /* 0x000fc40000010000 */
[----:B------:R-:W-:-:S04]  /*2200*/  FFMA.FTZ R6, R6, R6, R15 ;  /* 0x0000000606067223 */ /* 0x000fc8000001000f */
[----:B------:R-:W-:Y:S01]  /*2210*/  FFMA.FTZ R12, R7, R7, R6 ;  /* 0x00000007070c7223 */ /* 0x000fe20000010006 */
[----:B------:R-:W-:Y:S05]  /*2220*/  @P0 BRA `(.L_x_535) ;  /* 0x000002d000000947 */ /* 0x000fea0003800000 */
        /* <DEDUP_REMOVED lines=44> */
[----:B------:R-:W-:Y:S05]  /*24f0*/  @!P0 BRA `(.L_x_536) ;  /* 0xfffffc4000008947 */ /* 0x000fea000383ffff */
.L_x_535:
[----:B------:R-:W-:Y:S05]  /*2500*/  BSYNC B0 ;  /* 0x0000000000007941 */ /* 0x000fea0003800000 */
.L_x_534:
        /* <DEDUP_REMOVED lines=13> */
[----:B0-----:R-:W-:Y:S02]  /*25e0*/  ISETP.NE.AND P2, PT, R9, RZ, PT ;  /* 0x000000ff0900720c */ /* 0x001fe40003f45270 */
[----:B------:R-:W-:Y:S02]  /*25f0*/  SHF.R.S32.HI R9, RZ, 0x5, R8 ;  /* 0x00000005ff097819 */ /* 0x000fe40000011408 */
        /* <DEDUP_REMOVED lines=86> */
.L_x_538:
        /* <DEDUP_REMOVED lines=58> */
.L_x_539:
[----:B0-----:R-:W-:Y:S05]  /*2f00*/  BSYNC B0 ;  /* 0x0000000000007941 */ /* 0x001fea0003800000 */
.L_x_537:
[----:B------:R-:W0:Y:S01]  /*2f10*/  @!P1 I2F R5, c[0x0][0x18c] ;  /* 0x0000630000059b06 */ /* 0x000e220000201400 */
[----:B------:R-:W-:Y:S01]  /*2f20*/  ISETP.GE.U32.AND P2, PT, R0, R3, PT ;  /* 0x000000030000720c */ /* 0x000fe20003f46070 */
        /* <DEDUP_REMOVED lines=10> */
[----:B------:R-:W-:-:S04]  /*2fd0*/  IMAD.MOV.U32 R18, RZ, RZ, R0 ;  /* 0x000000ffff127224 */ /* 0x000fc800078e0000 */
.L_x_542:
[----:B------:R-:W-:-:S04]  /*2fe0*/  IMAD.WIDE.U32 R4, R18, 0x10, R22 ;  /* 0x0000001012047825 */ /* 0x000fc800078e0016 */
[C---:B------:R-:W-:Y:S02]  /*2ff0*/  IMAD.WIDE.U32 R8, R18.reuse, 0x10, R20 ;  /* 0x0000001012087825 */ /* 0x040fe400078e0014 */
[----:B------:R-:W2:Y:S02]  /*3000*/  LDG.E.128.CONSTANT R4, [R4.64] ;  /* 0x0000000a04047981 */ /* 0x000ea4000c1e9d00 */
[----:B------:R-:W-:Y:S02]  /*3010*/  IMAD.MOV.U32 R17, RZ, RZ, 0x10 ;  /* 0x00000010ff117424 */ /* 0x000fe400078e00ff */
[----:B------:R-:W2:Y:S02]  /*3020*/  LDG.E.128 R8, [R8.64] ;  /* 0x0000000a08087981 */ /* 0x000ea4000c1e1d00 */
[----:B------:R-:W-:-:S06]  /*3030*/  IMAD.WIDE.U32 R12, R18, R17, c[0x0][0x178] ;  /* 0x00005e00120c7625 */ /* 0x000fcc00078e0011 */
[----:B------:R-:W3:Y:S01]  /*3040*/  LDG.E.128.CONSTANT R12, [R12.64] ;  /* 0x0000000a0c0c7981 */ /* 0x000ee2000c1e9d00 */
[----:B------:R-:W-:-:S04]  /*3050*/  IADD3 R18, R18, c[0x0][0x0], RZ ;  /* 0x0000000012127a10 */ /* 0x000fc80007ffe0ff */
[----:B------:R-:W-:Y:S01]  /*3060*/  ISETP.GE.U32.AND P2, PT, R18, R3, PT ;  /* 0x000000031200720c */ /* 0x000fe20003f46070 */
[----:B--2---:R-:W-:Y:S02]  /*3070*/  FADD.FTZ R19, R4, R8 ;  /* 0x0000000804137221 */ /* 0x004fe40000010000 */
[----:B------:R-:W-:Y:S02]  /*3080*/  FADD.FTZ R25, R5, R9 ;  /* 0x0000000905197221 */ /* 0x000fe40000010000 */
[----:B-1----:R-:W-:Y:S02]  /*3090*/  FMUL.FTZ R27, R2, R19 ;  /* 0x00000013021b7220 */ /* 0x002fe40000410000 */
[----:B------:R-:W-:Y:S02]  /*30a0*/  FADD.FTZ R19, R6, R10 ;  /* 0x0000000a06137221 */ /* 0x000fe40000010000 */
[----:B------:R-:W-:Y:S02]  /*30b0*/  FMUL.FTZ R6, R2, R25 ;  /* 0x0000001902067220 */ /* 0x000fe40000410000 */
[----:B---3--:R-:W-:-:S02]  /*30c0*/  FMUL.FTZ R27, R12, R27 ;  /* 0x0000001b0c1b7220 */ /* 0x008fc40000410000 */
[----:B------:R-:W-:Y:S02]  /*30d0*/  FMUL.FTZ R19, R2, R19 ;  /* 0x0000001302137220 */ /* 0x000fe40000410000 */
[----:B------:R-:W-:Y:S01]  /*30e0*/  FADD.FTZ R7, R7, R11 ;  /* 0x0000000b07077221 */ /* 0x000fe20000010000 */
[----:B------:R-:W-:Y:S01]  /*30f0*/  FMNMX.FTZ R27, |R27|, R16, !PT ;  /* 0x000000101b1b7209 */ /* 0x000fe20007810200 */
[----:B------:R-:W-:Y:S02]  /*3100*/  FMUL.FTZ R6, R13, R6 ;  /* 0x000000060d067220 */ /* 0x000fe40000410000 */
[----:B------:R-:W-:Y:S02]  /*3110*/  FMUL.FTZ R19, R14, R19 ;  /* 0x000000130e137220 */ /* 0x000fe40000410000 */
[----:B------:R-:W-:Y:S01]  /*3120*/  FMUL.FTZ R4, R2, R7 ;  /* 0x0000000702047220 */ /* 0x000fe20000410000 */
[----:B------:R-:W-:-:S03]  /*3130*/  FMNMX.FTZ R6, R27, |R6|, !PT ;  /* 0x400000061b067209 */ /* 0x000fc60007810000 */
[----:B------:R-:W-:Y:S01]  /*3140*/  FMUL.FTZ R15, R15, R4 ;  /* 0x000000040f0f7220 */ /* 0x000fe20000410000 */
[----:B------:R-:W-:-:S04]  /*3150*/  FMNMX.FTZ R6, R6, |R19|, !PT ;  /* 0x4000001306067209 */ /* 0x000fc80007810000 */
[----:B------:R-:W-:Y:S01]  /*3160*/  FMNMX.FTZ R16, R6, |R15|, !PT ;  /* 0x4000000f06107209 */ /* 0x000fe20007810000 */
[----:B------:R-:W-:Y:S05]  /*3170*/  @P2 BRA `(.L_x_541) ;  /* 0x000004b000002947 */ /* 0x000fea0003800000 */
[----:B------:R-:W-:-:S04]  /*3180*/  IMAD.WIDE.U32 R4, R18, 0x10, R22 ;  /* 0x0000001012047825 */ /* 0x000fc800078e0016 */
[C---:B------:R-:W-:Y:S02]  /*3190*/  IMAD.WIDE.U32 R8, R18.reuse, 0x10, R20 ;  /* 0x0000001012087825 */ /* 0x040fe400078e0014 */
[----:B------:R-:W2:Y:S02]  /*31a0*/  LDG.E.128.CONSTANT R4, [R4.64] ;  /* 0x0000000a04047981 */ /* 0x000ea4000c1e9d00 */
[C---:B------:R-:W-:Y:S02]  /*31b0*/  IMAD.WIDE.U32 R12, R18.reuse, R17, c[0x0][0x178] ;  /* 0x00005e00120c7625 */ /* 0x040fe400078e0011 */
[----:B------:R-:W2:Y:S04]  /*31c0*/  LDG.E.128 R8, [R8.64] ;  /* 0x0000000a08087981 */ /* 0x000ea8000c1e1d00 */
[----:B------:R-:W3:Y:S01]  /*31d0*/  LDG.E.128.CONSTANT R12, [R12.64] ;  /* 0x0000000a0c0c7981 */ /* 0x000ee2000c1e9d00 */
[----:B------:R-:W-:-:S04]  /*31e0*/  IADD3 R18, R18, c[0x0][0x0], RZ ;  /* 0x0000000012127a10 */ /* 0x000fc80007ffe0ff */
[----:B------:R-:W-:Y:S01]  /*31f0*/  ISETP.GE.U32.AND P2, PT, R18, R3, PT ;  /* 0x000000031200720c */ /* 0x000fe20003f46070 */
[----:B--2---:R-:W-:Y:S02]  /*3200*/  FADD.FTZ R19, R4, R8 ;  /* 0x0000000804137221 */ /* 0x004fe40000010000 */
[----:B------:R-:W-:Y:S02]  /*3210*/  FADD.FTZ R25, R5, R9 ;  /* 0x0000000905197221 */ /* 0x000fe40000010000 */
[----:B------:R-:W-:Y:S02]  /*3220*/  FMUL.FTZ R27, R2, R19 ;  /* 0x00000013021b7220 */ /* 0x000fe40000410000 */
[----:B------:R-:W-:Y:S02]  /*3230*/  FADD.FTZ R19, R6, R10 ;  /* 0x0000000a06137221 */ /* 0x000fe40000010000 */
[----:B------:R-:W-:Y:S02]  /*3240*/  FMUL.FTZ R6, R2, R25 ;  /* 0x0000001902067220 */ /* 0x000fe40000410000 */
[----:B---3--:R-:W-:-:S02]  /*3250*/  FMUL.FTZ R27, R12, R27 ;  /* 0x0000001b0c1b7220 */ /* 0x008fc40000410000 */
[----:B------:R-:W-:Y:S02]  /*3260*/  FMUL.FTZ R19, R2, R19 ;  /* 0x0000001302137220 */ /* 0x000fe40000410000 */
[----:B------:R-:W-:Y:S01]  /*3270*/  FADD.FTZ R7, R7, R11 ;  /* 0x0000000b07077221 */ /* 0x000fe20000010000 */
[----:B------:R-:W-:Y:S01]  /*3280*/  FMNMX.FTZ R27, R16, |R27|, !PT ;  /* 0x4000001b101b7209 */ /* 0x000fe20007810000 */
        /* <DEDUP_REMOVED lines=57> */
[----:B------:R-:W-:Y:S05]  /*3620*/  @!P2 BRA `(.L_x_542) ;  /* 0xfffff9b00000a947 */ /* 0x000fea000383ffff */
.L_x_541:
[----:B0-----:R-:W-:Y:S05]  /*3630*/  BSYNC B0 ;  /* 0x0000000000007941 */ /* 0x001fea0003800000 */
.L_x_540:
        /* <DEDUP_REMOVED lines=144> */
.L_x_544:
        /* <DEDUP_REMOVED lines=98> */
.L_x_545:
[----:B0-----:R-:W-:Y:S05]  /*4560*/  BSYNC B0 ;  /* 0x0000000000007941 */ /* 0x001fea0003800000 */
.L_x_543:
        /* <DEDUP_REMOVED lines=13> */
.L_x_548:
[----:B------:R-:W-:Y:S02]  /*4640*/  FMUL.FTZ R12, R12, 0.0078740157186985015869 ;  /* 0x3c0102040c0c7820 */ /* 0x000fe40000410000 */
[----:B0-----:R-:W-:-:S03]  /*4650*/  IMAD.WIDE.U32 R4, R0, R7, c[0x0][0x168] ;  /* 0x00005a0000047625 */ /* 0x001fc600078e0007 */
[----:B------:R-:W-:-:S05]  /*4660*/  FMNMX.FTZ R7, R12, 1.1920928955078125e-07, !PT ;  /* 0x340000000c077809 */ /* 0x000fca0007810000 */
[----:B------:R0:W-:Y:S04]  /*4670*/  STG.E [R4.64], R7 ;  /* 0x0000000704007986 */ /* 0x0001e8000c10190a */
[----:B------:R0:W-:Y:S02]  /*4680*/  STS [0xa4], R7 ;  /* 0x0000a407ff007388 */ /* 0x0001e40000000800 */
.L_x_547:
[----:B------:R-:W-:Y:S05]  /*4690*/  BSYNC B0 ;  /* 0x0000000000007941 */ /* 0x000fea0003800000 */
.L_x_546:
        /* <DEDUP_REMOVED lines=14> */
[----:B------:R-:W-:Y:S01]  /*4780*/  IMAD.MOV.U32 R18, RZ, RZ, R4 ;  /* 0x000000ffff127224 */ /* 0x000fe200078e0004 */
[----:B0-----:R-:W0:Y:S06]  /*4790*/  MUFU.RCP R0, R0 ;  /* 0x0000000000007308 */ /* 0x001e2c0000001000 */
.L_x_549:
[----:B0-----:R-:W-:-:S04]  /*47a0*/  IMAD.WIDE.U32 R24, R17, 0x10, R22 ;  /* 0x0000001011187825 */ /* 0x001fc800078e0016 */
[C---:B------:R-:W-:Y:S01]  /*47b0*/  IMAD.WIDE.U32 R26, R17.reuse, 0x10, R20 ;  /* 0x00000010111a7825 */ /* 0x040fe200078e0014 */
[----:B------:R-:W2:Y:S03]  /*47c0*/  LDG.E.128.CONSTANT R4, [R24.64] ;  /* 0x0000000a18047981 */ /* 0x000ea6000c1e9d00 */
[----:B------:R-:W-:Y:S01]  /*47d0*/  IMAD.MOV.U32 R16, RZ, RZ, 0x10 ;  /* 0x00000010ff107424 */ /* 0x000fe200078e00ff */
[----:B------:R-:W2:Y:S03]  /*47e0*/  LDG.E.128 R8, [R26.64] ;  /* 0x0000000a1a087981 */ /* 0x000ea6000c1e1d00 */
[----:B------:R-:W-:-:S06]  /*47f0*/  IMAD.WIDE.U32 R12, R17, R16, c[0x0][0x178] ;  /* 0x00005e00110c7625 */ /* 0x000fcc00078e0010 */
[----:B------:R-:W3:Y:S01]  /*4800*/  LDG.E.128.CONSTANT R12, [R12.64] ;  /* 0x0000000a0c0c7981 */ /* 0x000ee2000c1e9d00 */
[----:B--2---:R-:W-:Y:S02]  /*4810*/  FADD.FTZ R4, R4, R8 ;  /* 0x0000000804047221 */ /* 0x004fe40000010000 */
[----:B------:R-:W-:Y:S02]  /*4820*/  FADD.FTZ R5, R5, R9 ;  /* 0x0000000905057221 */ /* 0x000fe40000010000 */
[C---:B-1----:R-:W-:Y:S02]  /*4830*/  FMUL.FTZ R29, R2.reuse, R4 ;  /* 0x00000004021d7220 */ /* 0x042fe40000410000 */
[----:B------:R-:W-:Y:S02]  /*4840*/  FMUL.FTZ R28, R2, R5 ;  /* 0x00000005021c7220 */ /* 0x000fe40000410000 */
[----:B------:R-:W-:Y:S02]  /*4850*/  FADD.FTZ R6, R6, R10 ;  /* 0x0000000a06067221 */ /* 0x000fe40000010000 */
[----:B---3--:R-:W-:-:S02]  /*4860*/  FMUL.FTZ R29, R12, R29 ;  /* 0x0000001d0c1d7220 */ /* 0x008fc40000410000 */
[----:B------:R-:W-:Y:S02]  /*4870*/  FMUL.FTZ R9, R13, R28 ;  /* 0x0000001c0d097220 */ /* 0x000fe40000410000 */
[----:B------:R-:W-:Y:S02]  /*4880*/  FMUL.FTZ R25, R2, R6 ;  /* 0x0000000602197220 */ /* 0x000fe40000410000 */
[----:B------:R-:W-:Y:S02]  /*4890*/  FADD.FTZ R7, R7, R11 ;  /* 0x0000000b07077221 */ /* 0x000fe40000010000 */
[C---:B0-----:R-:W-:Y:S02]  /*48a0*/  FMUL.FTZ R8, R0.reuse, R29 ;  /* 0x0000001d00087220 */ /* 0x041fe40000410000 */
[----:B------:R-:W-:Y:S02]  /*48b0*/  FMUL.FTZ R9, R0, R9 ;  /* 0x0000000900097220 */ /* 0x000fe40000410000 */
[----:B------:R-:W-:-:S02]  /*48c0*/  FMUL.FTZ R25, R14, R25 ;  /* 0x000000190e197220 */ /* 0x000fc40000410000 */
[----:B------:R-:W-:Y:S02]  /*48d0*/  FMUL.FTZ R12, R2, R7 ;  /* 0x00000007020c7220 */ /* 0x000fe40000410000 */
[C---:B------:R-:W-:Y:S02]  /*48e0*/  FMUL.FTZ R10, R0.reuse, R25 ;  /* 0x00000019000a7220 */ /* 0x040fe40000410000 */
[----:B------:R-:W-:Y:S01]  /*48f0*/  FMUL.FTZ R15, R15, R12 ;  /* 0x0000000c0f0f7220 */ /* 0x000fe20000410000 */
[----:B------:R-:W-:Y:S03]  /*4900*/  F2I.S8.NTZ R8, R8 ;  /* 0x0000000800087305 */ /* 0x000fe60000202100 */
[----:B------:R-:W-:-:S05]  /*4910*/  FMUL.FTZ R15, R0, R15 ;  /* 0x0000000f000f7220 */ /* 0x000fca0000410000 */
[----:B------:R-:W0:Y:S08]  /*4920*/  F2I.S8.NTZ R9, R9 ;  /* 0x0000000900097305 */ /* 0x000e300000202100 */
[----:B------:R-:W1:Y:S01]  /*4930*/  F2I.S8.NTZ R10, R10 ;  /* 0x0000000a000a7305 */ /* 0x000e620000202100 */
[----:B------:R-:W-:-:S07]  /*4940*/  IADD3 R25, R17, c[0x0][0x0], RZ ;  /* 0x0000000011197a10 */ /* 0x000fce0007ffe0ff */
[----:B------:R-:W2:Y:S01]  /*4950*/  F2I.S8.NTZ R15, R15 ;  /* 0x0000000f000f7305 */ /* 0x000ea20000202100 */
[----:B0-----:R-:W-:Y:S02]  /*4960*/  PRMT R11, R9, 0x7604, R8 ;  /* 0x00007604090b7816 */ /* 0x001fe40000000008 */
[----:B------:R-:W-:Y:S01]  /*4970*/  ISETP.GE.U32.AND P0, PT, R25, R3, PT ;  /* 0x000000031900720c */ /* 0x000fe20003f06070 */
[----:B------:R-:W-:Y:S01]  /*4980*/  IMAD.WIDE.U32 R8, R17, 0x4, R18 ;  /* 0x0000000411087825 */ /* 0x000fe200078e0012 */
[----:B-1----:R-:W-:Y:S01]  /*4990*/  PRMT R12, R10, 0x7054, R11 ;  /* 0x000070540a0c7816 */ /* 0x002fe2000000000b */
[----:B------:R0:W-:Y:S03]  /*49a0*/  STG.E.128 [R26.64], R4 ;  /* 0x000000041a007986 */ /* 0x0001e6000c101d0a */
[----:B--2---:R-:W-:-:S05]  /*49b0*/  PRMT R11, R15, 0x654, R12 ;  /* 0x000006540f0b7816 */ /* 0x004fca000000000c */
[----:B------:R0:W-:Y:S02]  /*49c0*/  STG.E [R8.64], R11 ;  /* 0x0000000b08007986 */ /* 0x0001e4000c10190a */
[----:B------:R-:W-:Y:S05]  /*49d0*/  @P0 EXIT ;  /* 0x000000000000094d */ /* 0x000fea0003800000 */
[----:B------:R-:W-:-:S04]  /*49e0*/  IMAD.WIDE.U32 R28, R25, 0x10, R22 ;  /* 0x00000010191c7825 */ /* 0x000fc800078e0016 */
[C---:B0-----:R-:W-:Y:S01]  /*49f0*/  IMAD.WIDE.U32 R26, R25.reuse, 0x10, R20 ;  /* 0x00000010191a7825 */ /* 0x041fe200078e0014 */
[----:B------:R-:W2:Y:S04]  /*4a00*/  LDG.E.128.CONSTANT R4, [R28.64] ;  /* 0x0000000a1c047981 */ /* 0x000ea8000c1e9d00 */
[----:B------:R-:W2:Y:S01]  /*4a10*/  LDG.E.128 R8, [R26.64] ;  /* 0x0000000a1a087981 */ /* 0x000ea2000c1e1d00 */
[----:B------:R-:W-:-:S06]  /*4a20*/  IMAD.WIDE.U32 R12, R25, R16, c[0x0][0x178] ;  /* 0x00005e00190c7625 */ /* 0x000fcc00078e0010 */
[----:B------:R-:W3:Y:S01]  /*4a30*/  LDG.E.128.CONSTANT R12, [R12.64] ;  /* 0x0000000a0c0c7981 */ /* 0x000ee2000c1e9d00 */
[----:B--2---:R-:W-:Y:S02]  /*4a40*/  FADD.FTZ R4, R4, R8 ;  /* 0x0000000804047221 */ /* 0x004fe40000010000 */
[----:B------:R-:W-:Y:S02]  /*4a50*/  FADD.FTZ R5, R5, R9 ;  /* 0x0000000905057221 */ /* 0x000fe40000010000 */
[C---:B------:R-:W-:Y:S02]  /*4a60*/  FMUL.FTZ R17, R2.reuse, R4 ;  /* 0x0000000402117220 */ /* 0x040fe40000410000 */
[----:B------:R-:W-:Y:S02]  /*4a70*/  FMUL.FTZ R24, R2, R5 ;  /* 0x0000000502187220 */ /* 0x000fe40000410000 */
[----:B---3--:R-:W-:Y:S02]  /*4a80*/  FMUL.FTZ R17, R12, R17 ;  /* 0x000000110c117220 */ /* 0x008fe40000410000 */
[----:B------:R-:W-:-:S02]  /*4a90*/  FADD.FTZ R6, R6, R10 ;  /* 0x0000000a06067221 */ /* 0x000fc40000010000 */
[----:B------:R-:W-:Y:S02]  /*4aa0*/  FMUL.FTZ R8, R0, R17 ;  /* 0x0000001100087220 */ /* 0x000fe40000410000 */
[----:B------:R-:W-:Y:S02]  /*4ab0*/  FMUL.FTZ R9, R13, R24 ;  /* 0x000000180d097220 */ /* 0x000fe40000410000 */
[----:B------:R-:W-:Y:S02]  /*4ac0*/  FMUL.FTZ R17, R2, R6 ;  /* 0x0000000602117220 */ /* 0x000fe40000410000 */
[----:B------:R-:W-:Y:S01]  /*4ad0*/  FADD.FTZ R7, R7, R11 ;  /* 0x0000000b07077221 */ /* 0x000fe20000010000 */
[----:B------:R-:W-:Y:S01]  /*4ae0*/  F2I.S8.NTZ R8, R8 ;  /* 0x0000000800087305 */ /* 0x000fe20000202100 */
[----:B------:R-:W-:Y:S02]  /*4af0*/  FMUL.FTZ R9, R0, R9 ;  /* 0x0000000900097220 */ /* 0x000fe40000410000 */
[----:B------:R-:W-:Y:S01]  /*4b00*/  FMUL.FTZ R17, R14, R17 ;  /* 0x000000110e117220 */ /* 0x000fe20000410000 */
[----:B------:R0:W-:Y:S01]  /*4b10*/  STG.E.128 [R26.64], R4 ;  /* 0x000000041a007986 */ /* 0x0001e2000c101d0a */
[----:B------:R-:W-:-:S02]  /*4b20*/  FMUL.FTZ R12, R2, R7 ;  /* 0x00000007020c7220 */ /* 0x000fc40000410000 */
[----:B------:R-:W-:Y:S01]  /*4b30*/  FMUL.FTZ R10, R0, R17 ;  /* 0x00000011000a7220 */ /* 0x000fe20000410000 */
[----:B------:R-:W1:Y:S01]  /*4b40*/  F2I.S8.NTZ R9, R9 ;  /* 0x0000000900097305 */ /* 0x000e620000202100 */
[----:B------:R-:W-:Y:S01]  /*4b50*/  FMUL.FTZ R15, R15, R12 ;  /* 0x0000000c0f0f7220 */ /* 0x000fe20000410000 */
[----:B------:R-:W-:-:S03]  /*4b60*/  IADD3 R17, R25, c[0x0][0x0], RZ ;  /* 0x0000000019117a10 */ /* 0x000fc60007ffe0ff */
[----:B------:R-:W-:Y:S01]  /*4b70*/  FMUL.FTZ R15, R0, R15 ;  /* 0x0000000f000f7220 */ /* 0x000fe20000410000 */
[----:B------:R-:W-:Y:S02]  /*4b80*/  ISETP.GE.U32.AND P0, PT, R17, R3, PT ;  /* 0x000000031100720c */ /* 0x000fe40003f06070 */
[----:B------:R-:W2:Y:S08]  /*4b90*/  F2I.S8.NTZ R10, R10 ;  /* 0x0000000a000a7305 */ /* 0x000eb00000202100 */
[----:B------:R-:W3:Y:S01]  /*4ba0*/  F2I.S8.NTZ R15, R15 ;  /* 0x0000000f000f7305 */ /* 0x000ee20000202100 */
[----:B-1----:R-:W-:Y:S01]  /*4bb0*/  PRMT R11, R9, 0x7604, R8 ;  /* 0x00007604090b7816 */ /* 0x002fe20000000008 */
[----:B------:R-:W-:-:S03]  /*4bc0*/  IMAD.WIDE.U32 R8, R25, 0x4, R18 ;  /* 0x0000000419087825 */ /* 0x000fc600078e0012 */
[----:B--2---:R-:W-:-:S04]  /*4bd0*/  PRMT R12, R10, 0x7054, R11 ;  /* 0x000070540a0c7816 */ /* 0x004fc8000000000b */
[----:B---3--:R-:W-:-:S05]  /*4be0*/  PRMT R11, R15, 0x654, R12 ;  /* 0x000006540f0b7816 */ /* 0x008fca000000000c */
[----:B------:R0:W-:Y:S01]  /*4bf0*/  STG.E [R8.64], R11 ;  /* 0x0000000b08007986 */ /* 0x0001e2000c10190a */
[----:B------:R-:W-:Y:S05]  /*4c00*/  @P0 EXIT ;  /* 0x000000000000094d */ /* 0x000fea0003800000 */
[----:B0-----:R-:W-:-:S04]  /*4c10*/  IMAD.WIDE.U32 R26, R17, 0x10, R22 ;  /* 0x00000010111a7825 */ /* 0x001fc800078e0016 */
[C---:B------:R-:W-:Y:S01]  /*4c20*/  IMAD.WIDE.U32 R24, R17.reuse, 0x10, R20 ;  /* 0x0000001011187825 */ /* 0x040fe200078e0014 */
[----:B------:R-:W2:Y:S04]  /*4c30*/  LDG.E.128.CONSTANT R4, [R26.64] ;  /* 0x0000000a1a047981 */ /* 0x000ea8000c1e9d00 */
[----:B------:R-:W2:Y:S01]  /*4c40*/  LDG.E.128 R8, [R24.64] ;  /* 0x0000000a18087981 */ /* 0x000ea2000c1e1d00 */
[----:B------:R-:W-:-:S06]  /*4c50*/  IMAD.WIDE.U32 R12, R17, R16, c[0x0][0x178] ;  /* 0x00005e00110c7625 */ /* 0x000fcc00078e0010 */
[----:B------:R-:W3:Y:S01]  /*4c60*/  LDG.E.128.CONSTANT R12, [R12.64] ;  /* 0x0000000a0c0c7981 */ /* 0x000ee2000c1e9d00 */
[----:B--2---:R-:W-:Y:S02]  /*4c70*/  FADD.FTZ R4, R4, R8 ;  /* 0x0000000804047221 */ /* 0x004fe40000010000 */
[----:B------:R-:W-:Y:S02]  /*4c80*/  FADD.FTZ R5, R5, R9 ;  /* 0x0000000905057221 */ /* 0x000fe40000010000 */
[----:B------:R-:W-:Y:S02]  /*4c90*/  FMUL.FTZ R29, R2, R4 ;  /* 0x00000004021d7220 */ /* 0x000fe40000410000 */
[----:B------:R-:W-:Y:S02]  /*4ca0*/  FADD.FTZ R6, R6, R10 ;  /* 0x0000000a06067221 */ /* 0x000fe40000010000 */
        /* <DEDUP_REMOVED lines=9> */
[----:B------:R-:W-:-:S04]  /*4d40*/  FADD.FTZ R7, R7, R11 ;  /* 0x0000000b07077221 */ /* 0x000fc80000010000 */
[----:B------:R-:W-:Y:S01]  /*4d50*/  FMUL.FTZ R12, R2, R7 ;  /* 0x00000007020c7220 */ /* 0x000fe20000410000 */
[----:B------:R0:W-:Y:S02]  /*4d60*/  STG.E.128 [R24.64], R4 ;  /* 0x0000000418007986 */ /* 0x0001e4000c101d0a */
[----:B------:R-:W1:Y:S01]  /*4d70*/  F2I.S8.NTZ R9, R10 ;  /* 0x0000000a00097305 */ /* 0x000e620000202100 */
[----:B------:R-:W-:-:S04]  /*4d80*/  FMUL.FTZ R15, R15, R12 ;  /* 0x0000000c0f0f7220 */ /* 0x000fc80000410000 */
[----:B------:R-:W-:-:S03]  /*4d90*/  FMUL.FTZ R15, R0, R15 ;  /* 0x0000000f000f7220 */ /* 0x000fc60000410000 */
[----:B------:R-:W2:Y:S01]  /*4da0*/  F2I.S8.NTZ R27, R27 ;  /* 0x0000001b001b7305 */ /* 0x000ea20000202100 */
[----:B-1----:R-:W-:-:S07]  /*4db0*/  PRMT R8, R9, 0x7604, R8 ;  /* 0x0000760409087816 */ /* 0x002fce0000000008 */
[----:B------:R-:W1:Y:S01]  /*4dc0*/  F2I.S8.NTZ R15, R15 ;  /* 0x0000000f000f7305 */ /* 0x000e620000202100 */
[----:B--2---:R-:W-:Y:S01]  /*4dd0*/  PRMT R12, R27, 0x7054, R8 ;  /* 0x000070541b0c7816 */ /* 0x004fe20000000008 */
[C---:B------:R-:W-:Y:S01]  /*4de0*/  IMAD.WIDE.U32 R8, R17.reuse, 0x4, R18 ;  /* 0x0000000411087825 */ /* 0x040fe200078e0012 */
[----:B------:R-:W-:-:S04]  /*4df0*/  IADD3 R17, R17, c[0x0][0x0], RZ ;  /* 0x0000000011117a10 */ /* 0x000fc80007ffe0ff */
[----:B------:R-:W-:Y:S02]  /*4e00*/  ISETP.GE.U32.AND P0, PT, R17, R3, PT ;  /* 0x000000031100720c */ /* 0x000fe40003f06070 */
[----:B-1----:R-:W-:-:S05]  /*4e10*/  PRMT R11, R15, 0x654, R12 ;  /* 0x000006540f0b7816 */ /* 0x002fca000000000c */
[----:B------:R0:W-:Y:S06]  /*4e20*/  STG.E [R8.64], R11 ;  /* 0x0000000b08007986 */ /* 0x0001ec000c10190a */
        /* <DEDUP_REMOVED lines=14> */
[----:B------:R-:W-:Y:S02]  /*4f10*/  FADD.FTZ R7, R7, R11 ;  /* 0x0000000b07077221 */ /* 0x000fe40000010000 */
[----:B------:R-:W-:Y:S02]  /*4f20*/  FMUL.FTZ R9, R13, R16 ;  /* 0x000000100d097220 */ /* 0x000fe40000410000 */
[----:B------:R-:W-:Y:S01]  /*4f30*/  FMUL.FTZ R8, R0, R29 ;  /* 0x0000001d00087220 */ /* 0x000fe20000410000 */
[----:B------:R0:W-:Y:S01]  /*4f40*/  STG.E.128 [R24.64], R4 ;  /* 0x0000000418007986 */ /* 0x0001e2000c101d0a */
[----:B------:R-:W-:Y:S02]  /*4f50*/  FMUL.FTZ R27, R14, R27 ;  /* 0x0000001b0e1b7220 */ /* 0x000fe40000410000 */
[----:B------:R-:W-:-:S02]  /*4f60*/  FMUL.FTZ R12, R2, R7 ;  /* 0x00000007020c7220 */ /* 0x000fc40000410000 */
[C---:B------:R-:W-:Y:S01]  /*4f70*/  FMUL.FTZ R10, R0.reuse, R9 ;  /* 0x00000009000a7220 */ /* 0x040fe20000410000 */
[----:B------:R-:W-:Y:S01]  /*4f80*/  F2I.S8.NTZ R8, R8 ;  /* 0x0000000800087305 */ /* 0x000fe20000202100 */
[----:B------:R-:W-:Y:S02]  /*4f90*/  FMUL.FTZ R27, R0, R27 ;  /* 0x0000001b001b7220 */ /* 0x000fe40000410000 */
[----:B------:R-:W-:-:S04]  /*4fa0*/  FMUL.FTZ R15, R15, R12 ;  /* 0x0000000c0f0f7220 */ /* 0x000fc80000410000 */
[----:B------:R-:W-:Y:S01]  /*4fb0*/  FMUL.FTZ R15, R0, R15 ;  /* 0x0000000f000f7220 */ /* 0x000fe20000410000 */
[----:B------:R-:W1:Y:S08]  /*4fc0*/  F2I.S8.NTZ R9, R10 ;  /* 0x0000000a00097305 */ /* 0x000e700000202100 */
[----:B------:R-:W2:Y:S08]  /*4fd0*/  F2I.S8.NTZ R27, R27 ;  /* 0x0000001b001b7305 */ /* 0x000eb00000202100 */
[----:B------:R-:W3:Y:S01]  /*4fe0*/  F2I.S8.NTZ R15, R15 ;  /* 0x0000000f000f7305 */ /* 0x000ee20000202100 */
[----:B-1----:R-:W-:-:S04]  /*4ff0*/  PRMT R8, R9, 0x7604, R8 ;  /* 0x0000760409087816 */ /* 0x002fc80000000008 */
[----:B--2---:R-:W-:Y:S01]  /*5000*/  PRMT R12, R27, 0x7054, R8 ;  /* 0x000070541b0c7816 */ /* 0x004fe20000000008 */
[C---:B------:R-:W-:Y:S01]  /*5010*/  IMAD.WIDE.U32 R8, R17.reuse, 0x4, R18 ;  /* 0x0000000411087825 */ /* 0x040fe200078e0012 */
[----:B------:R-:W-:-:S04]  /*5020*/  IADD3 R17, R17, c[0x0][0x0], RZ ;  /* 0x0000000011117a10 */ /* 0x000fc80007ffe0ff */
[----:B------:R-:W-:Y:S02]  /*5030*/  ISETP.GE.U32.AND P0, PT, R17, R3, PT ;  /* 0x000000031100720c */ /* 0x000fe40003f06070 */
[----:B---3--:R-:W-:-:S05]  /*5040*/  PRMT R11, R15, 0x654, R12 ;  /* 0x000006540f0b7816 */ /* 0x008fca000000000c */
[----:B------:R0:W-:Y:S06]  /*5050*/  STG.E [R8.64], R11 ;  /* 0x0000000b08007986 */ /* 0x0001ec000c10190a */
[----:B------:R-:W-:Y:S05]  /*5060*/  @!P0 BRA `(.L_x_549) ;  /* 0xfffff73000008947 */ /* 0x000fea000383ffff */
[----:B------:R-:W-:Y:S05]  /*5070*/  EXIT ;  /* 0x000000000000794d */ /* 0x000fea0003800000 */
.L_x_550:
        /* <DEDUP_REMOVED lines=16> */
.L_x_3131:


//--------------------- .text._ZN4vllm39rms_norm_dynamic_per_token_quant_kernelIfN3c1013Float8_e4m3fnELb1EEEvPT0_PfPKT_S8_PKffiiPS6_ --------------------------
	.section	.text._ZN4vllm39rms_norm_dynamic_per_token_quant_kernelIfN3c1013Float8_e4m3fnELb1EEEvPT0_PfPKT_S8_PKffiiPS6_,"ax",@progbits
	.sectioninfo	@"SHI_REGISTERS=32"
	.align	128
        .global         _ZN4vllm39rms_norm_dynamic_per_token_quant_kernelIfN3c1013Float8_e4m3fnELb1EEEvPT0_PfPKT_S8_PKffiiPS6_
        .type           _ZN4vllm39rms_norm_dynamic_per_token_quant_kernelIfN3c1013Float8_e4m3fnELb1EEEvPT0_PfPKT_S8_PKffiiPS6_,@function
        .size           _ZN4vllm39rms_norm_dynamic_per_token_quant_kernelIfN3c1013Float8_e4m3fnELb1EEEvPT0_PfPKT_S8_PKffiiPS6_,(.L_x_3132 - _ZN4vllm39rms_norm_dynamic_per_token_quant_kernelIfN3c1013Float8_e4m3fnELb1EEEvPT0_PfPKT_S8_PKffiiPS6_)
        .other          _ZN4vllm39rms_norm_dynamic_per_token_quant_kernelIfN3c1013Float8_e4m3fnELb1EEEvPT0_PfPKT_S8_PKffiiPS6_,@"STO_CUDA_ENTRY STV_DEFAULT"
_ZN4vllm39rms_norm_dynamic_per_token_quant_kernelIfN3c1013Float8_e4m3fnELb1EEEvPT0_PfPKT_S8_PKffiiPS6_:
.text._ZN4vllm39rms_norm_dynamic_per_token_quant_kernelIfN3c1013Float8_e4m3fnELb1EEEvPT0_PfPKT_S8_PKffiiPS6_:
        /* <DEDUP_REMOVED lines=24> */
.L_x_554:
        /* <DEDUP_REMOVED lines=15> */
.L_x_553:
[----:B------:R-:W-:Y:S05]  /*0270*/  BSYNC B0 ;  /* 0x0000000000007941 */ /* 0x000fea0003800000 */
.L_x_552:
        /* <DEDUP_REMOVED lines=32> */
[C---:B------:R-:W-:Y:S01]  /*0480*/  ISETP.GT.AND P4, PT, R20.reuse, 0x80, PT ;  /* 0x000000801400780c */ /* 0x040fe20003f84270 */
[----:B------:R-:W2:Y:S04]  /*0490*/  LDS.128 R16, [0x230] ;  /* 0x00023000ff107984 */ /* 0x000ea80000000c00 */
[----:B------:R-:W3:Y:S02]  /*04a0*/  LDS.128 R4, [0x240] ;  /* 0x00024000ff047984 */ /* 0x000ee40000000c00 */
[----:B0-----:R-:W-:Y:S01]  /*04b0*/  @P2 FADD.FTZ R23, R23, R12 ;  /* 0x0000000c17172221 */ /* 0x001fe20000010000 */
        /* <DEDUP_REMOVED lines=9> */
[C---:B------:R-:W-:Y:S01]  /*0550*/  ISETP.GT.AND P2, PT, R20.reuse, 0x120, PT ;  /* 0x000001201400780c */ /* 0x040fe20003f44270 */
        /* <DEDUP_REMOVED lines=30> */
[C---:B------:R-:W-:Y:S01]  /*0740*/  ISETP.GT.AND P5, PT, R20.reuse, 0x2c0, PT ;  /* 0x000002c01400780c */ /* 0x040fe20003fa4270 */
        /* <DEDUP_REMOVED lines=23> */
.L_x_556:
        /* <DEDUP_REMOVED lines=59> */
.L_x_557:
[----:B0-----:R-:W-:Y:S05]  /*0c70*/  BSYNC B0 ;  /* 0x0000000000007941 */ /* 0x001fea0003800000 */
.L_x_555:
        /* <DEDUP_REMOVED lines=14> */
.L_x_560:
        /* <DEDUP_REMOVED lines=20> */
.L_x_559:
[----:B0-----:R-:W-:Y:S05]  /*0ea0*/  BSYNC B0 ;  /* 0x0000000000007941 */ /* 0x001fea0003800000 */
.L_x_558:
        /* <DEDUP_REMOVED lines=142> */
.L_x_562:
        /* <DEDUP_REMOVED lines=97> */
.L_x_563:
[----:B0-----:R-:W-:Y:S05]  /*1da0*/  BSYNC B0 ;  /* 0x0000000000007941 */ /* 0x001fea0003800000 */
.L_x_561:
        /* <DEDUP_REMOVED lines=10> */
.L_x_566:
[----:B------:R-:W-:Y:S02]  /*1e50*/  FMUL.FTZ R18, R18, 0.0022321429569274187088 ;  /* 0x3b12492512127820 */ /* 0x000fe40000410000 */
[----:B------:R-:W-:-:S03]  /*1e60*/  IMAD.WIDE.U32 R4, R3, R6, c[0x0][0x168] ;  /* 0x00005a0003047625 */ /* 0x000fc600078e0006 */
[----:B------:R-:W-:-:S05]  /*1e70*/  FMNMX.FTZ R3, R18, 4.3596542127488646656e-06, !PT ;  /* 0x3692492512037809 */ /* 0x000fca0007810000 */
[----:B------:R0:W-:Y:S04]  /*1e80*/  STG.E [R4.64], R3 ;  /* 0x0000000304007986 */ /* 0x0001e8000c101904 */
[----:B------:R0:W-:Y:S02]  /*1e90*/  STS [0x14c], R3 ;  /* 0x00014c03ff007388 */ /* 0x0001e40000000800 */
.L_x_565:
[----:B------:R-:W-:Y:S05]  /*1ea0*/  BSYNC B0 ;  /* 0x0000000000007941 */ /* 0x000fea0003800000 */
.L_x_564:
[----:B------:R-:W-:Y:S06]  /*1eb0*/  BAR.SYNC.DEFER_BLOCKING 0x0 ;  /* 0x0000000000007b1d */ /* 0x000fec0000010000 */
[----:B------:R-:W-:Y:S05]  /*1ec0*/  @P2 EXIT ;  /* 0x000000000000294d */ /* 0x000fea0003800000 */
[----:B0-----:R-:W0:Y:S01]  /*1ed0*/  LDS R4, [0x14c] ;  /* 0x00014c00ff047984 */ /* 0x001e220000000800 */
[----:B------:R-:W-:Y:S01]  /*1ee0*/  IMAD.MOV.U32 R5, RZ, RZ, R2 ;  /* 0x000000ffff057224 */ /* 0x000fe200078e0002 */
[----:B0-----:R-:W0:Y:S06]  /*1ef0*/  MUFU.RCP R4, R4 ;  /* 0x0000000400047308 */ /* 0x001e2c0000001000 */
.L_x_569:
[C---:B------:R-:W-:Y:S01]  /*1f00*/  IADD3 R3, P0, R5.reuse, R26, RZ ;  /* 0x0000001a05037210 */ /* 0x040fe20007f1e0ff */
[----:B------:R-:W-:Y:S01]  /*1f10*/  IMAD.MOV.U32 R10, RZ, RZ, 0x4 ;  /* 0x00000004ff0a7424 */ /* 0x000fe200078e00ff */
[----:B------:R-:W-:-:S03]  /*1f20*/  IADD3 R6, P1, R5, R24, RZ ;  /* 0x0000001805067210 */ /* 0x000fc60007f3e0ff */
[----:B------:R-:W-:Y:S01]  /*1f30*/  IMAD.X R8, RZ, RZ, R21, P0 ;  /* 0x000000ffff087224 */ /* 0x000fe200000e0615 */
[C---:B------:R-:W-:Y:S01]  /*1f40*/  LEA R12, P0, R3.reuse, c[0x0][0x170], 0x2 ;  /* 0x00005c00030c7a11 */ /* 0x040fe200078010ff */
[----:B------:R-:W-:Y:S01]  /*1f50*/  IMAD.X R7, RZ, RZ, R0, P1 ;  /* 0x000000ffff077224 */ /* 0x000fe200008e0600 */
[C---:B------:R-:W-:Y:S02]  /*1f60*/  LEA R2, P1, R6.reuse, c[0x0][0x198], 0x2 ;  /* 0x0000660006027a11 */ /* 0x040fe400078210ff */
[----:B------:R-:W-:Y:S02]  /*1f70*/  LEA.HI.X R13, R3, c[0x0][0x174], R8, 0x2, P0 ;  /* 0x00005d00030d7a11 */ /* 0x000fe400000f1408 */
[C---:B------:R-:W-:Y:S01]  /*1f80*/  LEA.HI.X R3, R6.reuse, c[0x0][0x19c], R7, 0x2, P1 ;  /* 0x0000670006037a11 */ /* 0x040fe200008f1407 */
[----:B------:R-:W-:Y:S02]  /*1f90*/  IMAD.WIDE.U32 R10, R5, R10, c[0x0][0x178] ;  /* 0x00005e00050a7625 */ /* 0x000fe400078e000a */
[----:B------:R-:W2:Y:S04]  /*1fa0*/  LDG.E.CONSTANT R12, [R12.64] ;  /* 0x000000040c0c7981 */ /* 0x000ea8000c1e9900 */
[----:B------:R-:W2:Y:S04]  /*1fb0*/  LDG.E R9, [R2.64] ;  /* 0x0000000402097981 */ /* 0x000ea8000c1e1900 */
[----:B------:R-:W3:Y:S01]  /*1fc0*/  LDG.E.CONSTANT R11, [R10.64] ;  /* 0x000000040a0b7981 */ /* 0x000ee2000c1e9900 */
[----:B------:R-:W-:Y:S01]  /*1fd0*/  IADD3 R6, P1, R6, c[0x0][0x160], RZ ;  /* 0x0000580006067a10 */ /* 0x000fe20007f3e0ff */
[----:B------:R-:W-:Y:S03]  /*1fe0*/  BSSY B0, `(.L_x_567) ;  /* 0x0000015000007945 */ /* 0x000fe60003800000 */
[----:B------:R-:W-:Y:S01]  /*1ff0*/  IADD3.X R7, R7, c[0x0][0x164], RZ, P1, !PT ;  /* 0x0000590007077a10 */ /* 0x000fe20000ffe4ff */
[----:B--2---:R-:W-:-:S04]  /*2000*/  FADD.FTZ R9, R9, R12 ;  /* 0x0000000c09097221 */ /* 0x004fc80000010000 */
[----:B-1----:R-:W-:-:S04]  /*2010*/  FMUL.FTZ R8, R16, R9 ;  /* 0x0000000910087220 */ /* 0x002fc80000410000 */
[----:B---3--:R-:W-:-:S04]  /*2020*/  FMUL.FTZ R15, R8, R11 ;  /* 0x0000000b080f7220 */ /* 0x008fc80000410000 */
        /* <DEDUP_REMOVED lines=16> */
.L_x_568:
[----:B------:R-:W-:Y:S05]  /*2130*/  BSYNC B0 ;  /* 0x0000000000007941 */ /* 0x000fea0003800000 */
.L_x_567:
[----:B------:R-:W-:Y:S01]  /*2140*/  LOP3.LUT R11, R8, R11, RZ, 0xfc, !PT ;  /* 0x0000000b080b7212 */ /* 0x000fe200078efcff */
[----:B------:R0:W-:Y:S01]  /*2150*/  STG.E [R2.64], R9 ;  /* 0x0000000902007986 */ /* 0x0001e2000c101904 */
[----:B------:R-:W-:-:S03]  /*2160*/  IADD3 R5, R5, c[0x0][0x0], RZ ;  /* 0x0000000005057a10 */ /* 0x000fc60007ffe0ff */
[----:B------:R0:W-:Y:S01]  /*2170*/  STG.E.U8 [R6.64], R11 ;  /* 0x0000000b06007986 */ /* 0x0001e2000c101104 */
[----:B------:R-:W-:-:S13]  /*2180*/  ISETP.GE.U32.AND P0, PT, R5, c[0x0][0x18c], PT ;  /* 0x0000630005007a0c */ /* 0x000fda0003f06070 */
[----:B0-----:R-:W-:Y:S05]  /*2190*/  @!P0 BRA `(.L_x_569) ;  /* 0xfffffd6000008947 */ /* 0x001fea000383ffff */
[----:B------:R-:W-:Y:S05]  /*21a0*/  EXIT ;  /* 0x000000000000794d */ /* 0x000fea0003800000 */
.L_x_551:
        /* <DEDUP_REMOVED lines=11> */
.L_x_572:
        /* <DEDUP_REMOVED lines=60> */
.L_x_571:
[----:B------:R-:W-:Y:S05]  /*2620*/  BSYNC B0 ;  /* 0x0000000000007941 */ /* 0x000fea0003800000 */
.L_x_570:
        /* <DEDUP_REMOVED lines=101> */
.L_x_574:
        /* <DEDUP_REMOVED lines=58> */
.L_x_575:
[----:B0-----:R-:W-:Y:S05]  /*3020*/  BSYNC B0 ;  /* 0x0000000000007941 */ /* 0x001fea0003800000 */
.L_x_573:
        /* <DEDUP_REMOVED lines=13> */
.L_x_578:
        /* <DEDUP_REMOVED lines=101> */
.L_x_577:
[----:B0-----:R-:W-:Y:S05]  /*3750*/  BSYNC B0 ;  /* 0x0000000000007941 */ /* 0x001fea0003800000 */
.L_x_576:
        /* <DEDUP_REMOVED lines=144> */
.L_x_580:
        /* <DEDUP_REMOVED lines=98> */
.L_x_581:
[----:B0-----:R-:W-:Y:S05]  /*4680*/  BSYNC B0 ;  /* 0x0000000000007941 */ /* 0x001fea0003800000 */
.L_x_579:
        /* <DEDUP_REMOVED lines=13> */
.L_x_584:
[----:B------:R-:W-:Y:S02]  /*4760*/  FMUL.FTZ R12, R12, 0.0022321429569274187088 ;  /* 0x3b1249250c0c7820 */ /* 0x000fe40000410000 */
[----:B0-----:R-:W-:-:S03]  /*4770*/  IMAD.WIDE.U32 R4, R2, R7, c[0x0][0x168] ;  /* 0x00005a0002047625 */ /* 0x001fc600078e0007 */
[----:B------:R-:W-:-:S05]  /*4780*/  FMNMX.FTZ R7, R12, 4.3596542127488646656e-06, !PT ;  /* 0x369249250c077809 */ /* 0x000fca0007810000 */
[----:B------:R0:W-:Y:S04]  /*4790*/  STG.E [R4.64], R7 ;  /* 0x0000000704007986 */ /* 0x0001e8000c101904 */
[----:B------:R0:W-:Y:S02]  /*47a0*/  STS [0xa4], R7 ;  /* 0x0000a407ff007388 */ /* 0x0001e40000000800 */
.L_x_583:
[----:B------:R-:W-:Y:S05]  /*47b0*/  BSYNC B0 ;  /* 0x0000000000007941 */ /* 0x000fea0003800000 */
.L_x_582:
[----:B------:R-:W-:Y:S01]  /*47c0*/  BAR.SYNC.DEFER_BLOCKING 0x0 ;  /* 0x0000000000007b1d */ /* 0x000fe20000010000 */
[----:B------:R-:W-:-:S13]  /*47d0*/  ISETP.GE.U32.AND P0, PT, R6, R3, PT ;  /* 0x000000030600720c */ /* 0x000fda0003f06070 */
[----:B------:R-:W-:Y:S05]  /*47e0*/  @P0 EXIT ;  /* 0x000000000000094d */ /* 0x000fea0003800000 */
[----:B------:R-:W2:Y:S01]  /*47f0*/  LDS R17, [0xa4] ;  /* 0x0000a400ff117984 */ /* 0x000ea20000000800 */
[----:B------:R-:W-:Y:S01]  /*4800*/  IADD3 R24, P0, R24, c[0x0][0x160], RZ ;  /* 0x0000580018187a10 */ /* 0x000fe20007f1e0ff */
[----:B------:R-:W-:-:S03]  /*4810*/  IMAD.MOV.U32 R25, RZ, RZ, R6 ;  /* 0x000000ffff197224 */ /* 0x000fc600078e0006 */
[----:B------:R-:W-:Y:S01]  /*4820*/  IADD3.X R0, R0, c[0x0][0x164], RZ, P0, !PT ;  /* 0x0000590000007a10 */ /* 0x000fe200007fe4ff */
[----:B--2---:R2:W3:Y:S08]  /*4830*/  MUFU.RCP R2, R17 ;  /* 0x0000001100027308 */ /* 0x0044f00000001000 */
.L_x_618:
[----:B0-----:R-:W-:-:S04]  /*4840*/  IMAD.WIDE.U32 R6, R25, 0x10, R22 ;  /* 0x0000001019067825 */ /* 0x001fc800078e0016 */
[C---:B------:R-:W-:Y:S02]  /*4850*/  IMAD.WIDE.U32 R26, R25.reuse, 0x10, R20 ;  /* 0x00000010191a7825 */ /* 0x040fe400078e0014 */
[----:B------:R-:W4:Y:S02]  /*4860*/  LDG.E.128.CONSTANT R4, [R6.64] ;  /* 0x0000000406047981 */ /* 0x000f24000c1e9d00 */
[----:B------:R-:W-:Y:S02]  /*4870*/  IMAD.MOV.U32 R18, RZ, RZ, 0x10 ;  /* 0x00000010ff127424 */ /* 0x000fe400078e00ff */
[----:B------:R-:W4:Y:S02]  /*4880*/  LDG.E.128 R8, [R26.64] ;  /* 0x000000041a087981 */ /* 0x000f24000c1e1d00 */
[----:B------:R-:W-:-:S06]  /*4890*/  IMAD.WIDE.U32 R12, R25, R18, c[0x0][0x178] ;  /* 0x00005e00190c7625 */ /* 0x000fcc00078e0012 */
[----:B------:R-:W5:Y:S01]  /*48a0*/  LDG.E.128.CONSTANT R12, [R12.64] ;  /* 0x000000040c0c7981 */ /* 0x000f62000c1e9d00 */
[----:B------:R-:W-:Y:S01]  /*48b0*/  BSSY B0, `(.L_x_585) ;  /* 0x000001a000007945 */ /* 0x000fe20003800000 */
[----:B----4-:R-:W-:-:S04]  /*48c0*/  FADD.FTZ R4, R4, R8 ;  /* 0x0000000804047221 */ /* 0x010fc80000010000 */
[----:B-1----:R-:W-:-:S04]  /*48d0*/  FMUL.FTZ R19, R16, R4 ;  /* 0x0000000410137220 */ /* 0x002fc80000410000 */
[----:B-----5:R-:W-:-:S04]  /*48e0*/  FMUL.FTZ R19, R12, R19 ;  /* 0x000000130c137220 */ /* 0x020fc80000410000 */
[----:B---3--:R-:W-:-:S05]  /*48f0*/  FMUL.FTZ R19, R19, R2 ;  /* 0x0000000213137220 */ /* 0x008fca0000410000 */
[----:B------:R-:W-:Y:S01]  /*4900*/  FMNMX.FTZ R8, R19, 448, PT ;  /* 0x43e0000013087809 */ /* 0x000fe20003810000 */
[----:B------:R-:W-:-:S03]  /*4910*/  FADD.FTZ R5, R5, R9 ;  /* 0x0000000905057221 */ /* 0x000fc60000010000 */
[----:B------:R-:W-:Y:S01]  /*4920*/  FMNMX.FTZ R8, R8, -448, !PT ;  /* 0xc3e0000008087809 */ /* 0x000fe20007810000 */
[----:B------:R-:W0:Y:S03]  /*4930*/  MUFU.RCP R2, R17 ;  /* 0x0000001100027308 */ /* 0x000e260000001000 */
[----:B------:R-:W-:-:S04]  /*4940*/  LOP3.LUT R9, R8, 0x7fffffff, RZ, 0xc0, !PT ;  /* 0x7fffffff08097812 */ /* 0x000fc800078ec0ff */
[----:B------:R-:W-:Y:S01]  /*4950*/  ISETP.GT.U32.AND P0, PT, R9, 0x43efffff, PT ;  /* 0x43efffff0900780c */ /* 0x000fe20003f04070 */
[----:B------:R-:W-:-:S04]  /*4960*/  FMUL.FTZ R12, R16, R5 ;  /* 0x00000005100c7220 */ /* 0x000fc80000410000 */
[----:B------:R-:W-:Y:S02]  /*4970*/  FMUL.FTZ R13, R13, R12 ;  /* 0x0000000c0d0d7220 */ /* 0x000fe40000410000 */
[----:B------:R-:W-:Y:S02]  /*4980*/  FADD.FTZ R6, R6, R10 ;  /* 0x0000000a06067221 */ /* 0x000fe40000010000 */
[----:B------:R-:W-:Y:S02]  /*4990*/  FADD.FTZ R7, R7, R11 ;  /* 0x0000000b07077221 */ /* 0x000fe40000010000 */
[----:B------:R-:W-:Y:S02]  /*49a0*/  IMAD.MOV.U32 R10, RZ, RZ, 0x7f ;  /* 0x0000007fff0a7424 */ /* 0x000fe400078e00ff */
[----:B0-----:R-:W-:Y:S02]  /*49b0*/  FMUL.FTZ R11, R13, R2 ;  /* 0x000000020d0b7220 */ /* 0x001fe40000410000 */
        /* <DEDUP_REMOVED lines=9> */
.L_x_586:
[----:B------:R-:W-:Y:S05]  /*4a50*/  BSYNC B0 ;  /* 0x0000000000007941 */ /* 0x000fea0003800000 */
.L_x_585:
[----:B------:R-:W-:Y:S01]  /*4a60*/  LOP3.LUT R8, R8, 0x80000000, RZ, 0xc0, !PT ;  /* 0x8000000008087812 */ /* 0x000fe200078ec0ff */
[----:B------:R-:W-:Y:S01]  /*4a70*/  FMUL.FTZ R13, R16, R6 ;  /* 0x00000006100d7220 */ /* 0x000fe20000410000 */
[----:B------:R-:W-:Y:S01]  /*4a80*/  FMNMX.FTZ R11, R11, 448, PT ;  /* 0x43e000000b0b7809 */ /* 0x000fe20003810000 */
[----:B------:R-:W-:Y:S01]  /*4a90*/  BSSY B0, `(.L_x_587) ;  /* 0x0000014000007945 */ /* 0x000fe20003800000 */
[----:B------:R-:W-:Y:S01]  /*4aa0*/  SHF.R.U32.HI R9, RZ, 0x18, R8 ;  /* 0x00000018ff097819 */ /* 0x000fe20000011608 */
[----:B------:R-:W-:Y:S01]  /*4ab0*/  FMUL.FTZ R13, R14, R13 ;  /* 0x0000000d0e0d7220 */ /* 0x000fe20000410000 */
[----:B------:R-:W-:Y:S01]  /*4ac0*/  FMNMX.FTZ R11, R11, -448, !PT ;  /* 0xc3e000000b0b7809 */ /* 0x000fe20007810000 */
[----:B------:R-:W-:Y:S01]  /*4ad0*/  FMUL.FTZ R14, R16, R7 ;  /* 0x00000007100e7220 */ /* 0x000fe20000410000 */
[----:B------:R-:W-:Y:S01]  /*4ae0*/  LOP3.LUT R8, R12, R9, RZ, 0xfc, !PT ;  /* 0x000000090c087212 */ /* 0x000fe200078efcff */
[----:B------:R-:W-:Y:S01]  /*4af0*/  FMUL.FTZ R13, R13, R2 ;  /* 0x000000020d0d7220 */ /* 0x000fe20000410000 */
[----:B------:R-:W-:Y:S01]  /*4b00*/  LOP3.LUT R12, R11, 0x7fffffff, RZ, 0xc0, !PT ;  /* 0x7fffffff0b0c7812 */ /* 0x000fe200078ec0ff */
[----:B------:R-:W-:-:S03]  /*4b10*/  FMUL.FTZ R15, R15, R14 ;  /* 0x0000000e0f0f7220 */ /* 0x000fc60000410000 */
[----:B------:R-:W-:Y:S02]  /*4b20*/  ISETP.GT.U32.AND P0, PT, R12, 0x43efffff, PT ;  /* 0x43efffff0c00780c */ /* 0x000fe40003f04070 */
[----:B------:R-:W-:-:S04]  /*4b30*/  FMNMX.FTZ R9, R13, 448, PT ;  /* 0x43e000000d097809 */ /* 0x000fc80003810000 */
[----:B------:R-:W-:-:S07]  /*4b40*/  FMNMX.FTZ R9, R9, -448, !PT ;  /* 0xc3e0000009097809 */ /* 0x000fce0007810000 */
        /* <DEDUP_REMOVED lines=8> */
.L_x_588:
[----:B------:R-:W-:Y:S05]  /*4bd0*/  BSYNC B0 ;  /* 0x0000000000007941 */ /* 0x000fea0003800000 */
.L_x_587:
[----:B------:R-:W-:Y:S01]  /*4be0*/  LOP3.LUT R12, R9, 0x7fffffff, RZ, 0xc0, !PT ;  /* 0x7fffffff090c7812 */ /* 0x000fe200078ec0ff */
[----:B------:R-:W-:Y:S01]  /*4bf0*/  FMUL.FTZ R15, R15, R2 ;  /* 0x000000020f0f7220 */ /* 0x000fe20000410000 */
[----:B------:R-:W-:Y:S01]  /*4c00*/  LOP3.LUT R11, R11, 0x80000000, RZ, 0xc0, !PT ;  /* 0x800000000b0b7812 */ /* 0x000fe200078ec0ff */
[----:B------:R-:W-:Y:S01]  /*4c10*/  BSSY B0, `(.L_x_589) ;  /* 0x0000010000007945 */ /* 0x000fe20003800000 */
[----:B------:R-:W-:Y:S01]  /*4c20*/  ISETP.GT.U32.AND P0, PT, R12, 0x43efffff, PT ;  /* 0x43efffff0c00780c */ /* 0x000fe20003f04070 */
[----:B------:R-:W-:Y:S01]  /*4c30*/  IMAD.MOV.U32 R14, RZ, RZ, 0x7f ;  /* 0x0000007fff0e7424 */ /* 0x000fe200078e00ff */
[----:B------:R-:W-:Y:S02]  /*4c40*/  SHF.R.U32.HI R11, RZ, 0x18, R11 ;  /* 0x00000018ff0b7819 */ /* 0x000fe4000001160b */
[----:B------:R-:W-:-:S02]  /*4c50*/  FMNMX.FTZ R15, R15, 448, PT ;  /* 0x43e000000f0f7809 */ /* 0x000fc40003810000 */
[----:B------:R-:W-:Y:S01]  /*4c60*/  LOP3.LUT R13, R10, R11, RZ, 0xfc, !PT ;  /* 0x0000000b0a0d7212 */ /* 0x000fe200078efcff */
[----:B------:R-:W-:Y:S01]  /*4c70*/  IMAD.MOV.U32 R10, RZ, RZ, 0x7f ;  /* 0x0000007fff0a7424 */ /* 0x000fe200078e00ff */
[----:B------:R-:W-:-:S05]  /*4c80*/  FMNMX.FTZ R11, R15, -448, !PT ;  /* 0xc3e000000f0b7809 */ /* 0x000fca0007810000 */
        /* <DEDUP_REMOVED lines=8> */
.L_x_590:
[----:B------:R-:W-:Y:S05]  /*4d10*/  BSYNC B0 ;  /* 0x0000000000007941 */ /* 0x000fea0003800000 */
.L_x_589:
[----:B------:R-:W-:Y:S01]  /*4d20*/  LOP3.LUT R12, R11, 0x7fffffff, RZ, 0xc0, !PT ;  /* 0x7fffffff0b0c7812 */ /* 0x000fe200078ec0ff */
[----:B------:R-:W-:Y:S01]  /*4d30*/  BSSY B0, `(.L_x_591) ;  /* 0x000000f000007945 */ /* 0x000fe20003800000 */
[----:B------:R-:W-:Y:S02]  /*4d40*/  LOP3.LUT R9, R9, 0x80000000, RZ, 0xc0, !PT ;  /* 0x8000000009097812 */ /* 0x000fe400078ec0ff */
[----:B------:R-:W-:Y:S02]  /*4d50*/  ISETP.GT.U32.AND P0, PT, R12, 0x43efffff, PT ;  /* 0x43efffff0c00780c */ /* 0x000fe40003f04070 */
[----:B------:R-:W-:Y:S02]  /*4d60*/  SHF.R.U32.HI R9, RZ, 0x18, R9 ;  /* 0x00000018ff097819 */ /* 0x000fe40000011609 */
[----:B------:R-:W-:-:S02]  /*4d70*/  PRMT R8, R13, 0x7604, R8 ;  /* 0x000076040d087816 */ /* 0x000fc40000000008 */
[----:B------:R-:W-:Y:S02]  /*4d80*/  LOP3.LUT R15, R14, R9, RZ, 0xfc, !PT ;  /* 0x000000090e0f7212 */ /* 0x000fe400078efcff */
[----:B------:R-:W-:-:S05]  /*4d90*/  LOP3.LUT R13, R11, 0x80000000, RZ, 0xc0, !PT ;  /* 0x800000000b0d7812 */ /* 0x000fca00078ec0ff */
        /* <DEDUP_REMOVED lines=8> */
.L_x_592:
[----:B------:R-:W-:Y:S05]  /*4e20*/  BSYNC B0 ;  /* 0x0000000000007941 */ /* 0x000fea0003800000 */
.L_x_591:
[----:B------:R-:W-:Y:S01]  /*4e30*/  IADD3 R19, R25, c[0x0][0x0], RZ ;  /* 0x0000000019137a10 */ /* 0x000fe20007ffe0ff */
[----:B------:R0:W-:Y:S01]  /*4e40*/  STG.E.128 [R26.64], R4 ;  /* 0x000000041a007986 */ /* 0x0001e2000c101d04 */
[----:B------:R-:W-:Y:S02]  /*4e50*/  SHF.R.U32.HI R13, RZ, 0x18, R13 ;  /* 0x00000018ff0d7819 */ /* 0x000fe4000001160d */
[----:B------:R-:W-:Y:S02]  /*4e60*/  ISETP.GE.U32.AND P0, PT, R19, R3, PT ;  /* 0x000000031300720c */ /* 0x000fe40003f06070 */
[----:B------:R-:W-:Y:S02]  /*4e70*/  PRMT R11, R15, 0x7054, R8 ;  /* 0x000070540f0b7816 */ /* 0x000fe40000000008 */
[----:B------:R-:W-:-:S02]  /*4e80*/  LEA R8, P1, R25, R24, 0x2 ;  /* 0x0000001819087211 */ /* 0x000fc400078210ff */
[----:B------:R-:W-:Y:S02]  /*4e90*/  LOP3.LUT R10, R10, R13, RZ, 0xfc, !PT ;  /* 0x0000000d0a0a7212 */ /* 0x000fe400078efcff */
[----:B------:R-:W-:Y:S02]  /*4ea0*/  LEA.HI.X R9, R25, R0, RZ, 0x2, P1 ;  /* 0x0000000019097211 */ /* 0x000fe400008f14ff */
[----:B------:R-:W-:-:S05]  /*4eb0*/  PRMT R11, R10, 0x654, R11 ;  /* 0x000006540a0b7816 */ /* 0x000fca000000000b */
[----:B------:R0:W-:Y:S01]  /*4ec0*/  STG.E [R8.64], R11 ;  /* 0x0000000b08007986 */ /* 0x0001e2000c101904 */
[----:B------:R-:W-:Y:S05]  /*4ed0*/  @P0 EXIT ;  /* 0x000000000000094d */ /* 0x000fea0003800000 */
[----:B0-----:R-:W-:-:S04]  /*4ee0*/  IMAD.WIDE.U32 R6, R19, 0x10, R22 ;  /* 0x0000001013067825 */ /* 0x001fc800078e0016 */
[C---:B------:R-:W-:Y:S02]  /*4ef0*/  IMAD.WIDE.U32 R26, R19.reuse, 0x10, R20 ;  /* 0x00000010131a7825 */ /* 0x040fe400078e0014 */
[----:B------:R-:W3:Y:S02]  /*4f00*/  LDG.E.128.CONSTANT R4, [R6.64] ;  /* 0x0000000406047981 */ /* 0x000ee4000c1e9d00 */
[----:B------:R-:W-:Y:S02]  /*4f10*/  IMAD.WIDE.U32 R12, R19, R18, c[0x0][0x178] ;  /* 0x00005e00130c7625 */ /* 0x000fe400078e0012 */
[----:B------:R-:W3:Y:S04]  /*4f20*/  LDG.E.128 R8, [R26.64] ;  /* 0x000000041a087981 */ /* 0x000ee8000c1e1d00 */
[----:B------:R-:W4:Y:S01]  /*4f30*/  LDG.E.128.CONSTANT R12, [R12.64] ;  /* 0x000000040c0c7981 */ /* 0x000f22000c1e9d00 */
[----:B------:R-:W-:Y:S01]  /*4f40*/  BSSY B0, `(.L_x_593) ;  /* 0x0000019000007945 */ /* 0x000fe20003800000 */
[----:B---3--:R-:W-:-:S02]  /*4f50*/  FADD.FTZ R4, R4, R8 ;  /* 0x0000000804047221 */ /* 0x008fc40000010000 */
[----:B------:R-:W-:Y:S02]  /*4f60*/  FADD.FTZ R5, R5, R9 ;  /* 0x0000000905057221 */ /* 0x000fe40000010000 */
[C---:B------:R-:W-:Y:S02]  /*4f70*/  FMUL.FTZ R25, R16.reuse, R4 ;  /* 0x0000000410197220 */ /* 0x040fe40000410000 */
[----:B------:R-:W-:Y:S02]  /*4f80*/  FMUL.FTZ R28, R16, R5 ;  /* 0x00000005101c7220 */ /* 0x000fe40000410000 */
[----:B----4-:R-:W-:Y:S02]  /*4f90*/  FMUL.FTZ R25, R12, R25 ;  /* 0x000000190c197220 */ /* 0x010fe40000410000 */
[----:B------:R-:W-:Y:S02]  /*4fa0*/  FMUL.FTZ R13, R13, R28 ;  /* 0x0000001c0d0d7220 */ /* 0x000fe40000410000 */
[----:B------:R-:W-:-:S02]  /*4fb0*/  FMUL.FTZ R25, R25, R2 ;  /* 0x0000000219197220 */ /* 0x000fc40000410000 */
[----:B------:R-:W-:Y:S02]  /*4fc0*/  FADD.FTZ R6, R6, R10 ;  /* 0x0000000a06067221 */ /* 0x000fe40000010000 */
[----:B------:R-:W-:Y:S01]  /*4fd0*/  FADD.FTZ R7, R7, R11 ;  /* 0x0000000b07077221 */ /* 0x000fe20000010000 */
[----:B------:R-:W-:Y:S01]  /*4fe0*/  FMNMX.FTZ R8, R25, 448, PT ;  /* 0x43e0000019087809 */ /* 0x000fe20003810000 */
[----:B------:R-:W-:Y:S02]  /*4ff0*/  IMAD.MOV.U32 R10, RZ, RZ, 0x7f ;  /* 0x0000007fff0a7424 */ /* 0x000fe400078e00ff */
[----:B------:R-:W-:Y:S01]  /*5000*/  FMUL.FTZ R11, R13, R2 ;  /* 0x000000020d0b7220 */ /* 0x000fe20000410000 */
[----:B------:R-:W-:Y:S01]  /*5010*/  FMNMX.FTZ R8, R8, -448, !PT ;  /* 0xc3e0000008087809 */ /* 0x000fe20007810000 */
[----:B------:R-:W-:-:S03]  /*5020*/  IMAD.MOV.U32 R12, RZ, RZ, 0x7f ;  /* 0x0000007fff0c7424 */ /* 0x000fc600078e00ff */
[----:B------:R-:W-:-:S04]  /*5030*/  LOP3.LUT R9, R8, 0x7fffffff, RZ, 0xc0, !PT ;  /* 0x7fffffff08097812 */ /* 0x000fc800078ec0ff */
        /* <DEDUP_REMOVED lines=9> */
.L_x_594:
[----:B------:R-:W-:Y:S05]  /*50d0*/  BSYNC B0 ;  /* 0x0000000000007941 */ /* 0x000fea0003800000 */
.L_x_593:
        /* <DEDUP_REMOVED lines=23> */
.L_x_596:
[----:B------:R-:W-:Y:S05]  /*5250*/  BSYNC B0 ;  /* 0x0000000000007941 */ /* 0x000fea0003800000 */
.L_x_595:
        /* <DEDUP_REMOVED lines=19> */
.L_x_598:
[----:B------:R-:W-:Y:S05]  /*5390*/  BSYNC B0 ;  /* 0x0000000000007941 */ /* 0x000fea0003800000 */
.L_x_597:
        /* <DEDUP_REMOVED lines=16> */
.L_x_600:
[----:B------:R-:W-:Y:S05]  /*54a0*/  BSYNC B0 ;  /* 0x0000000000007941 */ /* 0x000fea0003800000 */
.L_x_599:
        /* <DEDUP_REMOVED lines=42> */
.L_x_602:
[----:B------:R-:W-:Y:S05]  /*5750*/  BSYNC B0 ;  /* 0x0000000000007941 */ /* 0x000fea0003800000 */
.L_x_601:
        /* <DEDUP_REMOVED lines=23> */
.L_x_604:
[----:B------:R-:W-:Y:S05]  /*58d0*/  BSYNC B0 ;  /* 0x0000000000007941 */ /* 0x000fea0003800000 */
.L_x_603:
        /* <DEDUP_REMOVED lines=19> */
.L_x_606:
[----:B------:R-:W-:Y:S05]  /*5a10*/  BSYNC B0 ;  /* 0x0000000000007941 */ /* 0x000fea0003800000 */
.L_x_605:
        /* <DEDUP_REMOVED lines=16> */
.L_x_608:
[----:B------:R-:W-:Y:S05]  /*5b20*/  BSYNC B0 ;  /* 0x0000000000007941 */ /* 0x000fea0003800000 */
.L_x_607:
        /* <DEDUP_REMOVED lines=11> */
[----:B------:R-:W-:-:S04]  /*5be0*/  IMAD.WIDE.U32 R28, R19, 0x10, R22 ;  /* 0x00000010131c7825 */ /* 0x000fc800078e0016 */
[C---:B0-----:R-:W-:Y:S01]  /*5bf0*/  IMAD.WIDE.U32 R26, R19.reuse, 0x10, R20 ;  /* 0x00000010131a7825 */ /* 0x041fe200078e0014 */
[----:B------:R-:W3:Y:S04]  /*5c00*/  LDG.E.128.CONSTANT R4, [R28.64] ;  /* 0x000000041c047981 */ /* 0x000ee8000c1e9d00 */
[----:B------:R-:W3:Y:S01]  /*5c10*/  LDG.E.128 R8, [R26.64] ;  /* 0x000000041a087981 */ /* 0x000ee2000c1e1d00 */
[----:B------:R-:W-:-:S06]  /*5c20*/  IMAD.WIDE.U32 R12, R19, R18, c[0x0][0x178] ;  /* 0x00005e00130c7625 */ /* 0x000fcc00078e0012 */
[----:B------:R-:W4:Y:S01]  /*5c30*/  LDG.E.128.CONSTANT R12, [R12.64] ;  /* 0x000000040c0c7981 */ /* 0x000f22000c1e9d00 */
[----:B------:R-:W-:Y:S01]  /*5c40*/  BSSY B0, `(.L_x_609) ;  /* 0x000002f000007945 */ /* 0x000fe20003800000 */
[----:B---3--:R-:W-:Y:S02]  /*5c50*/  FADD.FTZ R4, R4, R8 ;  /* 0x0000000804047221 */ /* 0x008fe40000010000 */
[----:B------:R-:W-:Y:S02]  /*5c60*/  FADD.FTZ R5, R5, R9 ;  /* 0x0000000905057221 */ /* 0x000fe40000010000 */
[----:B------:R-:W-:Y:S02]  /*5c70*/  FMUL.FTZ R9, R16, R4 ;  /* 0x0000000410097220 */ /* 0x000fe40000410000 */
[----:B------:R-:W-:Y:S02]  /*5c80*/  FADD.FTZ R6, R6, R10 ;  /* 0x0000000a06067221 */ /* 0x000fe40000010000 */
[----:B----4-:R-:W-:-:S02]  /*5c90*/  FMUL.FTZ R9, R12, R9 ;  /* 0x000000090c097220 */ /* 0x010fc40000410000 */
[----:B------:R-:W-:Y:S02]  /*5ca0*/  FADD.FTZ R7, R7, R11 ;  /* 0x0000000b07077221 */ /* 0x000fe40000010000 */
[----:B------:R-:W-:Y:S02]  /*5cb0*/  FMUL.FTZ R9, R9, R2 ;  /* 0x0000000209097220 */ /* 0x000fe40000410000 */
[C---:B------:R-:W-:Y:S01]  /*5cc0*/  FMUL.FTZ R8, R16.reuse, R5 ;  /* 0x0000000510087220 */ /* 0x040fe20000410000 */
[----:B------:R0:W-:Y:S01]  /*5cd0*/  STG.E.128 [R26.64], R4 ;  /* 0x000000041a007986 */ /* 0x0001e2000c101d04 */
[C---:B------:R-:W-:Y:S01]  /*5ce0*/  FMUL.FTZ R25, R16.reuse, R6 ;  /* 0x0000000610197220 */ /* 0x040fe20000410000 */
[----:B------:R-:W-:Y:S01]  /*5cf0*/  FMNMX.FTZ R9, R9, 448, PT ;  /* 0x43e0000009097809 */ /* 0x000fe20003810000 */
[----:B------:R-:W-:Y:S02]  /*5d00*/  FMUL.FTZ R10, R16, R7 ;  /* 0x00000007100a7220 */ /* 0x000fe40000410000 */
[----:B------:R-:W-:Y:S01]  /*5d10*/  FMUL.FTZ R11, R13, R8 ;  /* 0x000000080d0b7220 */ /* 0x000fe20000410000 */
[----:B------:R-:W-:Y:S01]  /*5d20*/  FMNMX.FTZ R13, R9, -448, !PT ;  /* 0xc3e00000090d7809 */ /* 0x000fe20007810000 */
[----:B------:R-:W-:-:S02]  /*5d30*/  FMUL.FTZ R25, R14, R25 ;  /* 0x000000190e197220 */ /* 0x000fc40000410000 */
[----:B------:R-:W-:Y:S01]  /*5d40*/  FMUL.FTZ R15, R15, R10 ;  /* 0x0000000a0f0f7220 */ /* 0x000fe20000410000 */
[----:B------:R-:W-:Y:S01]  /*5d50*/  LOP3.LUT R14, R13, 0x7fffffff, RZ, 0xc0, !PT ;  /* 0x7fffffff0d0e7812 */ /* 0x000fe200078ec0ff */
[-C--:B------:R-:W-:Y:S02]  /*5d60*/  FMUL.FTZ R11, R11, R2.reuse ;  /* 0x000000020b0b7220 */ /* 0x080fe40000410000 */
[-C--:B------:R-:W-:Y:S01]  /*5d70*/  FMUL.FTZ R25, R25, R2.reuse ;  /* 0x0000000219197220 */ /* 0x080fe20000410000 */
[----:B------:R-:W-:Y:S01]  /*5d80*/  ISETP.GT.U32.AND P0, PT, R14, 0x43efffff, PT ;  /* 0x43efffff0e00780c */ /* 0x000fe20003f04070 */
[----:B------:R-:W-:Y:S01]  /*5d90*/  FMUL.FTZ R15, R15, R2 ;  /* 0x000000020f0f7220 */ /* 0x000fe20000410000 */
[----:B------:R-:W-:Y:S02]  /*5da0*/  FMNMX.FTZ R11, R11, 448, PT ;  /* 0x43e000000b0b7809 */ /* 0x000fe40003810000 */
[----:B------:R-:W-:Y:S01]  /*5db0*/  FMNMX.FTZ R8, R25, 448, PT ;  /* 0x43e0000019087809 */ /* 0x000fe20003810000 */
[----:B0-----:R-:W-:Y:S01]  /*5dc0*/  IMAD.MOV.U32 R7, RZ, RZ, 0x7f ;  /* 0x0000007fff077424 */ /* 0x001fe200078e00ff */
[----:B------:R-:W-:-:S02]  /*5dd0*/  FMNMX.FTZ R15, R15, 448, PT ;  /* 0x43e000000f0f7809 */ /* 0x000fc40003810000 */
[----:B------:R-:W-:Y:S02]  /*5de0*/  FMNMX.FTZ R11, R11, -448, !PT ;  /* 0xc3e000000b0b7809 */ /* 0x000fe40007810000 */
        /* <DEDUP_REMOVED lines=20> */
.L_x_610:
[----:B------:R-:W-:Y:S05]  /*5f30*/  BSYNC B0 ;  /* 0x0000000000007941 */ /* 0x000fea0003800000 */
.L_x_609:
        /* <DEDUP_REMOVED lines=12> */
.L_x_612:
[----:B------:R-:W-:Y:S05]  /*6000*/  BSYNC B0 ;  /* 0x0000000000007941 */ /* 0x000fea0003800000 */
.L_x_611:
        /* <DEDUP_REMOVED lines=12> */
.L_x_614:
[----:B------:R-:W-:Y:S05]  /*60d0*/  BSYNC B0 ;  /* 0x0000000000007941 */ /* 0x000fea0003800000 */
.L_x_613:
        /* <DEDUP_REMOVED lines=11> */
.L_x_616:
[----:B------:R-:W-:Y:S05]  /*6190*/  BSYNC B0 ;  /* 0x0000000000007941 */ /* 0x000fea0003800000 */
.L_x_615:
        /* <DEDUP_REMOVED lines=13> */
.L_x_617:
[----:B------:R-:W-:Y:S05]  /*6270*/  EXIT ;  /* 0x000000000000794d */ /* 0x000fea0003800000 */
.L_x_619:
        /* <DEDUP_REMOVED lines=16> */
.L_x_3132:


//--------------------- .text._ZN4vllm31rms_norm_per_block_quant_kernelIN3c108BFloat16EaLb0ELb0ELi64EEEvPT0_PfPKT_S8_PKffiiPS6_l --------------------------
	.section	.text._ZN4vllm31rms_norm_per_block_quant_kernelIN3c108BFloat16EaLb0ELb0ELi64EEEvPT0_PfPKT_S8_PKffiiPS6_l,"ax",@progbits
	.sectioninfo	@"SHI_REGISTERS=52"
	.align	128
        .global         _ZN4vllm31rms_norm_per_block_quant_kernelIN3c108BFloat16EaLb0ELb0ELi64EEEvPT0_PfPKT_S8_PKffiiPS6_l
        .type           _ZN4vllm31rms_norm_per_block_quant_kernelIN3c108BFloat16EaLb0ELb0ELi64EEEvPT0_PfPKT_S8_PKffiiPS6_l,@function
        .size           _ZN4vllm31rms_norm_per_block_quant_kernelIN3c108BFloat16EaLb0ELb0ELi64EEEvPT0_PfPKT_S8_PKffiiPS6_l,(.L_x_3033 - _ZN4vllm31rms_norm_per_block_quant_kernelIN3c108BFloat16EaLb0ELb0ELi64EEEvPT0_PfPKT_S8_PKffiiPS6_l)
        .other          _ZN4vllm31rms_norm_per_block_quant_kernelIN3c108BFloat16EaLb0ELb0ELi64EEEvPT0_PfPKT_S8_PKffiiPS6_l,@"STO_CUDA_ENTRY STV_DEFAULT"
_ZN4vllm31rms_norm_per_block_quant_kernelIN3c108BFloat16EaLb0ELb0ELi64EEEvPT0_PfPKT_S8_PKffiiPS6_l:
.text._ZN4vllm31rms_norm_per_block_quant_kernelIN3c108BFloat16EaLb0ELb0ELi64EEEvPT0_PfPKT_S8_PKffiiPS6_l:
[----:B------:R-:W-:Y:S02]  /*0000*/  IMAD.MOV.U32 R1, RZ, RZ, c[0x0][0x28] ;  /* 0x00000a00ff017624 */ /* 0x000fe400078e00ff */
[----:B------:R-:W0:Y:S01]  /*0010*/  S2R R0, SR_TID.X ;  /* 0x0000000000007919 */ /* 0x000e220000002100 */
[----:B------:R-:W1:Y:S01]  /*0020*/  S2UR UR6, SR_CTAID.X ;  /* 0x00000000000679c3 */ /* 0x000e620000002500 */
[----:B------:R-:W-:Y:S01]  /*0030*/  ULDC UR8, c[0x0][0x18c] ;  /* 0x0000630000087ab9 */ /* 0x000fe20000000800 */
[----:B------:R-:W-:Y:S01]  /*0040*/  BSSY B0, `(.L_x_620) ;  /* 0x0000047000007945 */ /* 0x000fe20003800000 */
[----:B------:R-:W-:Y:S01]  /*0050*/  USHF.R.S32.HI UR8, URZ, 0x2, UR8 ;  /* 0x000000023f087899 */ /* 0x000fe20008011408 */
[----:B------:R-:W-:Y:S01]  /*0060*/  IMAD.MOV.U32 R4, RZ, RZ, RZ ;  /* 0x000000ffff047224 */ /* 0x000fe200078e00ff */
[----:B------:R-:W-:Y:S02]  /*0070*/  ULDC UR4, c[0x0][0x190] ;  /* 0x0000640000047ab9 */ /* 0x000fe40000000800 */
[----:B------:R-:W-:Y:S02]  /*0080*/  USHF.R.S32.HI UR7, URZ, 0x1f, UR4 ;  /* 0x0000001f3f077899 */ /* 0x000fe40008011404 */
[----:B------:R-:W-:-:S02]  /*0090*/  ULDC.64 UR10, c[0x0][0x170] ;  /* 0x00005c00000a7ab9 */ /* 0x000fc40000000a00 */
[----:B------:R-:W-:Y:S01]  /*00a0*/  ULDC.64 UR14, c[0x0][0x118] ;  /* 0x00004600000e7ab9 */ /* 0x000fe20000000a00 */
[----:B0-----:R-:W-:Y:S01]  /*00b0*/  ISETP.GE.U32.AND P0, PT, R0, UR8, PT ;  /* 0x0000000800007c0c */ /* 0x001fe2000bf06070 */
[----:B-1----:R-:W-:Y:S02]  /*00c0*/  UIMAD.WIDE.U32 UR4, UR6, UR4, URZ ;  /* 0x00000004060472a5 */ /* 0x002fe4000f8e003f */
[----:B------:R-:W-:Y:S02]  /*00d0*/  UIMAD UR7, UR7, UR6, URZ ;  /* 0x00000006070772a4 */ /* 0x000fe4000f8e023f */
[----:B------:R-:W-:Y:S02]  /*00e0*/  ULEA UR6, UP0, UR4, UR10, 0x1 ;  /* 0x0000000a04067291 */ /* 0x000fe4000f80083f */
[----:B------:R-:W-:-:S04]  /*00f0*/  UIADD3 UR5, UR5, UR7, URZ ;  /* 0x0000000705057290 */ /* 0x000fc8000fffe03f */
[----:B------:R-:W-:Y:S02]  /*0100*/  ULEA.HI.X UR7, UR4, UR11, UR5, 0x1, UP0 ;  /* 0x0000000b04077291 */ /* 0x000fe400080f0c05 */
[----:B------:R-:W-:Y:S05]  /*0110*/  @P0 BRA `(.L_x_621) ;  /* 0x0000039000000947 */ /* 0x000fea0003800000 */
[----:B------:R-:W-:-:S05]  /*0120*/  IMAD.MOV.U32 R5, RZ, RZ, R0 ;  /* 0x000000ffff057224 */ /* 0x000fca00078e0000 */
.L_x_622:
[----:B------:R-:W-:-:S04]  /*0130*/  IMAD.MOV.U32 R2, RZ, RZ, 0x8 ;  /* 0x00000008ff027424 */ /* 0x000fc800078e00ff */
[----:B------:R-:W-:-:S05]  /*0140*/  IMAD.WIDE.U32 R2, R5, R2, UR6 ;  /* 0x0000000605027e25 */ /* 0x000fca000f8e0002 */
[----:B------:R-:W2:Y:S01]  /*0150*/  LDG.E.64.CONSTANT R8, [R2.64] ;  /* 0x0000000e02087981 */ /* 0x000ea2000c1e9b00 */
[----:B------:R-:W-:-:S04]  /*0160*/  IADD3 R10, R5, c[0x0][0x0], RZ ;  /* 0x00000000050a7a10 */ /* 0x000fc80007ffe0ff */
[----:B------:R-:W-:Y:S02]  /*0170*/  ISETP.GE.U32.AND P0, PT, R10, UR8, PT ;  /* 0x000000080a007c0c */ /* 0x000fe4000bf06070 */
[--C-:B--2---:R-:W-:Y:S02]  /*0180*/  PRMT R3, RZ, 0x5410, R8.reuse ;  /* 0x00005410ff037816 */ /* 0x104fe40000000008 */
[----:B------:R-:W-:-:S03]  /*0190*/  PRMT R2, RZ, 0x7610, R8 ;  /* 0x00007610ff027816 */ /* 0x000fc60000000008 */
[----:B------:R-:W-:Y:S01]  /*01a0*/  FFMA.FTZ R7, R3, R3, R4 ;  /* 0x0000000303077223 */ /* 0x000fe20000010004 */
[----:B------:R-:W-:-:S03]  /*01b0*/  PRMT R4, RZ, 0x7610, R9 ;  /* 0x00007610ff047816 */ /* 0x000fc60000000009 */
[----:B------:R-:W-:Y:S01]  /*01c0*/  FFMA.FTZ R7, R2, R2, R7 ;  /* 0x0000000202077223 */ /* 0x000fe20000010007 */
[----:B------:R-:W-:-:S05]  /*01d0*/  PRMT R2, RZ, 0x5410, R9 ;  /* 0x00005410ff027816 */ /* 0x000fca0000000009 */
[----:B------:R-:W-:-:S04]  /*01e0*/  FFMA.FTZ R7, R2, R2, R7 ;  /* 0x0000000202077223 */ /* 0x000fc80000010007 */
[----:B------:R-:W-:Y:S01]  /*01f0*/  FFMA.FTZ R4, R4, R4, R7 ;  /* 0x0000000404047223 */ /* 0x000fe20000010007 */
[----:B------:R-:W-:Y:S05]  /*0200*/  @P0 BRA `(.L_x_621) ;  /* 0x000002a000000947 */ /* 0x000fea0003800000 */
        /* <DEDUP_REMOVED lines=41> */
[----:B------:R-:W-:Y:S05]  /*04a0*/  @!P0 BRA `(.L_x_622) ;  /* 0xfffffc8000008947 */ /* 0x000fea000383ffff */
.L_x_621:
[----:B------:R-:W-:Y:S05]  /*04b0*/  BSYNC B0 ;  /* 0x0000000000007941 */ /* 0x000fea0003800000 */
.L_x_620:
[----:B------:R-:W-:Y:S01]  /*04c0*/  IMAD.MOV.U32 R9, RZ, RZ, c[0x0][0x0] ;  /* 0x00000000ff097624 */ /* 0x000fe200078e00ff */
[----:B------:R-:W-:Y:S04]  /*04d0*/  BSSY B0, `(.L_x_623) ;  /* 0x000009e000007945 */ /* 0x000fe80003800000 */
[----:B------:R-:W-:-:S13]  /*04e0*/  ISETP.GT.AND P0, PT, R9, 0x3ff, PT ;  /* 0x000003ff0900780c */ /* 0x000fda0003f04270 */
[----:B------:R-:W-:Y:S05]  /*04f0*/  @P0 BRA `(.L_x_624) ;  /* 0x0000061000000947 */ /* 0x000fea0003800000 */
[----:B------:R-:W-:-:S04]  /*0500*/  SHF.R.S32.HI R3, RZ, 0x1f, R0 ;  /* 0x0000001fff037819 */ /* 0x000fc80000011400 */
[----:B------:R-:W-:-:S04]  /*0510*/  LEA.HI R3, R3, R0, RZ, 0x5 ;  /* 0x0000000003037211 */ /* 0x000fc800078f28ff */
[----:B------:R-:W-:-:S04]  /*0520*/  LOP3.LUT R2, R3, 0xffffffe0, RZ, 0xc0, !PT ;  /* 0xffffffe003027812 */ /* 0x000fc800078ec0ff */
[----:B------:R-:W-:Y:S02]  /*0530*/  IADD3 R5, R2, 0x20, RZ ;  /* 0x0000002002057810 */ /* 0x000fe40007ffe0ff */
[----:B------:R-:W-:Y:S02]  /*0540*/  LOP3.LUT R2, RZ, R2, RZ, 0x33, !PT ;  /* 0x00000002ff027212 */ /* 0x000fe400078e33ff */
[----:B------:R-:W-:Y:S02]  /*0550*/  ISETP.GT.AND P0, PT, R5, c[0x0][0x0], PT ;  /* 0x0000000005007a0c */ /* 0x000fe40003f04270 */
[----:B------:R-:W-:-:S04]  /*0560*/  IADD3 R2, R2, c[0x0][0x0], RZ ;  /* 0x0000000002027a10 */ /* 0x000fc80007ffe0ff */
[----:B------:R-:W-:Y:S02]  /*0570*/  SEL R5, R2, 0x1f, P0 ;  /* 0x0000001f02057807 */ /* 0x000fe40000000000 */
[----:B------:R-:W0:Y:S04]  /*0580*/  S2R R2, SR_LANEID ;  /* 0x0000000000027919 */ /* 0x000e280000000000 */
[----:B------:R-:W1:Y:S02]  /*0590*/  SHFL.DOWN P0, R6, R4, 0x1, R5 ;  /* 0x0820000004067989 */ /* 0x000e640000000005 */
[----:B-1----:R-:W-:-:S05]  /*05a0*/  @P0 FADD R6, R6, R4 ;  /* 0x0000000406060221 */ /* 0x002fca0000000000 */
[----:B------:R-:W1:Y:S02]  /*05b0*/  SHFL.DOWN P0, R7, R6, 0x2, R5 ;  /* 0x0840000006077989 */ /* 0x000e640000000005 */
[----:B-1----:R-:W-:-:S05]  /*05c0*/  @P0 FADD R7, R6, R7 ;  /* 0x0000000706070221 */ /* 0x002fca0000000000 */
[----:B------:R-:W1:Y:S02]  /*05d0*/  SHFL.DOWN P0, R8, R7, 0x4, R5 ;  /* 0x0880000007087989 */ /* 0x000e640000000005 */
[----:B-1----:R-:W-:-:S05]  /*05e0*/  @P0 FADD R8, R7, R8 ;  /* 0x0000000807080221 */ /* 0x002fca0000000000 */
[----:B------:R-:W1:Y:S02]  /*05f0*/  SHFL.DOWN P0, R10, R8, 0x8, R5 ;  /* 0x09000000080a7989 */ /* 0x000e640000000005 */
[----:B-1----:R-:W-:Y:S01]  /*0600*/  @P0 FADD R10, R8, R10 ;  /* 0x0000000a080a0221 */ /* 0x002fe20000000000 */
[----:B0-----:R-:W-:Y:S02]  /*0610*/  ISETP.NE.AND P0, PT, R2, RZ, PT ;  /* 0x000000ff0200720c */ /* 0x001fe40003f05270 */
[----:B------:R-:W-:Y:S02]  /*0620*/  SHF.R.S32.HI R2, RZ, 0x5, R3 ;  /* 0x00000005ff027819 */ /* 0x000fe40000011403 */
[----:B------:R-:W0:Y:S02]  /*0630*/  SHFL.DOWN P1, R11, R10, 0x10, R5 ;  /* 0x0a0000000a0b7989 */ /* 0x000e240000020005 */
[----:B0-----:R-:W-:-:S07]  /*0640*/  @P1 FADD R11, R10, R11 ;  /* 0x0000000b0a0b1221 */ /* 0x001fce0000000000 */
[----:B------:R0:W-:Y:S04]  /*0650*/  @!P0 STS [R2.X4+0x1020], R11 ;  /* 0x0010200b02008388 */ /* 0x0001e80000004800 */
[----:B------:R-:W-:Y:S01]  /*0660*/  BAR.SYNC.DEFER_BLOCKING 0x0 ;  /* 0x0000000000007b1d */ /* 0x000fe20000010000 */
[----:B------:R-:W-:-:S13]  /*0670*/  ISETP.NE.AND P0, PT, R0, RZ, PT ;  /* 0x000000ff0000720c */ /* 0x000fda0003f05270 */
[----:B------:R-:W-:Y:S05]  /*0680*/  @P0 BRA `(.L_x_625) ;  /* 0x0000082000000947 */ /* 0x000fea0003800000 */
[----:B0-----:R-:W0:Y:S01]  /*0690*/  LDS.128 R20, [0x1020] ;  /* 0x00102000ff147984 */ /* 0x001e220000000c00 */
[C---:B------:R-:W-:Y:S02]  /*06a0*/  ISETP.GT.AND P2, PT, R9.reuse, 0x20, PT ;  /* 0x000000200900780c */ /* 0x040fe40003f44270 */
[C---:B------:R-:W-:Y:S01]  /*06b0*/  ISETP.GT.AND P1, PT, R9.reuse, 0x40, PT ;  /* 0x000000400900780c */ /* 0x040fe20003f24270 */
[----:B------:R-:W1:Y:S01]  /*06c0*/  LDS.128 R4, [0x1030] ;  /* 0x00103000ff047984 */ /* 0x000e620000000c00 */
[C---:B------:R-:W-:Y:S02]  /*06d0*/  ISETP.GT.AND P3, PT, R9.reuse, 0x60, PT ;  /* 0x000000600900780c */ /* 0x040fe40003f64270 */
[----:B------:R-:W-:Y:S01]  /*06e0*/  ISETP.GT.AND P4, PT, R9, 0x80, PT ;  /* 0x000000800900780c */ /* 0x000fe20003f84270 */
[----:B------:R-:W2:Y:S04]  /*06f0*/  LDS.128 R12, [0x1040] ;  /* 0x00104000ff0c7984 */ /* 0x000ea80000000c00 */
        /* <DEDUP_REMOVED lines=16> */
[----:B------:R-:W1:Y:S04]  /*0800*/  LDS.128 R4, [0x1070] ;  /* 0x00107000ff047984 */ /* 0x000e680000000c00 */
        /* <DEDUP_REMOVED lines=23> */
[----:B------:R-:W-:-:S05]  /*0980*/  ISETP.GT.AND P4, PT, R9, 0x2c0, PT ;  /* 0x000002c00900780c */ /* 0x000fca0003f84270 */
        /* <DEDUP_REMOVED lines=16> */
[----:B------:R-:W-:-:S04]  /*0a90*/  @P2 FADD.FTZ R11, R11, R15 ;  /* 0x0000000f0b0b2221 */ /* 0x000fc80000010000 */
[----:B---3--:R-:W-:Y:S01]  /*0aa0*/  @P1 FADD.FTZ R11, R11, R16 ;  /* 0x000000100b0b1221 */ /* 0x008fe20000010000 */
[----:B------:R-:W-:-:S03]  /*0ab0*/  ISETP.GE.AND P1, PT, R9, 0x3e1, PT ;  /* 0x000003e10900780c */ /* 0x000fc60003f26270 */
[----:B------:R-:W-:-:S04]  /*0ac0*/  @P3 FADD.FTZ R11, R11, R17 ;  /* 0x000000110b0b3221 */ /* 0x000fc80000010000 */
[----:B------:R-:W-:-:S06]  /*0ad0*/  @P4 FADD.FTZ R11, R11, R18 ;  /* 0x000000120b0b4221 */ /* 0x000fcc0000010000 */
[----:B------:R-:W-:Y:S05]  /*0ae0*/  @!P1 BRA `(.L_x_625) ;  /* 0x000003c000009947 */ /* 0x000fea0003800000 */
[----:B------:R-:W-:Y:S01]  /*0af0*/  FADD.FTZ R11, R11, R19 ;  /* 0x000000130b0b7221 */ /* 0x000fe20000010000 */
[----:B------:R-:W-:Y:S05]  /*0b00*/  BRA `(.L_x_625) ;  /* 0x000003a000007947 */ /* 0x000fea0003800000 */
.L_x_624:
        /* <DEDUP_REMOVED lines=21> */
[----:B------:R-:W2:Y:S01]  /*0c60*/  LDS.128 R4, [0x1040] ;  /* 0x00104000ff047984 */ /* 0x000ea20000000c00 */
[----:B0-----:R-:W-:-:S04]  /*0c70*/  FADD.FTZ R11, R11, R13 ;  /* 0x0000000d0b0b7221 */ /* 0x001fc80000010000 */
[----:B------:R-:W-:Y:S02]  /*0c80*/  FADD.FTZ R0, R11, R14 ;  /* 0x0000000e0b007221 */ /* 0x000fe40000010000 */
[----:B------:R-:W0:Y:S02]  /*0c90*/  LDS.128 R8, [0x1050] ;  /* 0x00105000ff087984 */ /* 0x000e240000000c00 */
[----:B------:R-:W-:Y:S02]  /*0ca0*/  FADD.FTZ R0, R0, R15 ;  /* 0x0000000f00007221 */ /* 0x000fe40000010000 */
[----:B------:R-:W3:Y:S02]  /*0cb0*/  LDS.128 R12, [0x1060] ;  /* 0x00106000ff0c7984 */ /* 0x000ee40000000c00 */
        /* <DEDUP_REMOVED lines=19> */
[----:B-1----:R-:W-:-:S04]  /*0df0*/  FADD.FTZ R16, R15, R16 ;  /* 0x000000100f107221 */ /* 0x002fc80000010000 */
[----:B------:R-:W-:-:S04]  /*0e00*/  FADD.FTZ R17, R16, R17 ;  /* 0x0000001110117221 */ /* 0x000fc80000010000 */
[----:B------:R-:W-:-:S04]  /*0e10*/  FADD.FTZ R18, R17, R18 ;  /* 0x0000001211127221 */ /* 0x000fc80000010000 */
[----:B------:R-:W-:-:S04]  /*0e20*/  FADD.FTZ R19, R18, R19 ;  /* 0x0000001312137221 */ /* 0x000fc80000010000 */
[----:B0-----:R-:W-:-:S04]  /*0e30*/  FADD.FTZ R4, R19, R4 ;  /* 0x0000000413047221 */ /* 0x001fc80000010000 */
[----:B------:R-:W-:-:S04]  /*0e40*/  FADD.FTZ R5, R4, R5 ;  /* 0x0000000504057221 */ /* 0x000fc80000010000 */
[----:B------:R-:W-:-:S04]  /*0e50*/  FADD.FTZ R6, R5, R6 ;  /* 0x0000000605067221 */ /* 0x000fc80000010000 */
[----:B------:R-:W-:-:S04]  /*0e60*/  FADD.FTZ R7, R6, R7 ;  /* 0x0000000706077221 */ /* 0x000fc80000010000 */
[----:B--2---:R-:W-:-:S04]  /*0e70*/  FADD.FTZ R8, R7, R8 ;  /* 0x0000000807087221 */ /* 0x004fc80000010000 */
[----:B------:R-:W-:-:S04]  /*0e80*/  FADD.FTZ R9, R8, R9 ;  /* 0x0000000908097221 */ /* 0x000fc80000010000 */
[----:B------:R-:W-:-:S04]  /*0e90*/  FADD.FTZ R10, R9, R10 ;  /* 0x0000000a090a7221 */ /* 0x000fc80000010000 */
[----:B------:R-:W-:Y:S02]  /*0ea0*/  FADD.FTZ R11, R10, R11 ;  /* 0x0000000b0a0b7221 */ /* 0x000fe40000010000 */
.L_x_625:
[----:B0-----:R-:W-:Y:S05]  /*0eb0*/  BSYNC B0 ;  /* 0x0000000000007941 */ /* 0x001fea0003800000 */
.L_x_623:
[----:B------:R-:W0:Y:S01]  /*0ec0*/  @!P0 I2F R0, c[0x0][0x18c] ;  /* 0x0000630000008b06 */ /* 0x000e220000201400 */
[----:B------:R-:W-:Y:S02]  /*0ed0*/  ULDC UR5, c[0x0][0x18c] ;  /* 0x0000630000057ab9 */ /* 0x000fe40000000800 */
[----:B------:R-:W-:-:S04]  /*0ee0*/  USHF.R.S32.HI UR4, URZ, 0x1f, UR5 ;  /* 0x0000001f3f047899 */ /* 0x000fc80008011405 */
[----:B------:R-:W-:-:S04]  /*0ef0*/  ULEA.HI UR4, UR4, UR5, URZ, 0x6 ;  /* 0x0000000504047291 */ /* 0x000fc8000f8f303f */
[----:B------:R-:W-:-:S04]  /*0f00*/  USHF.R.S32.HI UR10, URZ, 0x6, UR4 ;  /* 0x000000063f0a7899 */ /* 0x000fc80008011404 */
[----:B------:R-:W-:Y:S01]  /*0f10*/  USHF.R.S32.HI UR12, URZ, 0x1f, UR10 ;  /* 0x0000001f3f0c7899 */ /* 0x000fe2000801140a */
[----:B0-----:R-:W0:Y:S02]  /*0f20*/  @!P0 MUFU.RCP R0, R0 ;  /* 0x0000000000008308 */ /* 0x001e240000001000 */
[----:B0-----:R-:W-:-:S06]  /*0f30*/  @!P0 FFMA.FTZ R11, R0, R11, c[0x0][0x188] ;  /* 0x00006200000b8623 */ /* 0x001fcc000001000b */
[----:B------:R-:W0:Y:S02]  /*0f40*/  @!P0 MUFU.RSQ R11, R11 ;  /* 0x0000000b000b8308 */ /* 0x000e240000001400 */
[----:B0-----:R-:W-:Y:S04]  /*0f50*/  @!P0 STS [0x10a4], R11 ;  /* 0x0010a40bff008388 */ /* 0x001fe80000000800 */
[----:B------:R-:W-:Y:S01]  /*0f60*/  BAR.SYNC.DEFER_BLOCKING 0x0 ;  /* 0x0000000000007b1d */ /* 0x000fe20000010000 */
[----:B------:R-:W-:-:S05]  /*0f70*/  ISETP.NE.U32.AND P0, PT, RZ, UR12, PT ;  /* 0x0000000cff007c0c */ /* 0x000fca000bf05070 */
[----:B------:R-:W0:Y:S02]  /*0f80*/  LDS R2, [0x10a4] ;  /* 0x0010a400ff027984 */ /* 0x000e240000000800 */
[----:B0-----:R0:W1:Y:S06]  /*0f90*/  R2UR UR17, R2 ;  /* 0x00000000021173c2 */ /* 0x00106c00000e0000 */
[----:B------:R-:W-:Y:S05]  /*0fa0*/  @!P0 BRA `(.L_x_626) ;  /* 0x0000009000008947 */ /* 0x000fea0003800000 */
[----:B------:R-:W-:Y:S01]  /*0fb0*/  IMAD.MOV.U32 R22, RZ, RZ, c[0x0][0x0] ;  /* 0x00000000ff167624 */ /* 0x000fe200078e00ff */
[----:B------:R-:W-:Y:S01]  /*0fc0*/  MOV R6, 0x1010 ;  /* 0x0000101000067802 */ /* 0x000fe20000000f00 */
[----:B------:R-:W-:-:S02]  /*0fd0*/  IMAD.MOV.U32 R14, RZ, RZ, RZ ;  /* 0x000000ffff0e7224 */ /* 0x000fc400078e00ff */
[----:B------:R-:W-:Y:S02]  /*0fe0*/  IMAD.U32 R12, RZ, RZ, UR10 ;  /* 0x0000000aff0c7e24 */ /* 0x000fe4000f8e00ff */
[----:B------:R-:W-:Y:S02]  /*0ff0*/  IMAD.U32 R7, RZ, RZ, UR12 ;  /* 0x0000000cff077e24 */ /* 0x000fe4000f8e00ff */
[----:B01----:R-:W-:Y:S05]  /*1000*/  CALL.REL.NOINC `($__internal_0_$__cuda_sm20_div_s64) ;  /* 0x0000332000007944 */ /* 0x003fea0003c00000 */
[----:B------:R-:W-:Y:S02]  /*1010*/  IMAD.MOV.U32 R10, RZ, RZ, R4 ;  /* 0x000000ffff0a7224 */ /* 0x000fe400078e0004 */
[----:B------:R-:W-:Y:S01]  /*1020*/  IMAD.MOV.U32 R11, RZ, RZ, R5 ;  /* 0x000000ffff0b7224 */ /* 0x000fe200078e0005 */
[----:B------:R-:W-:Y:S05]  /*1030*/  BRA `(.L_x_627) ;  /* 0x0000018000007947 */ /* 0x000fea0003800000 */
.L_x_626:
[----:B------:R-:W2:Y:S01]  /*1040*/  I2F.U32.RP R0, UR10 ;  /* 0x0000000a00007d06 */ /* 0x000ea20008209000 */
[----:B------:R-:W-:Y:S02]  /*1050*/  UIADD3 UR9, URZ, -UR10, URZ ;  /* 0x8000000a3f097290 */ /* 0x000fe4000fffe03f */
[----:B------:R-:W-:Y:S02]  /*1060*/  UMOV UR4, URZ ;  /* 0x0000003f00047c82 */ /* 0x000fe40008000000 */
[----:B------:R-:W-:-:S03]  /*1070*/  UISETP.NE.U32.AND UP2, UPT, UR10, URZ, UPT ;  /* 0x0000003f0a00728c */ /* 0x000fc6000bf45070 */
[----:B--2---:R-:W2:Y:S02]  /*1080*/  MUFU.RCP R0, R0 ;  /* 0x0000000000007308 */ /* 0x004ea40000001000 */
[----:B0-2---:R-:W-:-:S06]  /*1090*/  IADD3 R2, R0, 0xffffffe, RZ ;  /* 0x0ffffffe00027810 */ /* 0x005fcc0007ffe0ff */
[----:B------:R-:W0:Y:S02]  /*10a0*/  F2I.FTZ.U32.TRUNC.NTZ R2, R2 ;  /* 0x0000000200027305 */ /* 0x000e24000021f000 */
[----:B0-----:R-:W0:Y:S02]  /*10b0*/  R2UR UR5, R2 ;  /* 0x00000000020573c2 */ /* 0x001e2400000e0000 */
[----:B0-----:R-:W-:-:S04]  /*10c0*/  UIMAD UR9, UR9, UR5, URZ ;  /* 0x00000005090972a4 */ /* 0x001fc8000f8e023f */
[----:B------:R-:W-:-:S03]  /*10d0*/  UIMAD.WIDE.U32 UR4, UR5, UR9, UR4 ;  /* 0x00000009050472a5 */ /* 0x000fc6000f8e0004 */
[----:B------:R-:W-:Y:S02]  /*10e0*/  ULDC UR9, c[0x0][0x0] ;  /* 0x0000000000097ab9 */ /* 0x000fe40000000800 */
[----:B------:R-:W-:-:S07]  /*10f0*/  UIMAD.WIDE.U32 UR4, UR5, UR9, URZ ;  /* 0x00000009050472a5 */ /* 0x000fce000f8e003f */
[----:B------:R-:W-:Y:S02]  /*1100*/  UMOV UR4, UR5 ;  /* 0x0000000500047c82 */ /* 0x000fe40008000000 */
[----:B------:R-:W-:-:S04]  /*1110*/  UIADD3 UR5, -UR4, URZ, URZ ;  /* 0x0000003f04057290 */ /* 0x000fc8000fffe13f */
[----:B------:R-:W-:-:S04]  /*1120*/  UIMAD UR5, UR10, UR5, UR9 ;  /* 0x000000050a0572a4 */ /* 0x000fc8000f8e0209 */
[----:B------:R-:W-:-:S11]  /*1130*/  UISETP.GE.U32.AND UP0, UPT, UR5, UR10, UPT ;  /* 0x0000000a0500728c */ /* 0x000fd6000bf06070 */
[----:B------:R-:W-:Y:S02]  /*1140*/  @UP0 UIADD3 UR5, -UR10, UR5, URZ ;  /* 0x000000050a050290 */ /* 0x000fe4000fffe13f */
[----:B------:R-:W-:Y:S02]  /*1150*/  @UP0 UIADD3 UR4, UR4, 0x1, URZ ;  /* 0x0000000104040890 */ /* 0x000fe4000fffe03f */
[----:B------:R-:W-:-:S03]  /*1160*/  UISETP.GE.U32.AND UP1, UPT, UR5, UR10, UPT ;  /* 0x0000000a0500728c */ /* 0x000fc6000bf26070 */
[----:B------:R-:W-:Y:S02]  /*1170*/  UMOV UR5, URZ ;  /* 0x0000003f00057c82 */ /* 0x000fe40008000000 */
[----:B------:R-:W-:-:S06]  /*1180*/  IMAD.U32 R11, RZ, RZ, UR5 ;  /* 0x00000005ff0b7e24 */ /* 0x000fcc000f8e00ff */
[----:B------:R-:W-:Y:S02]  /*1190*/  @UP1 UIADD3 UR4, UR4, 0x1, URZ ;  /* 0x0000000104041890 */ /* 0x000fe4000fffe03f */
[----:B------:R-:W-:-:S06]  /*11a0*/  @!UP2 ULOP3.LUT UR4, URZ, UR10, URZ, 0x33, !UPT ;  /* 0x0000000a3f04a292 */ /* 0x000fcc000f8e333f */
[----:B------:R-:W-:Y:S02]  /*11b0*/  IMAD.U32 R10, RZ, RZ, UR4 ;  /* 0x00000004ff0a7e24 */ /* 0x000fe4000f8e00ff */
.L_x_627:
[----:B------:R-:W0:Y:S01]  /*11c0*/  S2R R2, SR_TID.X ;  /* 0x0000000000027919 */ /* 0x000e220000002100 */
[----:B------:R-:W-:Y:S01]  /*11d0*/  ISETP.NE.U32.AND P0, PT, R11, RZ, PT ;  /* 0x000000ff0b00720c */ /* 0x000fe20003f05070 */
[----:B------:R-:W-:-:S12]  /*11e0*/  BSSY B0, `(.L_x_628) ;  /* 0x0000029000007945 */ /* 0x000fd80003800000 */
[----:B------:R-:W-:Y:S05]  /*11f0*/  @!P0 BRA `(.L_x_629) ;  /* 0x0000011000008947 */ /* 0x000fea0003800000 */
[----:B0-----:R-:W-:Y:S01]  /*1200*/  IMAD.MOV.U32 R22, RZ, RZ, R2 ;  /* 0x000000ffff167224 */ /* 0x001fe200078e0002 */
[----:B------:R-:W-:Y:S01]  /*1210*/  MOV R6, 0x1260 ;  /* 0x0000126000067802 */ /* 0x000fe20000000f00 */
[----:B------:R-:W-:Y:S02]  /*1220*/  IMAD.MOV.U32 R14, RZ, RZ, RZ ;  /* 0x000000ffff0e7224 */ /* 0x000fe400078e00ff */
[----:B------:R-:W-:Y:S02]  /*1230*/  IMAD.MOV.U32 R12, RZ, RZ, R10 ;  /* 0x000000ffff0c7224 */ /* 0x000fe400078e000a */
[----:B------:R-:W-:Y:S02]  /*1240*/  IMAD.MOV.U32 R7, RZ, RZ, R11 ;  /* 0x000000ffff077224 */ /* 0x000fe400078e000b */
[----:B-1----:R-:W-:Y:S05]  /*1250*/  CALL.REL.NOINC `($__internal_0_$__cuda_sm20_div_s64) ;  /* 0x000030d000007944 */ /* 0x002fea0003c00000 */
[----:B------:R-:W-:Y:S01]  /*1260*/  IADD3 R9, P0, RZ, -R4, RZ ;  /* 0x80000004ff097210 */ /* 0x000fe20007f1e0ff */
[----:B------:R-:W-:Y:S02]  /*1270*/  IMAD.MOV.U32 R3, RZ, RZ, RZ ;  /* 0x000000ffff037224 */ /* 0x000fe400078e00ff */
[----:B------:R-:W-:Y:S02]  /*1280*/  IMAD.MOV.U32 R8, RZ, RZ, R4 ;  /* 0x000000ffff087224 */ /* 0x000fe400078e0004 */
[----:B------:R-:W-:-:S02]  /*1290*/  IMAD.X R7, RZ, RZ, ~R5, P0 ;  /* 0x000000ffff077224 */ /* 0x000fc400000e0e05 */
[----:B------:R-:W-:-:S04]  /*12a0*/  IMAD.WIDE.U32 R2, R10, R9, R2 ;  /* 0x000000090a027225 */ /* 0x000fc800078e0002 */
[----:B------:R-:W-:Y:S02]  /*12b0*/  IMAD R7, R7, R10, RZ ;  /* 0x0000000a07077224 */ /* 0x000fe400078e02ff */
[----:B------:R-:W-:Y:S02]  /*12c0*/  IMAD.MOV.U32 R0, RZ, RZ, R2 ;  /* 0x000000ffff007224 */ /* 0x000fe400078e0002 */
[----:B------:R-:W-:Y:S02]  /*12d0*/  IMAD R7, R11, R9, R7 ;  /* 0x000000090b077224 */ /* 0x000fe400078e0207 */
[----:B------:R-:W-:Y:S02]  /*12e0*/  IMAD.MOV.U32 R9, RZ, RZ, R5 ;  /* 0x000000ffff097224 */ /* 0x000fe400078e0005 */
[----:B------:R-:W-:Y:S01]  /*12f0*/  IMAD.IADD R20, R3, 0x1, R7 ;  /* 0x0000000103147824 */ /* 0x000fe200078e0207 */
[----:B------:R-:W-:Y:S05]  /*1300*/  BRA `(.L_x_630) ;  /* 0x0000016000007947 */ /* 0x000fea0003800000 */
.L_x_629:
[----:B------:R-:W2:Y:S01]  /*1310*/  I2F.U32.RP R0, R10 ;  /* 0x0000000a00007306 */ /* 0x000ea20000209000 */
[----:B------:R-:W-:Y:S01]  /*1320*/  ISETP.NE.U32.AND P2, PT, R10, RZ, PT ;  /* 0x000000ff0a00720c */ /* 0x000fe20003f45070 */
[----:B------:R-:W-:-:S02]  /*1330*/  IMAD.MOV.U32 R20, RZ, RZ, RZ ;  /* 0x000000ffff147224 */ /* 0x000fc400078e00ff */
[----:B------:R-:W-:-:S04]  /*1340*/  IMAD.MOV.U32 R9, RZ, RZ, RZ ;  /* 0x000000ffff097224 */ /* 0x000fc800078e00ff */
[----:B--2---:R-:W2:Y:S02]  /*1350*/  MUFU.RCP R0, R0 ;  /* 0x0000000000007308 */ /* 0x004ea40000001000 */
[----:B--2---:R-:W-:-:S06]  /*1360*/  IADD3 R4, R0, 0xffffffe, RZ ;  /* 0x0ffffffe00047810 */ /* 0x004fcc0007ffe0ff */
[----:B------:R2:W3:Y:S02]  /*1370*/  F2I.FTZ.U32.TRUNC.NTZ R5, R4 ;  /* 0x0000000400057305 */ /* 0x0004e4000021f000 */
[----:B--2---:R-:W-:Y:S02]  /*1380*/  IMAD.MOV.U32 R4, RZ, RZ, RZ ;  /* 0x000000ffff047224 */ /* 0x004fe400078e00ff */
[----:B---3--:R-:W-:-:S04]  /*1390*/  IMAD.MOV R3, RZ, RZ, -R5 ;  /* 0x000000ffff037224 */ /* 0x008fc800078e0a05 */
[----:B------:R-:W-:-:S04]  /*13a0*/  IMAD R3, R3, R10, RZ ;  /* 0x0000000a03037224 */ /* 0x000fc800078e02ff */
[----:B------:R-:W-:-:S06]  /*13b0*/  IMAD.HI.U32 R5, R5, R3, R4 ;  /* 0x0000000305057227 */ /* 0x000fcc00078e0004 */
[----:B0-----:R-:W-:-:S04]  /*13c0*/  IMAD.HI.U32 R8, R5, R2, RZ ;  /* 0x0000000205087227 */ /* 0x001fc800078e00ff */
[----:B------:R-:W-:-:S04]  /*13d0*/  IMAD.MOV R3, RZ, RZ, -R8 ;  /* 0x000000ffff037224 */ /* 0x000fc800078e0a08 */
[----:B------:R-:W-:-:S05]  /*13e0*/  IMAD R3, R10, R3, R2 ;  /* 0x000000030a037224 */ /* 0x000fca00078e0202 */
[----:B------:R-:W-:-:S13]  /*13f0*/  ISETP.GE.U32.AND P0, PT, R3, R10, PT ;  /* 0x0000000a0300720c */ /* 0x000fda0003f06070 */
[----:B------:R-:W-:Y:S01]  /*1400*/  @P0 IMAD.IADD R3, R3, 0x1, -R10 ;  /* 0x0000000103030824 */ /* 0x000fe200078e0a0a */
[----:B------:R-:W-:-:S04]  /*1410*/  @P0 IADD3 R8, R8, 0x1, RZ ;  /* 0x0000000108080810 */ /* 0x000fc80007ffe0ff */
[----:B------:R-:W-:-:S13]  /*1420*/  ISETP.GE.U32.AND P1, PT, R3, R10, PT ;  /* 0x0000000a0300720c */ /* 0x000fda0003f26070 */
[----:B------:R-:W-:Y:S02]  /*1430*/  @P1 IADD3 R8, R8, 0x1, RZ ;  /* 0x0000000108081810 */ /* 0x000fe40007ffe0ff */
[----:B------:R-:W-:-:S05]  /*1440*/  @!P2 LOP3.LUT R8, RZ, R10, RZ, 0x33, !PT ;  /* 0x0000000aff08a212 */ /* 0x000fca00078e33ff */
[----:B------:R-:W-:-:S04]  /*1450*/  IMAD.MOV R3, RZ, RZ, -R8 ;  /* 0x000000ffff037224 */ /* 0x000fc800078e0a08 */
[----:B------:R-:W-:Y:S02]  /*1460*/  IMAD R0, R10, R3, R2 ;  /* 0x000000030a007224 */ /* 0x000fe400078e0202 */
.L_x_630:
[----:B------:R-:W-:Y:S05]  /*1470*/  BSYNC B0 ;  /* 0x0000000000007941 */ /* 0x000fea0003800000 */
.L_x_628:
[C---:B------:R-:W-:Y:S01]  /*1480*/  IMAD.SHL.U32 R7, R8.reuse, 0x10, RZ ;  /* 0x0000001008077824 */ /* 0x040fe200078e00ff */
[----:B------:R-:W-:Y:S01]  /*1490*/  SHF.L.U64.HI R3, R8, 0x4, R9 ;  /* 0x0000000408037819 */ /* 0x000fe20000010209 */
[----:B------:R-:W-:Y:S01]  /*14a0*/  USHF.R.S32.HI UR4, URZ, 0x1f, UR8 ;  /* 0x0000001f3f047899 */ /* 0x000fe20008011408 */
[----:B------:R-:W-:Y:S02]  /*14b0*/  BSSY B0, `(.L_x_631) ;  /* 0x00000ce000007945 */ /* 0x000fe40003800000 */
[----:B------:R-:W-:-:S04]  /*14c0*/  IADD3 R2, P1, R7, 0x10, RZ ;  /* 0x0000001007027810 */ /* 0x000fc80007f3e0ff */
[----:B------:R-:W-:Y:S01]  /*14d0*/  ISETP.LT.U32.AND P0, PT, R2, UR8, PT ;  /* 0x0000000802007c0c */ /* 0x000fe2000bf01070 */
[----:B------:R-:W-:Y:S01]  /*14e0*/  IMAD.X R4, RZ, RZ, R3, P1 ;  /* 0x000000ffff047224 */ /* 0x000fe200008e0603 */
[----:B------:R-:W-:-:S04]  /*14f0*/  IADD3 R7, P1, R0, R7, RZ ;  /* 0x0000000700077210 */ /* 0x000fc80007f3e0ff */
[----:B------:R-:W-:Y:S01]  /*1500*/  ISETP.LT.AND.EX P0, PT, R4, UR4, PT, P0 ;  /* 0x0000000404007c0c */ /* 0x000fe2000bf01300 */
[----:B------:R-:W-:Y:S02]  /*1510*/  IMAD.X R18, R20, 0x1, R3, P1 ;  /* 0x0000000114127824 */ /* 0x000fe400008e0603 */
[----:B------:R-:W-:Y:S01]  /*1520*/  IMAD.MOV.U32 R4, RZ, RZ, RZ ;  /* 0x000000ffff047224 */ /* 0x000fe200078e00ff */
[----:B------:R-:W-:-:S04]  /*1530*/  SEL R2, R2, UR8, P0 ;  /* 0x0000000802027c07 */ /* 0x000fc80008000000 */
[----:B------:R-:W-:Y:S02]  /*1540*/  ISETP.GE.U32.AND P0, PT, R7, R2, PT ;  /* 0x000000020700720c */ /* 0x000fe40003f06070 */
[----:B------:R-:W-:-:S04]  /*1550*/  SHF.R.S32.HI R3, RZ, 0x1f, R2 ;  /* 0x0000001fff037819 */ /* 0x000fc80000011402 */
[----:B------:R-:W-:-:S13]  /*1560*/  ISETP.GE.AND.EX P0, PT, R18, R3, PT, P0 ;  /* 0x000000031200720c */ /* 0x000fda0003f06300 */
[----:B------:R-:W-:Y:S05]  /*1570*/  @P0 BRA `(.L_x_632) ;  /* 0x00000c1000000947 */ /* 0x000fea0003800000 */
[C---:B------:R-:W-:Y:S01]  /*1580*/  SHF.L.U64.HI R5, R10.reuse, 0x3, R11 ;  /* 0x000000030a057819 */ /* 0x040fe2000001020b */
[----:B------:R-:W-:Y:S02]  /*1590*/  IMAD.SHL.U32 R6, R10, 0x8, RZ ;  /* 0x000000080a067824 */ /* 0x000fe400078e00ff */
[----:B------:R-:W-:Y:S02]  /*15a0*/  IMAD.MOV.U32 R4, RZ, RZ, RZ ;  /* 0x000000ffff047224 */ /* 0x000fe400078e00ff */
.L_x_633:
[C---:B------:R-:W-:Y:S01]  /*15b0*/  IMAD.SHL.U32 R12, R7.reuse, 0x8, RZ ;  /* 0x00000008070c7824 */ /* 0x040fe200078e00ff */
[----:B------:R-:W-:-:S04]  /*15c0*/  SHF.L.U64.HI R13, R7, 0x3, R18 ;  /* 0x00000003070d7819 */ /* 0x000fc80000010212 */
[----:B------:R-:W-:-:S04]  /*15d0*/  IADD3 R14, P0, R12, UR6, RZ ;  /* 0x000000060c0e7c10 */ /* 0x000fc8000ff1e0ff */
[----:B------:R-:W-:-:S05]  /*15e0*/  IADD3.X R15, R13, UR7, RZ, P0, !PT ;  /* 0x000000070d0f7c10 */ /* 0x000fca00087fe4ff */
[----:B------:R-:W2:Y:S01]  /*15f0*/  LDG.E.64.CONSTANT R22, [R14.64] ;  /* 0x0000000e0e167981 */ /* 0x000ea2000c1e9b00 */
[----:B------:R-:W-:-:S04]  /*1600*/  IADD3 R12, P0, R12, c[0x0][0x178], RZ ;  /* 0x00005e000c0c7a10 */ /* 0x000fc80007f1e0ff */
[----:B------:R-:W-:-:S05]  /*1610*/  IADD3.X R13, R13, c[0x0][0x17c], RZ, P0, !PT ;  /* 0x00005f000d0d7a10 */ /* 0x000fca00007fe4ff */
[----:B------:R-:W3:Y:S01]  /*1620*/  LDG.E.64.CONSTANT R16, [R12.64] ;  /* 0x0000000e0c107981 */ /* 0x000ee2000c1e9b00 */
[----:B------:R-:W-:-:S05]  /*1630*/  IADD3 R7, P0, R10, R7, RZ ;  /* 0x000000070a077210 */ /* 0x000fca0007f1e0ff */
[----:B------:R-:W-:Y:S01]  /*1640*/  IMAD.X R18, R11, 0x1, R18, P0 ;  /* 0x000000010b127824 */ /* 0x000fe200000e0612 */
[----:B------:R-:W-:-:S04]  /*1650*/  ISETP.GE.U32.AND P0, PT, R7, R2, PT ;  /* 0x000000020700720c */ /* 0x000fc80003f06070 */
[----:B------:R-:W-:Y:S02]  /*1660*/  ISETP.GE.AND.EX P0, PT, R18, R3, PT, P0 ;  /* 0x000000031200720c */ /* 0x000fe40003f06300 */
[--C-:B--2---:R-:W-:Y:S02]  /*1670*/  PRMT R19, RZ, 0x5410, R22.reuse ;  /* 0x00005410ff137816 */ /* 0x104fe40000000016 */
[----:B------:R-:W-:-:S03]  /*1680*/  PRMT R22, RZ, 0x7610, R22 ;  /* 0x00007610ff167816 */ /* 0x000fc60000000016 */
[----:B-1----:R-:W-:Y:S02]  /*1690*/  FMUL.FTZ R19, R19, UR17 ;  /* 0x0000001113137c20 */ /* 0x002fe40008410000 */
[----:B------:R-:W-:-:S03]  /*16a0*/  FMUL.FTZ R22, R22, UR17 ;  /* 0x0000001116167c20 */ /* 0x000fc60008410000 */
[----:B------:R-:W-:Y:S02]  /*16b0*/  F2FP.BF16.PACK_AB R19, RZ, R19 ;  /* 0x00000013ff13723e */ /* 0x000fe400000010ff */
[----:B------:R-:W-:Y:S02]  /*16c0*/  F2FP.BF16.PACK_AB R24, RZ, R22 ;  /* 0x00000016ff18723e */ /* 0x000fe400000010ff */
[----:B------:R-:W-:Y:S02]  /*16d0*/  PRMT R21, RZ, 0x5410, R19 ;  /* 0x00005410ff157816 */ /* 0x000fe40000000013 */
[--C-:B------:R-:W-:Y:S02]  /*16e0*/  PRMT R19, RZ, 0x5410, R23.reuse ;  /* 0x00005410ff137816 */ /* 0x100fe40000000017 */
[----:B---3--:R-:W-:Y:S02]  /*16f0*/  PRMT R22, RZ, 0x5410, R16 ;  /* 0x00005410ff167816 */ /* 0x008fe40000000010 */
[----:B------:R-:W-:Y:S01]  /*1700*/  PRMT R23, RZ, 0x7610, R23 ;  /* 0x00007610ff177816 */ /* 0x000fe20000000017 */
[----:B------:R-:W-:Y:S01]  /*1710*/  FMUL.FTZ R19, R19, UR17 ;  /* 0x0000001113137c20 */ /* 0x000fe20008410000 */
[----:B------:R-:W-:Y:S01]  /*1720*/  PRMT R24, RZ, 0x5410, R24 ;  /* 0x00005410ff187816 */ /* 0x000fe20000000018 */
[----:B------:R-:W-:-:S02]  /*1730*/  FMUL.FTZ R21, R21, R22 ;  /* 0x0000001615157220 */ /* 0x000fc40000410000 */
[----:B------:R-:W-:Y:S01]  /*1740*/  FMUL.FTZ R23, R23, UR17 ;  /* 0x0000001117177c20 */ /* 0x000fe20008410000 */
[----:B------:R-:W-:Y:S02]  /*1750*/  F2FP.BF16.PACK_AB R22, RZ, R19 ;  /* 0x00000013ff16723e */ /* 0x000fe400000010ff */
[----:B------:R-:W-:Y:S02]  /*1760*/  PRMT R19, RZ, 0x7610, R16 ;  /* 0x00007610ff137816 */ /* 0x000fe40000000010 */
[----:B------:R-:W-:Y:S02]  /*1770*/  F2FP.BF16.PACK_AB R16, RZ, R23 ;  /* 0x00000017ff10723e */ /* 0x000fe400000010ff */
[----:B------:R-:W-:Y:S01]  /*1780*/  PRMT R22, RZ, 0x5410, R22 ;  /* 0x00005410ff167816 */ /* 0x000fe20000000016 */
[----:B------:R-:W-:Y:S01]  /*1790*/  FMUL.FTZ R19, R24, R19 ;  /* 0x0000001318137220 */ /* 0x000fe20000410000 */
[----:B------:R-:W-:Y:S02]  /*17a0*/  PRMT R23, RZ, 0x5410, R17 ;  /* 0x00005410ff177816 */ /* 0x000fe40000000011 */
[----:B------:R-:W-:-:S02]  /*17b0*/  F2FP.BF16.PACK_AB R21, RZ, R21 ;  /* 0x00000015ff15723e */ /* 0x000fc400000010ff */
[----:B------:R-:W-:Y:S01]  /*17c0*/  PRMT R16, RZ, 0x5410, R16 ;  /* 0x00005410ff107816 */ /* 0x000fe20000000010 */
[----:B------:R-:W-:Y:S01]  /*17d0*/  FMUL.FTZ R22, R22, R23 ;  /* 0x0000001716167220 */ /* 0x000fe20000410000 */
[----:B------:R-:W-:Y:S02]  /*17e0*/  PRMT R17, RZ, 0x7610, R17 ;  /* 0x00007610ff117816 */ /* 0x000fe40000000011 */
[----:B------:R-:W-:Y:S02]  /*17f0*/  PRMT R21, RZ, 0x5410, R21 ;  /* 0x00005410ff157816 */ /* 0x000fe40000000015 */
[----:B------:R-:W-:Y:S01]  /*1800*/  F2FP.BF16.PACK_AB R19, RZ, R19 ;  /* 0x00000013ff13723e */ /* 0x000fe200000010ff */
[----:B------:R-:W-:Y:S01]  /*1810*/  FMUL.FTZ R16, R16, R17 ;  /* 0x0000001110107220 */ /* 0x000fe20000410000 */
[----:B------:R-:W-:Y:S02]  /*1820*/  FMNMX.FTZ R21, |R21|, R4, !PT ;  /* 0x0000000415157209 */ /* 0x000fe40007810200 */
[----:B------:R-:W-:-:S02]  /*1830*/  F2FP.BF16.PACK_AB R22, RZ, R22 ;  /* 0x00000016ff16723e */ /* 0x000fc400000010ff */
[----:B------:R-:W-:Y:S02]  /*1840*/  PRMT R4, RZ, 0x5410, R19 ;  /* 0x00005410ff047816 */ /* 0x000fe40000000013 */
[----:B------:R-:W-:Y:S02]  /*1850*/  PRMT R17, RZ, 0x5410, R22 ;  /* 0x00005410ff117816 */ /* 0x000fe40000000016 */
[----:B------:R-:W-:Y:S02]  /*1860*/  FMNMX.FTZ R4, R21, |R4|, !PT ;  /* 0x4000000415047209 */ /* 0x000fe40007810000 */
[----:B------:R-:W-:Y:S02]  /*1870*/  F2FP.BF16.PACK_AB R16, RZ, R16 ;  /* 0x00000010ff10723e */ /* 0x000fe400000010ff */
[----:B------:R-:W-:Y:S02]  /*1880*/  FMNMX.FTZ R4, R4, |R17|, !PT ;  /* 0x4000001104047209 */ /* 0x000fe40007810000 */
[----:B------:R-:W-:-:S04]  /*1890*/  PRMT R17, RZ, 0x5410, R16 ;  /* 0x00005410ff117816 */ /* 0x000fc80000000010 */
[----:B------:R-:W-:Y:S01]  /*18a0*/  FMNMX.FTZ R4, R4, |R17|, !PT ;  /* 0x4000001104047209 */ /* 0x000fe20007810000 */
[----:B------:R-:W-:Y:S05]  /*18b0*/  @P0 BRA `(.L_x_632) ;  /* 0x000008d000000947 */ /* 0x000fea0003800000 */
[----:B------:R-:W-:-:S05]  /*18c0*/  IADD3 R14, P0, R14, R6, RZ ;  /* 0x000000060e0e7210 */ /* 0x000fca0007f1e0ff */
[----:B------:R-:W-:-:S05]  /*18d0*/  IMAD.X R15, R15, 0x1, R5, P0 ;  /* 0x000000010f0f7824 */ /* 0x000fca00000e0605 */
[----:B------:R-:W2:Y:S01]  /*18e0*/  LDG.E.64.CONSTANT R22, [R14.64] ;  /* 0x0000000e0e167981 */ /* 0x000ea2000c1e9b00 */
[----:B------:R-:W-:-:S05]  /*18f0*/  IADD3 R12, P0, R12, R6, RZ ;  /* 0x000000060c0c7210 */ /* 0x000fca0007f1e0ff */
[----:B------:R-:W-:-:S05]  /*1900*/  IMAD.X R13, R13, 0x1, R5, P0 ;  /* 0x000000010d0d7824 */ /* 0x000fca00000e0605 */
[----:B------:R-:W3:Y:S01]  /*1910*/  LDG.E.64.CONSTANT R16, [R12.64] ;  /* 0x0000000e0c107981 */ /* 0x000ee2000c1e9b00 */
[----:B------:R-:W-:-:S05]  /*1920*/  IADD3 R7, P0, R10, R7, RZ ;  /* 0x000000070a077210 */ /* 0x000fca0007f1e0ff */
[----:B------:R-:W-:Y:S01]  /*1930*/  IMAD.X R18, R11, 0x1, R18, P0 ;  /* 0x000000010b127824 */ /* 0x000fe200000e0612 */
[----:B------:R-:W-:-:S04]  /*1940*/  ISETP.GE.U32.AND P0, PT, R7, R2, PT ;  /* 0x000000020700720c */ /* 0x000fc80003f06070 */
[----:B------:R-:W-:Y:S02]  /*1950*/  ISETP.GE.AND.EX P0, PT, R18, R3, PT, P0 ;  /* 0x000000031200720c */ /* 0x000fe40003f06300 */
[--C-:B--2---:R-:W-:Y:S02]  /*1960*/  PRMT R19, RZ, 0x5410, R22.reuse ;  /* 0x00005410ff137816 */ /* 0x104fe40000000016 */
[----:B------:R-:W-:-:S03]  /*1970*/  PRMT R22, RZ, 0x7610, R22 ;  /* 0x00007610ff167816 */ /* 0x000fc60000000016 */
[----:B------:R-:W-:Y:S02]  /*1980*/  FMUL.FTZ R19, R19, UR17 ;  /* 0x0000001113137c20 */ /* 0x000fe40008410000 */
        /* <DEDUP_REMOVED lines=24> */
[----:B------:R-:W-:Y:S02]  /*1b10*/  FMNMX.FTZ R21, R4, |R21|, !PT ;  /* 0x4000001504157209 */ /* 0x000fe40007810000 */
        /* <DEDUP_REMOVED lines=60> */
[----:B------:R-:W-:-:S06]  /*1ee0*/  IMAD.X R13, R13, 0x1, R5, P0 ;  /* 0x000000010d0d7824 */ /* 0x000fcc00000e0605 */
[----:B------:R-:W3:Y:S01]  /*1ef0*/  LDG.E.64.CONSTANT R12, [R12.64] ;  /* 0x0000000e0c0c7981 */ /* 0x000ee2000c1e9b00 */
[----:B------:R-:W-:-:S05]  /*1f00*/  IADD3 R7, P0, R10, R7, RZ ;  /* 0x000000070a077210 */ /* 0x000fca0007f1e0ff */
[----:B------:R-:W-:Y:S01]  /*1f10*/  IMAD.X R18, R11, 0x1, R18, P0 ;  /* 0x000000010b127824 */ /* 0x000fe200000e0612 */
[----:B------:R-:W-:-:S04]  /*1f20*/  ISETP.GE.U32.AND P0, PT, R7, R2, PT ;  /* 0x000000020700720c */ /* 0x000fc80003f06070 */
[----:B------:R-:W-:Y:S02]  /*1f30*/  ISETP.GE.AND.EX P0, PT, R18, R3, PT, P0 ;  /* 0x000000031200720c */ /* 0x000fe40003f06300 */
[----:B--2---:R-:W-:-:S05]  /*1f40*/  PRMT R14, RZ, 0x5410, R22 ;  /* 0x00005410ff0e7816 */ /* 0x004fca0000000016 */
[----:B------:R-:W-:Y:S01]  /*1f50*/  FMUL.FTZ R16, R14, UR17 ;  /* 0x000000110e107c20 */ /* 0x000fe20008410000 */
[----:B------:R-:W-:-:S04]  /*1f60*/  PRMT R14, RZ, 0x7610, R22 ;  /* 0x00007610ff0e7816 */ /* 0x000fc80000000016 */
[----:B------:R-:W-:Y:S01]  /*1f70*/  F2FP.BF16.PACK_AB R16, RZ, R16 ;  /* 0x00000010ff10723e */ /* 0x000fe200000010ff */
[----:B------:R-:W-:Y:S01]  /*1f80*/  FMUL.FTZ R17, R14, UR17 ;  /* 0x000000110e117c20 */ /* 0x000fe20008410000 */
[--C-:B------:R-:W-:Y:S02]  /*1f90*/  PRMT R14, RZ, 0x5410, R23.reuse ;  /* 0x00005410ff0e7816 */ /* 0x100fe40000000017 */
[----:B------:R-:W-:Y:S02]  /*1fa0*/  PRMT R16, RZ, 0x5410, R16 ;  /* 0x00005410ff107816 */ /* 0x000fe40000000010 */
[----:B------:R-:W-:Y:S01]  /*1fb0*/  F2FP.BF16.PACK_AB R17, RZ, R17 ;  /* 0x00000011ff11723e */ /* 0x000fe200000010ff */
[----:B------:R-:W-:Y:S01]  /*1fc0*/  FMUL.FTZ R19, R14, UR17 ;  /* 0x000000110e137c20 */ /* 0x000fe20008410000 */
[----:B------:R-:W-:Y:S02]  /*1fd0*/  PRMT R14, RZ, 0x7610, R23 ;  /* 0x00007610ff0e7816 */ /* 0x000fe40000000017 */
[----:B---3--:R-:W-:-:S02]  /*1fe0*/  PRMT R15, RZ, 0x5410, R12 ;  /* 0x00005410ff0f7816 */ /* 0x008fc4000000000c */
[----:B------:R-:W-:Y:S01]  /*1ff0*/  F2FP.BF16.PACK_AB R19, RZ, R19 ;  /* 0x00000013ff13723e */ /* 0x000fe200000010ff */
[----:B------:R-:W-:Y:S01]  /*2000*/  FMUL.FTZ R14, R14, UR17 ;  /* 0x000000110e0e7c20 */ /* 0x000fe20008410000 */
[----:B------:R-:W-:Y:S01]  /*2010*/  PRMT R17, RZ, 0x5410, R17 ;  /* 0x00005410ff117816 */ /* 0x000fe20000000011 */
[----:B------:R-:W-:Y:S01]  /*2020*/  FMUL.FTZ R15, R16, R15 ;  /* 0x0000000f100f7220 */ /* 0x000fe20000410000 */
[----:B------:R-:W-:Y:S02]  /*2030*/  PRMT R12, RZ, 0x7610, R12 ;  /* 0x00007610ff0c7816 */ /* 0x000fe4000000000c */
[----:B------:R-:W-:Y:S02]  /*2040*/  F2FP.BF16.PACK_AB R16, RZ, R14 ;  /* 0x0000000eff10723e */ /* 0x000fe400000010ff */
        /* <DEDUP_REMOVED lines=8> */
[----:B------:R-:W-:Y:S01]  /*20d0*/  F2FP.BF16.PACK_AB R12, RZ, R12 ;  /* 0x0000000cff0c723e */ /* 0x000fe200000010ff */
[----:B------:R-:W-:Y:S01]  /*20e0*/  FMUL.FTZ R13, R16, R13 ;  /* 0x0000000d100d7220 */ /* 0x000fe20000410000 */
[----:B------:R-:W-:-:S02]  /*20f0*/  FMNMX.FTZ R15, R4, |R15|, !PT ;  /* 0x4000000f040f7209 */ /* 0x000fc40007810000 */
[----:B------:R-:W-:Y:S02]  /*2100*/  F2FP.BF16.PACK_AB R14, RZ, R14 ;  /* 0x0000000eff0e723e */ /* 0x000fe400000010ff */
[----:B------:R-:W-:Y:S02]  /*2110*/  PRMT R12, RZ, 0x5410, R12 ;  /* 0x00005410ff0c7816 */ /* 0x000fe4000000000c */
[----:B------:R-:W-:Y:S02]  /*2120*/  F2FP.BF16.PACK_AB R4, RZ, R13 ;  /* 0x0000000dff04723e */ /* 0x000fe400000010ff */
[----:B------:R-:W-:Y:S02]  /*2130*/  FMNMX.FTZ R12, R15, |R12|, !PT ;  /* 0x4000000c0f0c7209 */ /* 0x000fe40007810000 */
[----:B------:R-:W-:-:S04]  /*2140*/  PRMT R13, RZ, 0x5410, R14 ;  /* 0x00005410ff0d7816 */ /* 0x000fc8000000000e */
[----:B------:R-:W-:Y:S02]  /*2150*/  FMNMX.FTZ R12, R12, |R13|, !PT ;  /* 0x4000000d0c0c7209 */ /* 0x000fe40007810000 */
[----:B------:R-:W-:-:S04]  /*2160*/  PRMT R13, RZ, 0x5410, R4 ;  /* 0x00005410ff0d7816 */ /* 0x000fc80000000004 */
[----:B------:R-:W-:Y:S01]  /*2170*/  FMNMX.FTZ R4, R12, |R13|, !PT ;  /* 0x4000000d0c047209 */ /* 0x000fe20007810000 */
[----:B------:R-:W-:Y:S05]  /*2180*/  @!P0 BRA `(.L_x_633) ;  /* 0xfffff42000008947 */ /* 0x000fea000383ffff */
.L_x_632:
[----:B------:R-:W-:Y:S05]  /*2190*/  BSYNC B0 ;  /* 0x0000000000007941 */ /* 0x000fea0003800000 */
.L_x_631:
[----:B------:R-:W-:Y:S01]  /*21a0*/  ULDC UR9, c[0x0][0x0] ;  /* 0x0000000000097ab9 */ /* 0x000fe20000000800 */
[----:B------:R-:W0:Y:S01]  /*21b0*/  S2R R3, SR_TID.X ;  /* 0x0000000000037919 */ /* 0x000e220000002100 */
[----:B------:R-:W-:-:S04]  /*21c0*/  USHF.R.U32.HI UR9, URZ, 0x5, UR9 ;  /* 0x000000053f097899 */ /* 0x000fc80008011609 */
[----:B------:R-:W-:-:S04]  /*21d0*/  UIADD3 UR11, UP0, UP1, UR9, -0x1, UR10 ;  /* 0xffffffff090b7890 */ /* 0x000fc8000f91e00a */
[----:B------:R-:W-:-:S06]  /*21e0*/  UIADD3.X UR4, URZ, -0x1, UR12, UP0, UP1 ;  /* 0xffffffff3f047890 */ /* 0x000fcc00087e240c */
[----:B------:R-:W-:Y:S01]  /*21f0*/  ISETP.NE.U32.AND P0, PT, RZ, UR4, PT ;  /* 0x00000004ff007c0c */ /* 0x000fe2000bf05070 */
[----:B0-----:R0:W-:Y:S01]  /*2200*/  STS [R3.X4], R4 ;  /* 0x0000000403007388 */ /* 0x0011e20000004800 */
[----:B------:R-:W-:Y:S02]  /*2210*/  SHF.R.U32.HI R21, RZ, 0x5, R3 ;  /* 0x00000005ff157819 */ /* 0x000fe40000011603 */
[----:B------:R-:W-:Y:S01]  /*2220*/  LOP3.LUT R23, R3, 0x1f, RZ, 0xc0, !PT ;  /* 0x0000001f03177812 */ /* 0x000fe200078ec0ff */
[----:B------:R-:W-:Y:S08]  /*2230*/  BAR.SYNC.DEFER_BLOCKING 0x0 ;  /* 0x0000000000007b1d */ /* 0x000ff00000010000 */
[----:B------:R-:W-:Y:S05]  /*2240*/  @!P0 BRA `(.L_x_634) ;  /* 0x0000009000008947 */ /* 0x000fea0003800000 */
[----:B0-----:R-:W-:Y:S01]  /*2250*/  IMAD.U32 R22, RZ, RZ, UR11 ;  /* 0x0000000bff167e24 */ /* 0x001fe2000f8e00ff */
[----:B------:R-:W-:Y:S01]  /*2260*/  MOV R6, 0x22b0 ;  /* 0x000022b000067802 */ /* 0x000fe20000000f00 */
[----:B------:R-:W-:-:S02]  /*2270*/  IMAD.U32 R14, RZ, RZ, UR4 ;  /* 0x00000004ff0e7e24 */ /* 0x000fc4000f8e00ff */
[----:B------:R-:W-:Y:S02]  /*2280*/  IMAD.U32 R12, RZ, RZ, UR9 ;  /* 0x00000009ff0c7e24 */ /* 0x000fe4000f8e00ff */
[----:B------:R-:W-:Y:S02]  /*2290*/  IMAD.MOV.U32 R7, RZ, RZ, RZ ;  /* 0x000000ffff077224 */ /* 0x000fe400078e00ff */
[----:B-1----:R-:W-:Y:S05]  /*22a0*/  CALL.REL.NOINC `($__internal_0_$__cuda_sm20_div_s64) ;  /* 0x0000208000007944 */ /* 0x002fea0003c00000 */
[----:B------:R-:W-:Y:S02]  /*22b0*/  IMAD.MOV.U32 R6, RZ, RZ, R4 ;  /* 0x000000ffff067224 */ /* 0x000fe400078e0004 */
[----:B------:R-:W-:Y:S01]  /*22c0*/  IMAD.MOV.U32 R7, RZ, RZ, R5 ;  /* 0x000000ffff077224 */ /* 0x000fe200078e0005 */
[----:B------:R-:W-:Y:S05]  /*22d0*/  BRA `(.L_x_635) ;  /* 0x0000017000007947 */ /* 0x000fea0003800000 */
.L_x_634:
[----:B0-----:R-:W0:Y:S01]  /*22e0*/  I2F.U32.RP R2, UR9 ;  /* 0x0000000900027d06 */ /* 0x001e220008209000 */
[----:B------:R-:W-:Y:S02]  /*22f0*/  UIADD3 UR13, URZ, -UR9, URZ ;  /* 0x800000093f0d7290 */ /* 0x000fe4000fffe03f */
[----:B------:R-:W-:Y:S02]  /*2300*/  UMOV UR4, URZ ;  /* 0x0000003f00047c82 */ /* 0x000fe40008000000 */
[----:B------:R-:W-:-:S03]  /*2310*/  UISETP.NE.U32.AND UP2, UPT, UR9, URZ, UPT ;  /* 0x0000003f0900728c */ /* 0x000fc6000bf45070 */
[----:B0-----:R-:W0:Y:S02]  /*2320*/  MUFU.RCP R2, R2 ;  /* 0x0000000200027308 */ /* 0x001e240000001000 */
[----:B0-----:R-:W-:-:S06]  /*2330*/  IADD3 R3, R2, 0xffffffe, RZ ;  /* 0x0ffffffe02037810 */ /* 0x001fcc0007ffe0ff */
[----:B------:R-:W0:Y:S02]  /*2340*/  F2I.FTZ.U32.TRUNC.NTZ R3, R3 ;  /* 0x0000000300037305 */ /* 0x000e24000021f000 */
[----:B0-----:R-:W0:Y:S02]  /*2350*/  R2UR UR5, R3 ;  /* 0x00000000030573c2 */ /* 0x001e2400000e0000 */
[----:B0-----:R-:W-:-:S04]  /*2360*/  UIMAD UR13, UR13, UR5, URZ ;  /* 0x000000050d0d72a4 */ /* 0x001fc8000f8e023f */
[----:B------:R-:W-:-:S04]  /*2370*/  UIMAD.WIDE.U32 UR4, UR5, UR13, UR4 ;  /* 0x0000000d050472a5 */ /* 0x000fc8000f8e0004 */
        /* <DEDUP_REMOVED lines=12> */
[----:B------:R-:W-:-:S05]  /*2440*/  IMAD.U32 R6, RZ, RZ, UR4 ;  /* 0x00000004ff067e24 */ /* 0x000fca000f8e00ff */
.L_x_635:
[----:B------:R-:W-:Y:S01]  /*2450*/  ISETP.GE.U32.AND P0, PT, R6, 0x1, PT ;  /* 0x000000010600780c */ /* 0x000fe20003f06070 */
[----:B------:R-:W-:Y:S03]  /*2460*/  BSSY B0, `(.L_x_636) ;  /* 0x00000bc000007945 */ /* 0x000fe60003800000 */
[----:B------:R-:W-:-:S13]  /*2470*/  ISETP.GE.AND.EX P0, PT, R7, RZ, PT, P0 ;  /* 0x000000ff0700720c */ /* 0x000fda0003f06300 */
[----:B------:R-:W-:Y:S05]  /*2480*/  @!P0 BRA `(.L_x_637) ;  /* 0x00000b9000008947 */ /* 0x000fea0003800000 */
[-C--:B------:R-:W-:Y:S01]  /*2490*/  IADD3 R2, P0, RZ, -R10.reuse, RZ ;  /* 0x8000000aff027210 */ /* 0x080fe20007f1e0ff */
[----:B------:R-:W-:Y:S01]  /*24a0*/  IMAD.WIDE.U32 R12, R21, R10, R10 ;  /* 0x0000000a150c7225 */ /* 0x000fe200078e000a */
[C---:B------:R-:W-:Y:S01]  /*24b0*/  IADD3 R38, P1, R23.reuse, 0x8, RZ ;  /* 0x0000000817267810 */ /* 0x040fe20007f3e0ff */
[----:B------:R-:W-:Y:S01]  /*24c0*/  CS2R R32, SRZ ;  /* 0x0000000000207805 */ /* 0x000fe2000001ff00 */
[C---:B------:R-:W-:Y:S01]  /*24d0*/  IADD3 R37, P2, R23.reuse, 0x4, RZ ;  /* 0x0000000417257810 */ /* 0x040fe20007f5e0ff */
[----:B------:R-:W-:Y:S01]  /*24e0*/  IMAD.X R4, RZ, RZ, ~R11, P0 ;  /* 0x000000ffff047224 */ /* 0x000fe200000e0e0b */
[----:B------:R-:W-:Y:S01]  /*24f0*/  IADD3 R36, P3, R23, 0x2, RZ ;  /* 0x0000000217247810 */ /* 0x000fe20007f7e0ff */
[----:B------:R-:W-:Y:S01]  /*2500*/  IMAD.WIDE.U32 R2, R21, R2, c[0x2][0x0] ;  /* 0x0080000015027625 */ /* 0x000fe200078e0002 */
[C---:B------:R-:W-:Y:S02]  /*2510*/  IADD3 R34, P4, R23.reuse, 0x1, RZ ;  /* 0x0000000117227810 */ /* 0x040fe40007f9e0ff */
[C---:B------:R-:W-:Y:S01]  /*2520*/  LOP3.LUT R40, R23.reuse, 0x20, RZ, 0xfc, !PT ;  /* 0x0000002017287812 */ /* 0x040fe200078efcff */
[-C--:B------:R-:W-:Y:S01]  /*2530*/  IMAD R5, R4, R21.reuse, RZ ;  /* 0x0000001504057224 */ /* 0x080fe200078e02ff */
[----:B------:R-:W-:Y:S01]  /*2540*/  IADD3 R4, P0, -R23, R2, RZ ;  /* 0x0000000217047210 */ /* 0x000fe20007f1e1ff */
[----:B------:R-:W-:Y:S01]  /*2550*/  IMAD R15, R11, R21, RZ ;  /* 0x000000150b0f7224 */ /* 0x000fe200078e02ff */
[----:B------:R-:W-:Y:S01]  /*2560*/  LOP3.LUT R2, RZ, R12, RZ, 0x33, !PT ;  /* 0x0000000cff027212 */ /* 0x000fe200078e33ff */
[----:B------:R-:W-:Y:S01]  /*2570*/  IMAD.MOV.U32 R30, RZ, RZ, c[0x0][0x18c] ;  /* 0x00006300ff1e7624 */ /* 0x000fe200078e00ff */
[----:B------:R-:W-:Y:S01]  /*2580*/  IADD3.X R5, R3, -0x1, R5, P0, !PT ;  /* 0xffffffff03057810 */ /* 0x000fe200007fe405 */
[----:B------:R-:W-:Y:S01]  /*2590*/  IMAD.IADD R14, R13, 0x1, R15 ;  /* 0x000000010d0e7824 */ /* 0x000fe200078e020f */
[----:B------:R-:W-:Y:S01]  /*25a0*/  IADD3 R39, P0, R23, 0x10, RZ ;  /* 0x0000001017277810 */ /* 0x000fe20007f1e0ff */
[----:B------:R-:W-:Y:S01]  /*25b0*/  IMAD R29, R11, UR9, RZ ;  /* 0x000000090b1d7c24 */ /* 0x000fe2000f8e02ff */
[----:B------:R-:W-:Y:S01]  /*25c0*/  SHF.R.S32.HI R30, RZ, 0x1f, R30 ;  /* 0x0000001fff1e7819 */ /* 0x000fe2000001141e */
[----:B------:R-:W-:Y:S01]  /*25d0*/  IMAD.WIDE.U32 R12, R10, UR9, RZ ;  /* 0x000000090a0c7c25 */ /* 0x000fe2000f8e00ff */
[----:B------:R-:W-:-:S02]  /*25e0*/  LOP3.LUT R35, RZ, c[0x0][0x18c], RZ, 0x33, !PT ;  /* 0x00006300ff237a12 */ /* 0x000fc400078e33ff */
[----:B------:R-:W-:Y:S01]  /*25f0*/  LOP3.LUT R22, RZ, R30, RZ, 0x33, !PT ;  /* 0x0000001eff167212 */ /* 0x000fe200078e33ff */
[----:B------:R-:W-:Y:S01]  /*2600*/  IMAD.MOV.U32 R31, RZ, RZ, RZ ;  /* 0x000000ffff1f7224 */ /* 0x000fe200078e00ff */
[----:B------:R-:W-:Y:S01]  /*2610*/  LOP3.LUT R3, RZ, R14, RZ, 0x33, !PT ;  /* 0x0000000eff037212 */ /* 0x000fe200078e33ff */
[----:B------:R-:W-:Y:S02]  /*2620*/  IMAD.IADD R29, R13, 0x1, R29 ;  /* 0x000000010d1d7824 */ /* 0x000fe400078e021d */
[----:B------:R-:W-:Y:S02]  /*2630*/  IMAD.X R28, RZ, RZ, RZ, P0 ;  /* 0x000000ffff1c7224 */ /* 0x000fe400000e06ff */
[----:B------:R-:W-:Y:S02]  /*2640*/  IMAD.X R27, RZ, RZ, RZ, P1 ;  /* 0x000000ffff1b7224 */ /* 0x000fe400008e06ff */
[----:B------:R-:W-:Y:S02]  /*2650*/  IMAD.X R26, RZ, RZ, RZ, P2 ;  /* 0x000000ffff1a7224 */ /* 0x000fe400010e06ff */
[----:B------:R-:W-:-:S02]  /*2660*/  IMAD.X R25, RZ, RZ, RZ, P3 ;  /* 0x000000ffff197224 */ /* 0x000fc400018e06ff */
[----:B------:R-:W-:Y:S02]  /*2670*/  IMAD.X R24, RZ, RZ, RZ, P4 ;  /* 0x000000ffff187224 */ /* 0x000fe400020e06ff */
.L_x_645:
[----:B0-----:R-:W-:Y:S01]  /*2680*/  IADD3 R19, P0, RZ, -R12, RZ ;  /* 0x8000000cff137210 */ /* 0x001fe20007f1e0ff */
[----:B------:R-:W-:Y:S01]  /*2690*/  IMAD.MOV.U32 R15, RZ, RZ, RZ ;  /* 0x000000ffff0f7224 */ /* 0x000fe200078e00ff */
[----:B--2---:R-:W-:Y:S01]  /*26a0*/  SHF.R.S32.HI R18, RZ, 0x1f, R31 ;  /* 0x0000001fff127819 */ /* 0x004fe2000001141f */
[----:B------:R-:W-:Y:S01]  /*26b0*/  YIELD ;  /* 0x0000000000007946 */ /* 0x000fe20003800000 */
[----:B------:R-:W-:Y:S01]  /*26c0*/  BSSY B1, `(.L_x_638) ;  /* 0x000008f000017945 */ /* 0x000fe20003800000 */
[----:B------:R-:W-:Y:S02]  /*26d0*/  IMAD.X R41, RZ, RZ, ~R29, P0 ;  /* 0x000000ffff297224 */ /* 0x000fe400000e0e1d */
[----:B---3--:R-:W-:Y:S02]  /*26e0*/  IMAD R14, R32, R19, RZ ;  /* 0x00000013200e7224 */ /* 0x008fe400078e02ff */
[----:B------:R-:W-:Y:S02]  /*26f0*/  IMAD R43, R18, UR9, RZ ;  /* 0x00000009122b7c24 */ /* 0x000fe4000f8e02ff */
[----:B------:R-:W-:-:S02]  /*2700*/  IMAD R41, R33, R41, R14 ;  /* 0x0000002921297224 */ /* 0x000fc400078e020e */
[----:B------:R-:W-:Y:S02]  /*2710*/  IMAD.MOV.U32 R14, RZ, RZ, R21 ;  /* 0x000000ffff0e7224 */ /* 0x000fe400078e0015 */
[----:B------:R-:W-:-:S04]  /*2720*/  IMAD.WIDE.U32 R16, R33, R19, R2 ;  /* 0x0000001321107225 */ /* 0x000fc800078e0002 */
[----:B------:R-:W-:Y:S01]  /*2730*/  IMAD.WIDE.U32 R14, R31, UR9, R14 ;  /* 0x000000091f0e7c25 */ /* 0x000fe2000f8e000e */
[----:B------:R-:W-:-:S03]  /*2740*/  ISETP.GT.U32.AND P1, PT, R16, R35, PT ;  /* 0x000000231000720c */ /* 0x000fc60003f24070 */
[----:B------:R-:W-:Y:S01]  /*2750*/  IMAD.IADD R45, R15, 0x1, R43 ;  /* 0x000000010f2d7824 */ /* 0x000fe200078e022b */
[----:B------:R-:W-:Y:S01]  /*2760*/  ISETP.GE.U32.AND P0, PT, R14, UR10, PT ;  /* 0x0000000a0e007c0c */ /* 0x000fe2000bf06070 */
[----:B------:R-:W-:Y:S02]  /*2770*/  IMAD.IADD R17, R41, 0x1, R17 ;  /* 0x0000000129117824 */ /* 0x000fe400078e0211 */
[----:B------:R-:W-:Y:S01]  /*2780*/  IMAD.WIDE.U32 R18, R33, R19, R4 ;  /* 0x0000001321127225 */ /* 0x000fe200078e0004 */
[----:B------:R-:W-:Y:S02]  /*2790*/  ISETP.GE.AND.EX P0, PT, R45, UR12, PT, P0 ;  /* 0x0000000c2d007c0c */ /* 0x000fe4000bf06300 */
[----:B------:R-:W-:-:S04]  /*27a0*/  ISETP.GT.AND.EX P1, PT, R17, R22, PT, P1 ;  /* 0x000000161100720c */ /* 0x000fc80003f24310 */
[----:B------:R-:W-:Y:S02]  /*27b0*/  SEL R43, R16, R35, P1 ;  /* 0x00000023102b7207 */ /* 0x000fe40000800000 */
[----:B------:R-:W-:Y:S02]  /*27c0*/  SEL R17, R17, R22, P1 ;  /* 0x0000001611117207 */ /* 0x000fe40000800000 */
[----:B------:R-:W-:-:S04]  /*27d0*/  IADD3 R43, P2, -R43, R18, RZ ;  /* 0x000000122b2b7210 */ /* 0x000fc80007f5e1ff */
[----:B------:R-:W-:Y:S01]  /*27e0*/  IADD3.X R44, ~R17, R19, R41, P2, !PT ;  /* 0x00000013112c7210 */ /* 0x000fe200017fe529 */
[----:B------:R-:W-:Y:S05]  /*27f0*/  @P0 BRA `(.L_x_639) ;  /* 0x000007b000000947 */ /* 0x000fea0003800000 */
[-C--:B------:R-:W-:Y:S01]  /*2800*/  IMAD R15, R45, R10.reuse, RZ ;  /* 0x0000000a2d0f7224 */ /* 0x080fe200078e02ff */
[----:B------:R-:W-:Y:S01]  /*2810*/  BSSY B2, `(.L_x_640) ;  /* 0x000004e000027945 */ /* 0x000fe20003800000 */
[----:B------:R-:W-:-:S04]  /*2820*/  IMAD.WIDE.U32 R16, R14, R10, RZ ;  /* 0x0000000a0e107225 */ /* 0x000fc800078e00ff */
[----:B------:R-:W-:Y:S01]  /*2830*/  IMAD R15, R11, R14, R15 ;  /* 0x0000000e0b0f7224 */ /* 0x000fe200078e020f */
[----:B------:R-:W-:-:S03]  /*2840*/  IADD3 R19, P1, R10, R16, RZ ;  /* 0x000000100a137210 */ /* 0x000fc60007f3e0ff */
[----:B------:R-:W-:Y:S01]  /*2850*/  IMAD.IADD R15, R17, 0x1, R15 ;  /* 0x00000001110f7824 */ /* 0x000fe200078e020f */
[----:B------:R-:W-:-:S03]  /*2860*/  ISETP.LT.U32.AND P0, PT, R19, c[0x0][0x18c], PT ;  /* 0x0000630013007a0c */ /* 0x000fc60003f01070 */
[----:B------:R-:W-:Y:S01]  /*2870*/  IMAD.X R45, R11, 0x1, R15, P1 ;  /* 0x000000010b2d7824 */ /* 0x000fe200008e060f */
[----:B------:R-:W-:-:S04]  /*2880*/  IADD3 R41, P1, R23, R16, RZ ;  /* 0x0000001017297210 */ /* 0x000fc80007f3e0ff */
[-C--:B------:R-:W-:Y:S01]  /*2890*/  ISETP.LT.AND.EX P0, PT, R45, R30.reuse, PT, P0 ;  /* 0x0000001e2d00720c */ /* 0x080fe20003f01300 */
[----:B------:R-:W-:Y:S01]  /*28a0*/  IMAD.X R46, RZ, RZ, R15, P1 ;  /* 0x000000ffff2e7224 */ /* 0x000fe200008e060f */
[C---:B------:R-:W-:Y:S01]  /*28b0*/  IADD3 R42, P2, R41.reuse, 0x20, RZ ;  /* 0x00000020292a7810 */ /* 0x040fe20007f5e0ff */
[----:B------:R-:W-:Y:S01]  /*28c0*/  IMAD.SHL.U32 R18, R41, 0x4, RZ ;  /* 0x0000000429127824 */ /* 0x000fe200078e00ff */
[----:B------:R-:W-:Y:S02]  /*28d0*/  SEL R19, R19, c[0x0][0x18c], P0 ;  /* 0x0000630013137a07 */ /* 0x000fe40000000000 */
[----:B------:R-:W-:Y:S01]  /*28e0*/  SEL R14, R45, R30, P0 ;  /* 0x0000001e2d0e7207 */ /* 0x000fe20000000000 */
[----:B------:R-:W-:Y:S01]  /*28f0*/  IMAD.X R47, RZ, RZ, R46, P2 ;  /* 0x000000ffff2f7224 */ /* 0x000fe200010e062e */
[----:B------:R-:W-:-:S04]  /*2900*/  ISETP.GE.U32.AND P0, PT, R42, R19, PT ;  /* 0x000000132a00720c */ /* 0x000fc80003f06070 */
[----:B------:R-:W-:-:S13]  /*2910*/  ISETP.GE.AND.EX P0, PT, R47, R14, PT, P0 ;  /* 0x0000000e2f00720c */ /* 0x000fda0003f06300 */
[----:B------:R-:W-:Y:S05]  /*2920*/  @P0 BRA `(.L_x_641) ;  /* 0x000003c000000947 */ /* 0x000fea0003800000 */
[C---:B------:R-:W-:Y:S01]  /*2930*/  SHF.R.U64 R45, R43.reuse, 0x5, R44 ;  /* 0x000000052b2d7819 */ /* 0x040fe2000000122c */
[----:B------:R-:W-:Y:S01]  /*2940*/  BSSY B3, `(.L_x_642) ;  /* 0x0000024000037945 */ /* 0x000fe20003800000 */
[----:B------:R-:W-:Y:S01]  /*2950*/  ISETP.GE.U32.AND P0, PT, R43, 0x60, PT ;  /* 0x000000602b00780c */ /* 0x000fe20003f06070 */
[----:B------:R-:W-:Y:S01]  /*2960*/  IMAD.MOV.U32 R43, RZ, RZ, R47 ;  /* 0x000000ffff2b7224 */ /* 0x000fe200078e002f */
[----:B------:R-:W-:Y:S01]  /*2970*/  IADD3 R45, R45, 0x1, RZ ;  /* 0x000000012d2d7810 */ /* 0x000fe20007ffe0ff */
[----:B------:R-:W-:Y:S01]  /*2980*/  IMAD.MOV.U32 R48, RZ, RZ, R41 ;  /* 0x000000ffff307224 */ /* 0x000fe200078e0029 */
[----:B------:R-:W-:Y:S02]  /*2990*/  ISETP.GE.U32.AND.EX P0, PT, R44, RZ, PT, P0 ;  /* 0x000000ff2c00720c */ /* 0x000fe40003f06100 */
[----:B------:R-:W-:-:S04]  /*29a0*/  LOP3.LUT R45, R45, 0x3, RZ, 0xc0, !PT ;  /* 0x000000032d2d7812 */ /* 0x000fc800078ec0ff */
[----:B------:R-:W-:-:S04]  /*29b0*/  ISETP.NE.U32.AND P1, PT, R45, RZ, PT ;  /* 0x000000ff2d00720c */ /* 0x000fc80003f25070 */
[----:B------:R-:W-:-:S13]  /*29c0*/  ISETP.NE.AND.EX P1, PT, RZ, RZ, PT, P1 ;  /* 0x000000ffff00720c */ /* 0x000fda0003f25310 */
[----:B------:R-:W-:Y:S05]  /*29d0*/  @!P1 BRA `(.L_x_643) ;  /* 0x000001a000009947 */ /* 0x000fea0003800000 */
[----:B------:R-:W-:Y:S01]  /*29e0*/  LDS R43, [R18] ;  /* 0x00000000122b7984 */ /* 0x000fe20000000800 */
[----:B------:R-:W-:Y:S01]  /*29f0*/  ISETP.NE.U32.AND P1, PT, R45, 0x1, PT ;  /* 0x000000012d00780c */ /* 0x000fe20003f25070 */
[----:B------:R-:W-:Y:S02]  /*2a00*/  IMAD.MOV.U32 R48, RZ, RZ, R42 ;  /* 0x000000ffff307224 */ /* 0x000fe400078e002a */
[----:B------:R-:W0:Y:S01]  /*2a10*/  LDS R44, [R18+0x80] ;  /* 0x00008000122c7984 */ /* 0x000e220000000800 */
[----:B------:R-:W-:Y:S02]  /*2a20*/  ISETP.NE.AND.EX P1, PT, RZ, RZ, PT, P1 ;  /* 0x000000ffff00720c */ /* 0x000fe40003f25310 */
[----:B0-----:R-:W-:Y:S02]  /*2a30*/  FMNMX.FTZ R47, R43, R44, !PT ;  /* 0x0000002c2b2f7209 */ /* 0x001fe40007810000 */
[----:B------:R-:W-:-:S03]  /*2a40*/  IADD3 R44, P2, R41, 0x40, RZ ;  /* 0x00000040292c7810 */ /* 0x000fc60007f5e0ff */
[----:B------:R0:W-:Y:S02]  /*2a50*/  STS [R18], R47 ;  /* 0x0000002f12007388 */ /* 0x0001e40000000800 */
[----:B------:R-:W-:Y:S02]  /*2a60*/  IMAD.X R43, RZ, RZ, R46, P2 ;  /* 0x000000ffff2b7224 */ /* 0x000fe400010e062e */
[----:B------:R-:W-:Y:S02]  /*2a70*/  IMAD.MOV.U32 R42, RZ, RZ, R44 ;  /* 0x000000ffff2a7224 */ /* 0x000fe400078e002c */
[----:B------:R-:W-:Y:S05]  /*2a80*/  @!P1 BRA `(.L_x_643) ;  /* 0x000000f000009947 */ /* 0x000fea0003800000 */
[----:B------:R-:W-:Y:S01]  /*2a90*/  ISETP.NE.U32.AND P1, PT, R45, 0x2, PT ;  /* 0x000000022d00780c */ /* 0x000fe20003f25070 */
[----:B------:R-:W2:Y:S01]  /*2aa0*/  LDS R42, [R18+0x100] ;  /* 0x00010000122a7984 */ /* 0x000ea20000000800 */
[----:B------:R-:W-:Y:S01]  /*2ab0*/  IADD3 R49, P2, R41, 0x60, RZ ;  /* 0x0000006029317810 */ /* 0x000fe20007f5e0ff */
[----:B------:R-:W-:Y:S01]  /*2ac0*/  IMAD.MOV.U32 R48, RZ, RZ, R44 ;  /* 0x000000ffff307224 */ /* 0x000fe200078e002c */
[----:B------:R-:W-:-:S13]  /*2ad0*/  ISETP.NE.AND.EX P1, PT, RZ, RZ, PT, P1 ;  /* 0x000000ffff00720c */ /* 0x000fda0003f25310 */
[----:B------:R-:W3:Y:S01]  /*2ae0*/  @P1 LDS R43, [R18+0x180] ;  /* 0x00018000122b1984 */ /* 0x000ee20000000800 */
[--C-:B------:R-:W-:Y:S01]  /*2af0*/  @P1 IMAD.MOV.U32 R48, RZ, RZ, R49.reuse ;  /* 0x000000ffff301224 */ /* 0x100fe200078e0031 */
[----:B0-2---:R-:W-:Y:S01]  /*2b00*/  FMNMX.FTZ R47, R47, R42, !PT ;  /* 0x0000002a2f2f7209 */ /* 0x005fe20007810000 */
[----:B------:R-:W-:Y:S01]  /*2b10*/  IMAD.MOV.U32 R42, RZ, RZ, R49 ;  /* 0x000000ffff2a7224 */ /* 0x000fe200078e0031 */
[----:B------:R-:W-:-:S03]  /*2b20*/  @P1 IADD3 R42, P3, R41, 0x80, RZ ;  /* 0x00000080292a1810 */ /* 0x000fc60007f7e0ff */
[----:B------:R0:W-:Y:S01]  /*2b30*/  STS [R18], R47 ;  /* 0x0000002f12007388 */ /* 0x0001e20000000800 */
[----:B---3--:R-:W-:Y:S01]  /*2b40*/  @P1 FMNMX.FTZ R45, R47, R43, !PT ;  /* 0x0000002b2f2d1209 */ /* 0x008fe20007810000 */
[--C-:B------:R-:W-:Y:S02]  /*2b50*/  IMAD.X R43, RZ, RZ, R46.reuse, P2 ;  /* 0x000000ffff2b7224 */ /* 0x100fe400010e062e */
[----:B------:R-:W-:Y:S02]  /*2b60*/  @P1 IMAD.X R43, RZ, RZ, R46, P3 ;  /* 0x000000ffff2b1224 */ /* 0x000fe400018e062e */
[----:B------:R0:W-:Y:S04]  /*2b70*/  @P1 STS [R18], R45 ;  /* 0x0000002d12001388 */ /* 0x0001e80000000800 */
.L_x_643:
[----:B------:R-:W-:Y:S05]  /*2b80*/  BSYNC B3 ;  /* 0x0000000000037941 */ /* 0x000fea0003800000 */
.L_x_642:
[----:B------:R-:W-:Y:S05]  /*2b90*/  @!P0 BRA `(.L_x_641) ;  /* 0x0000015000008947 */ /* 0x000fea0003800000 */
[----:B------:R2:W3:Y:S01]  /*2ba0*/  LDS R41, [R18] ;  /* 0x0000000012297984 */ /* 0x0004e20000000800 */
[----:B------:R-:W-:-:S03]  /*2bb0*/  LEA R44, R42, 0x180, 0x2 ;  /* 0x000001802a2c7811 */ /* 0x000fc600078e10ff */
.L_x_644:
[----:B------:R4:W5:Y:S02]  /*2bc0*/  LDS R46, [R48.X4+0x80] ;  /* 0x00008000302e7984 */ /* 0x0009640000004800 */
[C---:B----4-:R-:W-:Y:S02]  /*2bd0*/  IADD3 R48, R42.reuse, 0x60, RZ ;  /* 0x000000602a307810 */ /* 0x050fe40007ffe0ff */
[----:B------:R-:W-:-:S05]  /*2be0*/  IADD3 R42, P0, R42, 0x80, RZ ;  /* 0x000000802a2a7810 */ /* 0x000fca0007f1e0ff */
[----:B------:R-:W-:Y:S01]  /*2bf0*/  IMAD.X R43, RZ, RZ, R43, P0 ;  /* 0x000000ffff2b7224 */ /* 0x000fe200000e062b */
[----:B------:R-:W-:-:S04]  /*2c00*/  ISETP.GE.U32.AND P0, PT, R42, R19, PT ;  /* 0x000000132a00720c */ /* 0x000fc80003f06070 */
[----:B------:R-:W-:Y:S02]  /*2c10*/  ISETP.GE.AND.EX P0, PT, R43, R14, PT, P0 ;  /* 0x0000000e2b00720c */ /* 0x000fe40003f06300 */
[----:B0--3-5:R-:W-:-:S05]  /*2c20*/  FMNMX.FTZ R45, R46, R41, !PT ;  /* 0x000000292e2d7209 */ /* 0x029fca0007810000 */
[----:B------:R-:W-:Y:S04]  /*2c30*/  STS [R18], R45 ;  /* 0x0000002d12007388 */ /* 0x000fe80000000800 */
[----:B------:R-:W0:Y:S02]  /*2c40*/  LDS R46, [R44+-0x100] ;  /* 0xffff00002c2e7984 */ /* 0x000e240000000800 */
[----:B0-----:R-:W-:-:S05]  /*2c50*/  FMNMX.FTZ R47, R45, R46, !PT ;  /* 0x0000002e2d2f7209 */ /* 0x001fca0007810000 */
[----:B------:R-:W-:Y:S04]  /*2c60*/  STS [R18], R47 ;  /* 0x0000002f12007388 */ /* 0x000fe80000000800 */
[----:B------:R-:W0:Y:S02]  /*2c70*/  LDS R46, [R44+-0x80] ;  /* 0xffff80002c2e7984 */ /* 0x000e240000000800 */
[----:B0-----:R-:W-:-:S05]  /*2c80*/  FMNMX.FTZ R49, R47, R46, !PT ;  /* 0x0000002e2f317209 */ /* 0x001fca0007810000 */
[----:B------:R-:W-:Y:S04]  /*2c90*/  STS [R18], R49 ;  /* 0x0000003112007388 */ /* 0x000fe80000000800 */
[----:B------:R0:W3:Y:S02]  /*2ca0*/  LDS R46, [R44] ;  /* 0x000000002c2e7984 */ /* 0x0000e40000000800 */
[----:B0-----:R-:W-:Y:S02]  /*2cb0*/  IADD3 R44, R44, 0x200, RZ ;  /* 0x000002002c2c7810 */ /* 0x001fe40007ffe0ff */
[----:B---3--:R-:W-:-:S05]  /*2cc0*/  FMNMX.FTZ R41, R49, R46, !PT ;  /* 0x0000002e31297209 */ /* 0x008fca0007810000 */
[----:B------:R0:W-:Y:S01]  /*2cd0*/  STS [R18], R41 ;  /* 0x0000002912007388 */ /* 0x0001e20000000800 */
[----:B------:R-:W-:Y:S05]  /*2ce0*/  @!P0 BRA `(.L_x_644) ;  /* 0xfffffed000008947 */ /* 0x000fea000383ffff */
.L_x_641:
[----:B------:R-:W-:Y:S05]  /*2cf0*/  BSYNC B2 ;  /* 0x0000000000027941 */ /* 0x000fea0003800000 */
.L_x_640:
[----:B------:R-:W-:-:S05]  /*2d00*/  IADD3 R16, P0, R19, -R16, RZ ;  /* 0x8000001013107210 */ /* 0x000fca0007f1e0ff */
[----:B------:R-:W-:Y:S01]  /*2d10*/  IMAD.X R14, R14, 0x1, ~R15, P0 ;  /* 0x000000010e0e7824 */ /* 0x000fe200000e0e0f */
[----:B------:R-:W-:-:S04]  /*2d20*/  ISETP.LT.U32.AND P0, PT, R16, 0x20, PT ;  /* 0x000000201000780c */ /* 0x000fc80003f01070 */
[----:B------:R-:W-:-:S04]  /*2d30*/  ISETP.LT.AND.EX P0, PT, R14, RZ, PT, P0 ;  /* 0x000000ff0e00720c */ /* 0x000fc80003f01300 */
[----:B0-----:R-:W-:Y:S02]  /*2d40*/  SEL R41, R16, 0x20, P0 ;  /* 0x0000002010297807 */ /* 0x001fe40000000000 */
[----:B------:R-:W-:Y:S02]  /*2d50*/  SEL R43, R14, RZ, P0 ;  /* 0x000000ff0e2b7207 */ /* 0x000fe40000000000 */
[-C--:B------:R-:W-:Y:S02]  /*2d60*/  ISETP.GE.U32.AND P0, PT, R40, R41.reuse, PT ;  /* 0x000000292800720c */ /* 0x080fe40003f06070 */
[----:B------:R-:W-:Y:S02]  /*2d70*/  ISETP.GE.U32.AND P1, PT, R39, R41, PT ;  /* 0x000000292700720c */ /* 0x000fe40003f26070 */
[-C--:B------:R-:W-:Y:S02]  /*2d80*/  ISETP.GE.AND.EX P0, PT, RZ, R43.reuse, PT, P0 ;  /* 0x0000002bff00720c */ /* 0x080fe40003f06300 */
[----:B------:R-:W-:-:S11]  /*2d90*/  ISETP.GE.AND.EX P1, PT, R28, R43, PT, P1 ;  /* 0x0000002b1c00720c */ /* 0x000fd60003f26310 */
[----:B------:R-:W-:Y:S04]  /*2da0*/  @!P0 LDS R14, [R18] ;  /* 0x00000000120e8984 */ /* 0x000fe80000000800 */
[----:B------:R-:W0:Y:S02]  /*2db0*/  @!P0 LDS R15, [R18+0x80] ;  /* 0x00008000120f8984 */ /* 0x000e240000000800 */
[----:B0-----:R-:W-:-:S05]  /*2dc0*/  @!P0 FMNMX.FTZ R15, R14, R15, !PT ;  /* 0x0000000f0e0f8209 */ /* 0x001fca0007810000 */
[----:B------:R-:W-:Y:S01]  /*2dd0*/  @!P0 STS [R18], R15 ;  /* 0x0000000f12008388 */ /* 0x000fe20000000800 */
[----:B------:R-:W-:-:S03]  /*2de0*/  ISETP.GE.U32.AND P0, PT, R38, R41, PT ;  /* 0x000000292600720c */ /* 0x000fc60003f06070 */
[----:B------:R-:W-:Y:S01]  /*2df0*/  @!P1 LDS R14, [R18] ;  /* 0x00000000120e9984 */ /* 0x000fe20000000800 */
[----:B------:R-:W-:-:S03]  /*2e00*/  ISETP.GE.AND.EX P0, PT, R27, R43, PT, P0 ;  /* 0x0000002b1b00720c */ /* 0x000fc60003f06300 */
        /* <DEDUP_REMOVED lines=20> */
[----:B------:R-:W-:Y:S04]  /*2f50*/  @!P0 STS [R18], R17 ;  /* 0x0000001112008388 */ /* 0x000fe80000000800 */
[----:B------:R-:W-:Y:S04]  /*2f60*/  @!P1 LDS R14, [R18] ;  /* 0x00000000120e9984 */ /* 0x000fe80000000800 */
[----:B------:R-:W0:Y:S02]  /*2f70*/  @!P1 LDS R19, [R18+0x4] ;  /* 0x0000040012139984 */ /* 0x000e240000000800 */
[----:B0-----:R-:W-:-:S05]  /*2f80*/  @!P1 FMNMX.FTZ R19, R14, R19, !PT ;  /* 0x000000130e139209 */ /* 0x001fca0007810000 */
[----:B------:R0:W-:Y:S04]  /*2f90*/  @!P1 STS [R18], R19 ;  /* 0x0000001312009388 */ /* 0x0001e80000000800 */
[----:B------:R0:W3:Y:S02]  /*2fa0*/  LDS R14, [R18] ;  /* 0x00000000120e7984 */ /* 0x0000e40000000800 */
.L_x_639:
[----:B------:R-:W-:Y:S05]  /*2fb0*/  BSYNC B1 ;  /* 0x0000000000017941 */ /* 0x000fea0003800000 */
.L_x_638:
[----:B------:R-:W-:Y:S02]  /*2fc0*/  IADD3 R31, R31, 0x1, RZ ;  /* 0x000000011f1f7810 */ /* 0x000fe40007ffe0ff */
[----:B------:R-:W-:Y:S02]  /*2fd0*/  IADD3 R33, P1, R33, 0x1, RZ ;  /* 0x0000000121217810 */ /* 0x000fe40007f3e0ff */
[----:B------:R-:W-:-:S03]  /*2fe0*/  ISETP.GT.U32.AND P0, PT, R6, R31, PT ;  /* 0x0000001f0600720c */ /* 0x000fc60003f04070 */
[----:B------:R-:W-:Y:S01]  /*2ff0*/  IMAD.X R32, RZ, RZ, R32, P1 ;  /* 0x000000ffff207224 */ /* 0x000fe200008e0620 */
[----:B------:R-:W-:-:S13]  /*3000*/  ISETP.GT.AND.EX P0, PT, R7, RZ, PT, P0 ;  /* 0x000000ff0700720c */ /* 0x000fda0003f04300 */
[----:B------:R-:W-:Y:S05]  /*3010*/  @P0 BRA `(.L_x_645) ;  /* 0xfffff66000000947 */ /* 0x000fea000383ffff */
.L_x_637:
[----:B------:R-:W-:Y:S05]  /*3020*/  BSYNC B0 ;  /* 0x0000000000007941 */ /* 0x000fea0003800000 */
.L_x_636:
[C---:B------:R-:W-:Y:S01]  /*3030*/  IMAD.SHL.U32 R5, R8.reuse, 0x10, RZ ;  /* 0x0000001008057824 */ /* 0x040fe200078e00ff */
[----:B------:R-:W-:Y:S01]  /*3040*/  SHF.L.U64.HI R3, R8, 0x4, R9 ;  /* 0x0000000408037819 */ /* 0x000fe20000010209 */
[----:B------:R-:W-:Y:S01]  /*3050*/  USHF.R.S32.HI UR4, URZ, 0x1f, UR8 ;  /* 0x0000001f3f047899 */ /* 0x000fe20008011408 */
[----:B------:R-:W4:Y:S02]  /*3060*/  S2R R11, SR_TID.X ;  /* 0x00000000000b7919 */ /* 0x000f240000002100 */
[----:B------:R-:W-:-:S04]  /*3070*/  IADD3 R2, P1, R5, 0x10, RZ ;  /* 0x0000001005027810 */ /* 0x000fc80007f3e0ff */
[----:B------:R-:W-:Y:S01]  /*3080*/  ISETP.LT.U32.AND P0, PT, R2, UR8, PT ;  /* 0x0000000802007c0c */ /* 0x000fe2000bf01070 */
[----:B------:R-:W-:-:S05]  /*3090*/  IMAD.X R4, RZ, RZ, R3, P1 ;  /* 0x000000ffff047224 */ /* 0x000fca00008e0603 */
[----:B------:R-:W-:Y:S02]  /*30a0*/  ISETP.LT.AND.EX P1, PT, R4, UR4, PT, P0 ;  /* 0x0000000404007c0c */ /* 0x000fe4000bf21300 */
[----:B------:R-:W-:Y:S02]  /*30b0*/  IADD3 R5, P0, R0, R5, RZ ;  /* 0x0000000500057210 */ /* 0x000fe40007f1e0ff */
[----:B------:R-:W-:-:S03]  /*30c0*/  SEL R2, R2, UR8, P1 ;  /* 0x0000000802027c07 */ /* 0x000fc60008800000 */
[----:B------:R-:W-:Y:S01]  /*30d0*/  IMAD.X R3, R20, 0x1, R3, P0 ;  /* 0x0000000114037824 */ /* 0x000fe200000e0603 */
[----:B------:R-:W-:Y:S02]  /*30e0*/  ISETP.GE.U32.AND P0, PT, R5, R2, PT ;  /* 0x000000020500720c */ /* 0x000fe40003f06070 */
[----:B------:R-:W-:Y:S01]  /*30f0*/  SEL R2, R4, UR4, P1 ;  /* 0x0000000404027c07 */ /* 0x000fe20008800000 */
[----:B------:R-:W-:Y:S01]  /*3100*/  WARPSYNC 0xffffffff ;  /* 0xffffffff00007948 */ /* 0x000fe20003800000 */
[----:B------:R-:W-:Y:S01]  /*3110*/  BAR.SYNC.DEFER_BLOCKING 0x0 ;  /* 0x0000000000007b1d */ /* 0x000fe20000010000 */
[----:B------:R-:W-:Y:S02]  /*3120*/  ISETP.NE.U32.AND P1, PT, R0, RZ, PT ;  /* 0x000000ff0000720c */ /* 0x000fe40003f25070 */
[----:B------:R-:W-:-:S03]  /*3130*/  ISETP.GE.AND.EX P0, PT, R3, R2, PT, P0 ;  /* 0x000000020300720c */ /* 0x000fc60003f06300 */
[----:B------:R-:W-:Y:S01]  /*3140*/  BSSY B0, `(.L_x_646) ;  /* 0x0000018000007945 */ /* 0x000fe20003800000 */
[----:B------:R-:W-:Y:S02]  /*3150*/  ISETP.NE.OR.EX P0, PT, R20, RZ, P0, P1 ;  /* 0x000000ff1400720c */ /* 0x000fe40000705710 */
[----:B----4-:R-:W-:-:S11]  /*3160*/  ISETP.GE.U32.AND P1, PT, R11, UR8, PT ;  /* 0x000000080b007c0c */ /* 0x010fd6000bf26070 */
[----:B------:R-:W-:Y:S05]  /*3170*/  @P0 BRA `(.L_x_647) ;  /* 0x0000014000000947 */ /* 0x000fea0003800000 */
[----:B------:R-:W-:-:S04]  /*3180*/  ISETP.NE.U32.AND P0, PT, RZ, c[0x0][0x180], PT ;  /* 0x00006000ff007a0c */ /* 0x000fc80003f05070 */
[----:B------:R-:W-:-:S13]  /*3190*/  ISETP.NE.AND.EX P0, PT, RZ, c[0x0][0x184], PT, P0 ;  /* 0x00006100ff007a0c */ /* 0x000fda0003f05300 */
[----:B------:R-:W-:Y:S02]  /*31a0*/  @P0 IMAD.MOV.U32 R3, RZ, RZ, c[0x0][0x184] ;  /* 0x00006100ff030624 */ /* 0x000fe400078e00ff */
[----:B------:R-:W-:-:S05]  /*31b0*/  @P0 IMAD.MOV.U32 R2, RZ, RZ, c[0x0][0x180] ;  /* 0x00006000ff020624 */ /* 0x000fca00078e00ff */
[----:B------:R-:W4:Y:S01]  /*31c0*/  @P0 LDG.E R3, [R2.64] ;  /* 0x0000000e02030981 */ /* 0x000f22000c1e1900 */
[----:B------:R-:W5:Y:S01]  /*31d0*/  S2UR UR4, SR_CTAID.X ;  /* 0x00000000000479c3 */ /* 0x000f620000002500 */
[----:B------:R-:W-:Y:S02]  /*31e0*/  IMAD.MOV.U32 R4, RZ, RZ, R8 ;  /* 0x000000ffff047224 */ /* 0x000fe400078e0008 */
[----:B------:R-:W0:Y:S01]  /*31f0*/  S2R R10, SR_TID.X ;  /* 0x00000000000a7919 */ /* 0x000e220000002100 */
[----:B------:R-:W-:-:S03]  /*3200*/  IMAD.MOV.U32 R5, RZ, RZ, R9 ;  /* 0x000000ffff057224 */ /* 0x000fc600078e0009 */
[----:B------:R-:W2:Y:S01]  /*3210*/  S2R R7, SR_CTAID.X ;  /* 0x0000000000077919 */ /* 0x000ea20000002500 */
[----:B-----5:R-:W-:-:S03]  /*3220*/  UIMAD UR4, UR12, UR4, URZ ;  /* 0x000000040c0472a4 */ /* 0x020fc6000f8e023f */
[----:B0-----:R-:W4:Y:S01]  /*3230*/  LDS R0, [R10.X4] ;  /* 0x000000000a007984 */ /* 0x001f220000004800 */
[----:B--2---:R-:W-:-:S05]  /*3240*/  IMAD.WIDE.U32 R4, R7, UR10, R4 ;  /* 0x0000000a07047c25 */ /* 0x004fca000f8e0004 */
[----:B------:R-:W-:Y:S02]  /*3250*/  IADD3 R5, R5, UR4, RZ ;  /* 0x0000000405057c10 */ /* 0x000fe4000fffe0ff */
[----:B----4-:R-:W-:Y:S02]  /*3260*/  @P0 FMNMX.FTZ R0, R0, R3, PT ;  /* 0x0000000300000209 */ /* 0x010fe40003810000 */
[----:B------:R-:W-:-:S03]  /*3270*/  LEA R6, P0, R4, c[0x0][0x168], 0x2 ;  /* 0x00005a0004067a11 */ /* 0x000fc600078010ff */
[----:B------:R-:W-:Y:S01]  /*3280*/  FMUL.FTZ R0, R0, 0.0078740157186985015869 ;  /* 0x3c01020400007820 */ /* 0x000fe20000410000 */
[----:B------:R-:W-:-:S04]  /*3290*/  LEA.HI.X R7, R4, c[0x0][0x16c], R5, 0x2, P0 ;  /* 0x00005b0004077a11 */ /* 0x000fc800000f1405 */
[----:B------:R-:W-:-:S05]  /*32a0*/  FMNMX.FTZ R3, R0, 1.1920928955078125e-07, !PT ;  /* 0x3400000000037809 */ /* 0x000fca0007810000 */
[----:B------:R0:W-:Y:S02]  /*32b0*/  STG.E [R6.64], R3 ;  /* 0x0000000306007986 */ /* 0x0001e4000c10190e */
.L_x_647:
[----:B------:R-:W-:Y:S05]  /*32c0*/  BSYNC B0 ;  /* 0x0000000000007941 */ /* 0x000fea0003800000 */
.L_x_646:
[----:B------:R-:W-:Y:S06]  /*32d0*/  BAR.SYNC.DEFER_BLOCKING 0x0 ;  /* 0x0000000000007b1d */ /* 0x000fec0000010000 */
[----:B------:R-:W-:Y:S05]  /*32e0*/  @P1 EXIT ;  /* 0x000000000000194d */ /* 0x000fea0003800000 */
[----:B------:R-:W4:Y:S01]  /*32f0*/  S2UR UR13, SR_CTAID.X ;  /* 0x00000000000d79c3 */ /* 0x000f220000002500 */
[----:B------:R-:W-:Y:S01]  /*3300*/  ULDC UR9, c[0x0][0x18c] ;  /* 0x0000630000097ab9 */ /* 0x000fe20000000800 */
[----:B0-----:R-:W-:Y:S01]  /*3310*/  IMAD.MOV.U32 R7, RZ, RZ, R11 ;  /* 0x000000ffff077224 */ /* 0x001fe200078e000b */
[----:B------:R-:W-:Y:S02]  /*3320*/  USHF.R.S32.HI UR16, URZ, 0x1f, UR9 ;  /* 0x0000001f3f107899 */ /* 0x000fe40008011409 */
[----:B------:R-:W-:-:S02]  /*3330*/  ULDC.64 UR4, c[0x0][0x160] ;  /* 0x0000580000047ab9 */ /* 0x000fc40000000a00 */
[----:B----4-:R-:W-:Y:S02]  /*3340*/  UIMAD.WIDE.U32 UR4, UR13, UR9, UR4 ;  /* 0x000000090d0472a5 */ /* 0x010fe4000f8e0004 */
[----:B------:R-:W-:Y:S02]  /*3350*/  UIMAD UR9, UR16, UR13, URZ ;  /* 0x0000000d100972a4 */ /* 0x000fe4000f8e023f */
[----:B------:R-:W-:Y:S02]  /*3360*/  UIMAD.WIDE.U32 UR10, UR10, UR13, URZ ;  /* 0x0000000d0a0a72a5 */ /* 0x000fe4000f8e003f */
[----:B------:R-:W-:Y:S01]  /*3370*/  UIMAD UR13, UR12, UR13, URZ ;  /* 0x0000000d0c0d72a4 */ /* 0x000fe2000f8e023f */
[----:B------:R-:W-:Y:S01]  /*3380*/  IMAD.U32 R3, RZ, RZ, UR5 ;  /* 0x00000005ff037e24 */ /* 0x000fe2000f8e00ff */
[----:B------:R-:W-:Y:S01]  /*3390*/  UIADD3 UR12, UR5, UR9, URZ ;  /* 0x00000009050c7290 */ /* 0x000fe2000fffe03f */
[----:B------:R-:W-:Y:S01]  /*33a0*/  IMAD.U32 R2, RZ, RZ, UR4 ;  /* 0x00000004ff027e24 */ /* 0x000fe2000f8e00ff */
[----:B------:R-:W-:-:S04]  /*33b0*/  UIADD3 UR9, UR13, UR11, URZ ;  /* 0x0000000b0d097290 */ /* 0x000fc8000fffe03f */
[----:B------:R-:W-:Y:S02]  /*33c0*/  IMAD.U32 R3, RZ, RZ, UR12 ;  /* 0x0000000cff037e24 */ /* 0x000fe4000f8e00ff */
.L_x_648:
[----:B------:R-:W-:Y:S01]  /*33d0*/  IMAD.MOV.U32 R8, RZ, RZ, 0x8 ;  /* 0x00000008ff087424 */ /* 0x000fe200078e00ff */
[----:B------:R-:W-:-:S03]  /*33e0*/  SHF.R.U32.HI R0, RZ, 0x4, R7 ;  /* 0x00000004ff007819 */ /* 0x000fc60000011607 */
[----:B------:R-:W-:Y:S01]  /*33f0*/  IMAD.WIDE.U32 R8, R7, R8, UR6 ;  /* 0x0000000607087e25 */ /* 0x000fe2000f8e0008 */
[----:B------:R-:W-:-:S04]  /*3400*/  LOP3.LUT R0, R0, 0x3ffffff, RZ, 0xc0, !PT ;  /* 0x03ffffff00007812 */ /* 0x000fc800078ec0ff */
[----:B---3--:R-:W3:Y:S01]  /*3410*/  LDG.E.64.CONSTANT R14, [R8.64] ;  /* 0x0000000e080e7981 */ /* 0x008ee2000c1e9b00 */
[----:B------:R-:W-:Y:S01]  /*3420*/  IADD3 R6, P0, R0, UR10, RZ ;  /* 0x0000000a00067c10 */ /* 0x000fe2000ff1e0ff */
[----:B------:R-:W-:-:S04]  /*3430*/  IMAD.MOV.U32 R0, RZ, RZ, 0x8 ;  /* 0x00000008ff007424 */ /* 0x000fc800078e00ff */
[----:B------:R-:W-:Y:S01]  /*3440*/  IMAD.X R11, RZ, RZ, UR9, P0 ;  /* 0x00000009ff0b7e24 */ /* 0x000fe200080e06ff */
[----:B------:R-:W-:Y:S01]  /*3450*/  LEA R10, P0, R6, c[0x0][0x168], 0x2 ;  /* 0x00005a00060a7a11 */ /* 0x000fe200078010ff */
[----:B------:R-:W-:-:S03]  /*3460*/  IMAD.WIDE.U32 R4, R7, R0, c[0x0][0x178] ;  /* 0x00005e0007047625 */ /* 0x000fc600078e0000 */
[----:B------:R-:W-:-:S03]  /*3470*/  LEA.HI.X R11, R6, c[0x0][0x16c], R11, 0x2, P0 ;  /* 0x00005b00060b7a11 */ /* 0x000fc600000f140b */
[----:B------:R-:W4:Y:S04]  /*3480*/  LDG.E.64.CONSTANT R4, [R4.64] ;  /* 0x0000000e04047981 */ /* 0x000f28000c1e9b00 */
[----:B------:R-:W5:Y:S01]  /*3490*/  LDG.E R10, [R10.64] ;  /* 0x0000000e0a0a7981 */ /* 0x000f62000c1e1900 */
[----:B---3--:R-:W-:-:S05]  /*34a0*/  PRMT R6, RZ, 0x5410, R14 ;  /* 0x00005410ff067816 */ /* 0x008fca000000000e */
[----:B-1----:R-:W-:-:S05]  /*34b0*/  FMUL.FTZ R6, R6, UR17 ;  /* 0x0000001106067c20 */ /* 0x002fca0008410000 */
[----:B------:R-:W-:Y:S02]  /*34c0*/  F2FP.BF16.PACK_AB R8, RZ, R6 ;  /* 0x00000006ff08723e */ /* 0x000fe400000010ff */
[----:B------:R-:W-:Y:S02]  /*34d0*/  PRMT R6, RZ, 0x7610, R14 ;  /* 0x00007610ff067816 */ /* 0x000fe4000000000e */
[--C-:B----4-:R-:W-:Y:S02]  /*34e0*/  PRMT R12, RZ, 0x5410, R4.reuse ;  /* 0x00005410ff0c7816 */ /* 0x110fe40000000004 */
[----:B------:R-:W-:Y:S01]  /*34f0*/  PRMT R4, RZ, 0x7610, R4 ;  /* 0x00007610ff047816 */ /* 0x000fe20000000004 */
[----:B------:R-:W-:Y:S01]  /*3500*/  FMUL.FTZ R6, R6, UR17 ;  /* 0x0000001106067c20 */ /* 0x000fe20008410000 */
[----:B------:R-:W-:Y:S02]  /*3510*/  PRMT R9, RZ, 0x5410, R8 ;  /* 0x00005410ff097816 */ /* 0x000fe40000000008 */
[----:B-----5:R0:W1:Y:S02]  /*3520*/  MUFU.RCP R8, R10 ;  /* 0x0000000a00087308 */ /* 0x0200640000001000 */
[----:B------:R-:W-:Y:S01]  /*3530*/  F2FP.BF16.PACK_AB R11, RZ, R6 ;  /* 0x00000006ff0b723e */ /* 0x000fe200000010ff */
[----:B------:R-:W-:Y:S01]  /*3540*/  FMUL.FTZ R9, R9, R12 ;  /* 0x0000000c09097220 */ /* 0x000fe20000410000 */
[----:B------:R-:W-:-:S02]  /*3550*/  PRMT R6, RZ, 0x5410, R15 ;  /* 0x00005410ff067816 */ /* 0x000fc4000000000f */
[----:B------:R-:W-:Y:S02]  /*3560*/  PRMT R11, RZ, 0x5410, R11 ;  /* 0x00005410ff0b7816 */ /* 0x000fe4000000000b */
[----:B------:R-:W-:Y:S01]  /*3570*/  F2FP.BF16.PACK_AB R9, RZ, R9 ;  /* 0x00000009ff09723e */ /* 0x000fe200000010ff */
[----:B------:R-:W-:Y:S01]  /*3580*/  FMUL.FTZ R13, R6, UR17 ;  /* 0x00000011060d7c20 */ /* 0x000fe20008410000 */
[----:B------:R-:W-:Y:S01]  /*3590*/  PRMT R6, RZ, 0x7610, R15 ;  /* 0x00007610ff067816 */ /* 0x000fe2000000000f */
[----:B------:R-:W-:Y:S01]  /*35a0*/  FMUL.FTZ R4, R11, R4 ;  /* 0x000000040b047220 */ /* 0x000fe20000410000 */
[----:B------:R-:W-:Y:S02]  /*35b0*/  PRMT R11, RZ, 0x7610, R5 ;  /* 0x00007610ff0b7816 */ /* 0x000fe40000000005 */
[----:B------:R-:W-:Y:S01]  /*35c0*/  F2FP.BF16.PACK_AB R13, RZ, R13 ;  /* 0x0000000dff0d723e */ /* 0x000fe200000010ff */
[----:B------:R-:W-:Y:S01]  /*35d0*/  FMUL.FTZ R6, R6, UR17 ;  /* 0x0000001106067c20 */ /* 0x000fe20008410000 */
[----:B------:R-:W-:-:S02]  /*35e0*/  F2FP.BF16.PACK_AB R4, RZ, R4 ;  /* 0x00000004ff04723e */ /* 0x000fc400000010ff */
[----:B------:R-:W-:Y:S02]  /*35f0*/  PRMT R13, RZ, 0x5410, R13 ;  /* 0x00005410ff0d7816 */ /* 0x000fe4000000000d */
[----:B0-----:R-:W-:Y:S02]  /*3600*/  F2FP.BF16.PACK_AB R10, RZ, R6 ;  /* 0x00000006ff0a723e */ /* 0x001fe400000010ff */
[----:B------:R-:W-:Y:S02]  /*3610*/  PRMT R6, RZ, 0x5410, R5 ;  /* 0x00005410ff067816 */ /* 0x000fe40000000005 */
[----:B------:R-:W-:Y:S02]  /*3620*/  PRMT R5, RZ, 0x5410, R4 ;  /* 0x00005410ff057816 */ /* 0x000fe40000000004 */
[----:B------:R-:W-:Y:S01]  /*3630*/  PRMT R9, RZ, 0x5410, R9 ;  /* 0x00005410ff097816 */ /* 0x000fe20000000009 */
[----:B------:R-:W-:Y:S01]  /*3640*/  FMUL.FTZ R6, R13, R6 ;  /* 0x000000060d067220 */ /* 0x000fe20000410000 */
[----:B------:R-:W-:Y:S01]  /*3650*/  PRMT R10, RZ, 0x5410, R10 ;  /* 0x00005410ff0a7816 */ /* 0x000fe2000000000a */
[----:B-1----:R-:W-:-:S02]  /*3660*/  FMUL.FTZ R5, R8, R5 ;  /* 0x0000000508057220 */ /* 0x002fc40000410000 */
[----:B------:R-:W-:Y:S01]  /*3670*/  FMUL.FTZ R9, R8, R9 ;  /* 0x0000000908097220 */ /* 0x000fe20000410000 */
[----:B------:R-:W-:Y:S01]  /*3680*/  F2FP.BF16.PACK_AB R6, RZ, R6 ;  /* 0x00000006ff06723e */ /* 0x000fe200000010ff */
[----:B------:R0:W-:Y:S01]  /*3690*/  F2I.S8.NTZ R4, R5 ;  /* 0x0000000500047305 */ /* 0x0001e20000202100 */
[----:B------:R-:W-:-:S05]  /*36a0*/  FMUL.FTZ R10, R10, R11 ;  /* 0x0000000b0a0a7220 */ /* 0x000fca0000410000 */
[----:B------:R-:W-:Y:S02]  /*36b0*/  F2FP.BF16.PACK_AB R10, RZ, R10 ;  /* 0x0000000aff0a723e */ /* 0x000fe400000010ff */
[----:B------:R-:W1:Y:S01]  /*36c0*/  F2I.S8.NTZ R9, R9 ;  /* 0x0000000900097305 */ /* 0x000e620000202100 */
[----:B0-----:R-:W-:-:S05]  /*36d0*/  PRMT R5, RZ, 0x5410, R6 ;  /* 0x00005410ff057816 */ /* 0x001fca0000000006 */
[----:B------:R-:W-:Y:S01]  /*36e0*/  FMUL.FTZ R6, R8, R5 ;  /* 0x0000000508067220 */ /* 0x000fe20000410000 */
[----:B------:R-:W-:-:S05]  /*36f0*/  PRMT R5, RZ, 0x5410, R10 ;  /* 0x00005410ff057816 */ /* 0x000fca000000000a */
[----:B------:R-:W0:Y:S01]  /*3700*/  F2I.S8.NTZ R6, R6 ;  /* 0x0000000600067305 */ /* 0x000e220000202100 */
[----:B------:R-:W-:Y:S01]  /*3710*/  FMUL.FTZ R8, R8, R5 ;  /* 0x0000000508087220 */ /* 0x000fe20000410000 */
[----:B-1----:R-:W-:Y:S01]  /*3720*/  PRMT R9, R4, 0x7604, R9 ;  /* 0x0000760404097816 */ /* 0x002fe20000000009 */
[----:B------:R-:W-:-:S05]  /*3730*/  IMAD.WIDE.U32 R4, R7, 0x4, R2 ;  /* 0x0000000407047825 */ /* 0x000fca00078e0002 */
[----:B------:R-:W1:Y:S01]  /*3740*/  F2I.S8.NTZ R8, R8 ;  /* 0x0000000800087305 */ /* 0x000e620000202100 */
[----:B0-----:R-:W-:Y:S02]  /*3750*/  PRMT R11, R6, 0x7054, R9 ;  /* 0x00007054060b7816 */ /* 0x001fe40000000009 */
[----:B------:R-:W-:-:S04]  /*3760*/  IADD3 R9, R7, c[0x0][0x0], RZ ;  /* 0x0000000007097a10 */ /* 0x000fc80007ffe0ff */
[----:B------:R-:W-:Y:S02]  /*3770*/  ISETP.GE.U32.AND P0, PT, R9, UR8, PT ;  /* 0x0000000809007c0c */ /* 0x000fe4000bf06070 */
[----:B-1----:R-:W-:-:S05]  /*3780*/  PRMT R11, R8, 0x654, R11 ;  /* 0x00000654080b7816 */ /* 0x002fca000000000b */
[----:B------:R0:W-:Y:S06]  /*3790*/  STG.E [R4.64], R11 ;  /* 0x0000000b04007986 */ /* 0x0001ec000c10190e */
[----:B------:R-:W-:Y:S05]  /*37a0*/  @P0 EXIT ;  /* 0x000000000000094d */ /* 0x000fea0003800000 */
[----:B------:R-:W-:Y:S01]  /*37b0*/  IMAD.MOV.U32 R6, RZ, RZ, 0x8 ;  /* 0x00000008ff067424 */ /* 0x000fe200078e00ff */
[----:B0-----:R-:W-:-:S03]  /*37c0*/  SHF.R.U32.HI R4, RZ, 0x4, R9 ;  /* 0x00000004ff047819 */ /* 0x001fc60000011609 */
[----:B------:R-:W-:Y:S01]  /*37d0*/  IMAD.WIDE.U32 R6, R9, R6, UR6 ;  /* 0x0000000609067e25 */ /* 0x000fe2000f8e0006 */
[----:B------:R-:W-:-:S04]  /*37e0*/  LOP3.LUT R4, R4, 0x3ffffff, RZ, 0xc0, !PT ;  /* 0x03ffffff04047812 */ /* 0x000fc800078ec0ff */
[----:B------:R-:W3:Y:S01]  /*37f0*/  LDG.E.64.CONSTANT R14, [R6.64] ;  /* 0x0000000e060e7981 */ /* 0x000ee2000c1e9b00 */
[----:B------:R-:W-:Y:S01]  /*3800*/  IADD3 R8, P0, R4, UR10, RZ ;  /* 0x0000000a04087c10 */ /* 0x000fe2000ff1e0ff */
[----:B------:R-:W-:-:S04]  /*3810*/  IMAD.WIDE.U32 R4, R9, R0, c[0x0][0x178] ;  /* 0x00005e0009047625 */ /* 0x000fc800078e0000 */
[----:B------:R-:W-:Y:S01]  /*3820*/  IMAD.X R11, RZ, RZ, UR9, P0 ;  /* 0x00000009ff0b7e24 */ /* 0x000fe200080e06ff */
[C---:B------:R-:W-:Y:S01]  /*3830*/  LEA R10, P0, R8.reuse, c[0x0][0x168], 0x2 ;  /* 0x00005a00080a7a11 */ /* 0x040fe200078010ff */
[----:B------:R-:W4:Y:S03]  /*3840*/  LDG.E.64.CONSTANT R4, [R4.64] ;  /* 0x0000000e04047981 */ /* 0x000f26000c1e9b00 */
[----:B------:R-:W-:-:S05]  /*3850*/  LEA.HI.X R11, R8, c[0x0][0x16c], R11, 0x2, P0 ;  /* 0x00005b00080b7a11 */ /* 0x000fca00000f140b */
[----:B------:R4:W5:Y:S01]  /*3860*/  LDG.E R10, [R10.64] ;  /* 0x0000000e0a0a7981 */ /* 0x000962000c1e1900 */
[----:B---3--:R-:W-:-:S05]  /*3870*/  PRMT R6, RZ, 0x5410, R14 ;  /* 0x00005410ff067816 */ /* 0x008fca000000000e */
[----:B------:R-:W-:Y:S01]  /*3880*/  FMUL.FTZ R8, R6, UR17 ;  /* 0x0000001106087c20 */ /* 0x000fe20008410000 */
[----:B------:R-:W-:-:S05]  /*3890*/  PRMT R6, RZ, 0x7610, R14 ;  /* 0x00007610ff067816 */ /* 0x000fca000000000e */
[----:B------:R-:W-:Y:S01]  /*38a0*/  FMUL.FTZ R6, R6, UR17 ;  /* 0x0000001106067c20 */ /* 0x000fe20008410000 */
[----:B------:R-:W-:Y:S02]  /*38b0*/  F2FP.BF16.PACK_AB R8, RZ, R8 ;  /* 0x00000008ff08723e */ /* 0x000fe400000010ff */
[----:B----4-:R-:W-:Y:S02]  /*38c0*/  PRMT R11, RZ, 0x5410, R4 ;  /* 0x00005410ff0b7816 */ /* 0x010fe40000000004 */
[----:B------:R-:W-:Y:S02]  /*38d0*/  F2FP.BF16.PACK_AB R12, RZ, R6 ;  /* 0x00000006ff0c723e */ /* 0x000fe400000010ff */
[----:B------:R-:W-:Y:S02]  /*38e0*/  PRMT R8, RZ, 0x5410, R8 ;  /* 0x00005410ff087816 */ /* 0x000fe40000000008 */
[--C-:B------:R-:W-:Y:S02]  /*38f0*/  PRMT R6, RZ, 0x5410, R15.reuse ;  /* 0x00005410ff067816 */ /* 0x100fe4000000000f */
[----:B------:R-:W-:Y:S01]  /*3900*/  PRMT R12, RZ, 0x5410, R12 ;  /* 0x00005410ff0c7816 */ /* 0x000fe2000000000c */
[----:B------:R-:W-:Y:S01]  /*3910*/  FMUL.FTZ R8, R8, R11 ;  /* 0x0000000b08087220 */ /* 0x000fe20000410000 */
[----:B------:R-:W-:Y:S01]  /*3920*/  PRMT R11, RZ, 0x7610, R4 ;  /* 0x00007610ff0b7816 */ /* 0x000fe20000000004 */
[----:B------:R-:W-:Y:S01]  /*3930*/  FMUL.FTZ R13, R6, UR17 ;  /* 0x00000011060d7c20 */ /* 0x000fe20008410000 */
[----:B------:R-:W-:Y:S01]  /*3940*/  PRMT R6, RZ, 0x7610, R15 ;  /* 0x00007610ff067816 */ /* 0x000fe2000000000f */
[----:B-----5:R-:W0:Y:S02]  /*3950*/  MUFU.RCP R7, R10 ;  /* 0x0000000a00077308 */ /* 0x020e240000001000 */
[----:B------:R-:W-:Y:S01]  /*3960*/  FMUL.FTZ R11, R12, R11 ;  /* 0x0000000b0c0b7220 */ /* 0x000fe20000410000 */
[----:B------:R-:W-:Y:S01]  /*3970*/  F2FP.BF16.PACK_AB R13, RZ, R13 ;  /* 0x0000000dff0d723e */ /* 0x000fe200000010ff */
[----:B------:R-:W-:Y:S01]  /*3980*/  FMUL.FTZ R6, R6, UR17 ;  /* 0x0000001106067c20 */ /* 0x000fe20008410000 */
[----:B------:R-:W-:-:S02]  /*3990*/  PRMT R4, RZ, 0x5410, R5 ;  /* 0x00005410ff047816 */ /* 0x000fc40000000005 */
[----:B------:R-:W-:Y:S02]  /*39a0*/  PRMT R13, RZ, 0x5410, R13 ;  /* 0x00005410ff0d7816 */ /* 0x000fe4000000000d */
[----:B------:R-:W-:Y:S02]  /*39b0*/  F2FP.BF16.PACK_AB R6, RZ, R6 ;  /* 0x00000006ff06723e */ /* 0x000fe400000010ff */
[----:B------:R-:W-:Y:S01]  /*39c0*/  F2FP.BF16.PACK_AB R11, RZ, R11 ;  /* 0x0000000bff0b723e */ /* 0x000fe200000010ff */
[----:B------:R-:W-:Y:S01]  /*39d0*/  FMUL.FTZ R13, R13, R4 ;  /* 0x000000040d0d7220 */ /* 0x000fe20000410000 */
[----:B------:R-:W-:Y:S02]  /*39e0*/  PRMT R6, RZ, 0x5410, R6 ;  /* 0x00005410ff067816 */ /* 0x000fe40000000006 */
[----:B------:R-:W-:Y:S02]  /*39f0*/  PRMT R5, RZ, 0x7610, R5 ;  /* 0x00007610ff057816 */ /* 0x000fe40000000005 */
[----:B------:R-:W-:-:S02]  /*3a00*/  PRMT R4, RZ, 0x5410, R11 ;  /* 0x00005410ff047816 */ /* 0x000fc4000000000b */
[----:B------:R-:W-:Y:S01]  /*3a10*/  F2FP.BF16.PACK_AB R8, RZ, R8 ;  /* 0x00000008ff08723e */ /* 0x000fe200000010ff */
[----:B------:R-:W-:Y:S01]  /*3a20*/  FMUL.FTZ R6, R6, R5 ;  /* 0x0000000506067220 */ /* 0x000fe20000410000 */
[----:B------:R-:W-:Y:S01]  /*3a30*/  F2FP.BF16.PACK_AB R13, RZ, R13 ;  /* 0x0000000dff0d723e */ /* 0x000fe200000010ff */
[C---:B0-----:R-:W-:Y:S01]  /*3a40*/  FMUL.FTZ R4, R7.reuse, R4 ;  /* 0x0000000407047220 */ /* 0x041fe20000410000 */
[----:B------:R-:W-:Y:S02]  /*3a50*/  PRMT R8, RZ, 0x5410, R8 ;  /* 0x00005410ff087816 */ /* 0x000fe40000000008 */
[----:B------:R-:W-:Y:S01]  /*3a60*/  F2FP.BF16.PACK_AB R10, RZ, R6 ;  /* 0x00000006ff0a723e */ /* 0x000fe200000010ff */
[----:B------:R0:W-:Y:S02]  /*3a70*/  F2I.S8.NTZ R5, R4 ;  /* 0x0000000400057305 */ /* 0x0001e40000202100 */
[----:B------:R-:W-:Y:S01]  /*3a80*/  FMUL.FTZ R8, R7, R8 ;  /* 0x0000000807087220 */ /* 0x000fe20000410000 */
[----:B------:R-:W-:-:S02]  /*3a90*/  PRMT R10, RZ, 0x5410, R10 ;  /* 0x00005410ff0a7816 */ /* 0x000fc4000000000a */
[----:B0-----:R-:W-:-:S03]  /*3aa0*/  PRMT R4, RZ, 0x5410, R13 ;  /* 0x00005410ff047816 */ /* 0x001fc6000000000d */
[----:B------:R-:W0:Y:S02]  /*3ab0*/  F2I.S8.NTZ R8, R8 ;  /* 0x0000000800087305 */ /* 0x000e240000202100 */
[C---:B------:R-:W-:Y:S02]  /*3ac0*/  FMUL.FTZ R6, R7.reuse, R4 ;  /* 0x0000000407067220 */ /* 0x040fe40000410000 */
[----:B------:R-:W-:-:S04]  /*3ad0*/  FMUL.FTZ R10, R7, R10 ;  /* 0x0000000a070a7220 */ /* 0x000fc80000410000 */
[----:B------:R-:W1:Y:S01]  /*3ae0*/  F2I.S8.NTZ R6, R6 ;  /* 0x0000000600067305 */ /* 0x000e620000202100 */
[----:B------:R-:W-:-:S07]  /*3af0*/  IADD3 R7, R9, c[0x0][0x0], RZ ;  /* 0x0000000009077a10 */ /* 0x000fce0007ffe0ff */
[----:B------:R-:W3:Y:S01]  /*3b00*/  F2I.S8.NTZ R10, R10 ;  /* 0x0000000a000a7305 */ /* 0x000ee20000202100 */
[----:B0-----:R-:W-:Y:S02]  /*3b10*/  PRMT R5, R5, 0x7604, R8 ;  /* 0x0000760405057816 */ /* 0x001fe40000000008 */
[----:B------:R-:W-:Y:S02]  /*3b20*/  ISETP.GE.U32.AND P0, PT, R7, UR8, PT ;  /* 0x0000000807007c0c */ /* 0x000fe4000bf06070 */
[----:B-1----:R-:W-:Y:S01]  /*3b30*/  PRMT R11, R6, 0x7054, R5 ;  /* 0x00007054060b7816 */ /* 0x002fe20000000005 */
[----:B------:R-:W-:-:S03]  /*3b40*/  IMAD.WIDE.U32 R4, R9, 0x4, R2 ;  /* 0x0000000409047825 */ /* 0x000fc600078e0002 */
[----:B---3--:R-:W-:-:S05]  /*3b50*/  PRMT R11, R10, 0x654, R11 ;  /* 0x000006540a0b7816 */ /* 0x008fca000000000b */
[----:B------:R0:W-:Y:S02]  /*3b60*/  STG.E [R4.64], R11 ;  /* 0x0000000b04007986 */ /* 0x0001e4000c10190e */
        /* <DEDUP_REMOVED lines=14> */
[----:B------:R-:W-:-:S05]  /*3c50*/  FMUL.FTZ R6, R6, UR17 ;  /* 0x0000001106067c20 */ /* 0x000fca0008410000 */
[----:B------:R-:W-:Y:S02]  /*3c60*/  F2FP.BF16.PACK_AB R9, RZ, R6 ;  /* 0x00000006ff09723e */ /* 0x000fe400000010ff */
[----:B------:R-:W-:-:S05]  /*3c70*/  PRMT R6, RZ, 0x7610, R14 ;  /* 0x00007610ff067816 */ /* 0x000fca000000000e */
[----:B------:R-:W-:-:S05]  /*3c80*/  FMUL.FTZ R6, R6, UR17 ;  /* 0x0000001106067c20 */ /* 0x000fca0008410000 */
[----:B0-----:R-:W-:Y:S02]  /*3c90*/  F2FP.BF16.PACK_AB R11, RZ, R6 ;  /* 0x00000006ff0b723e */ /* 0x001fe400000010ff */
[----:B------:R-:W-:-:S05]  /*3ca0*/  PRMT R6, RZ, 0x5410, R15 ;  /* 0x00005410ff067816 */ /* 0x000fca000000000f */
[----:B------:R-:W-:Y:S01]  /*3cb0*/  FMUL.FTZ R13, R6, UR17 ;  /* 0x00000011060d7c20 */ /* 0x000fe20008410000 */
[----:B------:R-:W-:Y:S02]  /*3cc0*/  PRMT R6, RZ, 0x7610, R15 ;  /* 0x00007610ff067816 */ /* 0x000fe4000000000f */
[--C-:B----4-:R-:W-:Y:S02]  /*3cd0*/  PRMT R12, RZ, 0x5410, R4.reuse ;  /* 0x00005410ff0c7816 */ /* 0x110fe40000000004 */
[----:B------:R-:W-:Y:S01]  /*3ce0*/  PRMT R11, RZ, 0x5410, R11 ;  /* 0x00005410ff0b7816 */ /* 0x000fe2000000000b */
[----:B------:R-:W-:Y:S01]  /*3cf0*/  FMUL.FTZ R6, R6, UR17 ;  /* 0x0000001106067c20 */ /* 0x000fe20008410000 */
[----:B------:R-:W-:Y:S01]  /*3d00*/  PRMT R4, RZ, 0x7610, R4 ;  /* 0x00007610ff047816 */ /* 0x000fe20000000004 */
[----:B-----5:R0:W1:Y:S01]  /*3d10*/  MUFU.RCP R8, R10 ;  /* 0x0000000a00087308 */ /* 0x0200620000001000 */
[----:B------:R-:W-:Y:S02]  /*3d20*/  F2FP.BF16.PACK_AB R13, RZ, R13 ;  /* 0x0000000dff0d723e */ /* 0x000fe400000010ff */
[----:B------:R-:W-:Y:S01]  /*3d30*/  PRMT R9, RZ, 0x5410, R9 ;  /* 0x00005410ff097816 */ /* 0x000fe20000000009 */
[----:B------:R-:W-:Y:S01]  /*3d40*/  FMUL.FTZ R4, R11, R4 ;  /* 0x000000040b047220 */ /* 0x000fe20000410000 */
[----:B------:R-:W-:-:S02]  /*3d50*/  PRMT R13, RZ, 0x5410, R13 ;  /* 0x00005410ff0d7816 */ /* 0x000fc4000000000d */
[----:B0-----:R-:W-:Y:S02]  /*3d60*/  F2FP.BF16.PACK_AB R10, RZ, R6 ;  /* 0x00000006ff0a723e */ /* 0x001fe400000010ff */
[--C-:B------:R-:W-:Y:S01]  /*3d70*/  PRMT R6, RZ, 0x5410, R5.reuse ;  /* 0x00005410ff067816 */ /* 0x100fe20000000005 */
[----:B------:R-:W-:Y:S01]  /*3d80*/  FMUL.FTZ R9, R9, R12 ;  /* 0x0000000c09097220 */ /* 0x000fe20000410000 */
[----:B------:R-:W-:Y:S02]  /*3d90*/  F2FP.BF16.PACK_AB R4, RZ, R4 ;  /* 0x00000004ff04723e */ /* 0x000fe400000010ff */
[----:B------:R-:W-:Y:S01]  /*3da0*/  PRMT R10, RZ, 0x5410, R10 ;  /* 0x00005410ff0a7816 */ /* 0x000fe2000000000a */
[----:B------:R-:W-:Y:S01]  /*3db0*/  FMUL.FTZ R6, R13, R6 ;  /* 0x000000060d067220 */ /* 0x000fe20000410000 */
[----:B------:R-:W-:Y:S02]  /*3dc0*/  PRMT R11, RZ, 0x7610, R5 ;  /* 0x00007610ff0b7816 */ /* 0x000fe40000000005 */
[----:B------:R-:W-:-:S02]  /*3dd0*/  F2FP.BF16.PACK_AB R9, RZ, R9 ;  /* 0x00000009ff09723e */ /* 0x000fc400000010ff */
[----:B------:R-:W-:Y:S01]  /*3de0*/  PRMT R5, RZ, 0x5410, R4 ;  /* 0x00005410ff057816 */ /* 0x000fe20000000004 */
[----:B------:R-:W-:Y:S01]  /*3df0*/  FMUL.FTZ R10, R10, R11 ;  /* 0x0000000b0a0a7220 */ /* 0x000fe20000410000 */
[----:B------:R-:W-:Y:S02]  /*3e00*/  F2FP.BF16.PACK_AB R4, RZ, R6 ;  /* 0x00000006ff04723e */ /* 0x000fe400000010ff */
[----:B------:R-:W-:Y:S01]  /*3e10*/  PRMT R9, RZ, 0x5410, R9 ;  /* 0x00005410ff097816 */ /* 0x000fe20000000009 */
[C---:B-1----:R-:W-:Y:S01]  /*3e20*/  FMUL.FTZ R6, R8.reuse, R5 ;  /* 0x0000000508067220 */ /* 0x042fe20000410000 */
[----:B------:R-:W-:Y:S02]  /*3e30*/  PRMT R5, RZ, 0x5410, R4 ;  /* 0x00005410ff057816 */ /* 0x000fe40000000004 */
[----:B------:R-:W-:Y:S01]  /*3e40*/  F2FP.BF16.PACK_AB R4, RZ, R10 ;  /* 0x0000000aff04723e */ /* 0x000fe200000010ff */
[C---:B------:R-:W-:Y:S02]  /*3e50*/  FMUL.FTZ R9, R8.reuse, R9 ;  /* 0x0000000908097220 */ /* 0x040fe40000410000 */
[C---:B------:R-:W-:Y:S01]  /*3e60*/  FMUL.FTZ R10, R8.reuse, R5 ;  /* 0x00000005080a7220 */ /* 0x040fe20000410000 */
[----:B------:R-:W-:Y:S01]  /*3e70*/  PRMT R5, RZ, 0x5410, R4 ;  /* 0x00005410ff057816 */ /* 0x000fe20000000004 */
[----:B------:R-:W-:Y:S04]  /*3e80*/  F2I.S8.NTZ R6, R6 ;  /* 0x0000000600067305 */ /* 0x000fe80000202100 */
[----:B------:R-:W-:-:S04]  /*3e90*/  FMUL.FTZ R8, R8, R5 ;  /* 0x0000000508087220 */ /* 0x000fc80000410000 */
[----:B------:R-:W0:Y:S08]  /*3ea0*/  F2I.S8.NTZ R9, R9 ;  /* 0x0000000900097305 */ /* 0x000e300000202100 */
[----:B------:R-:W1:Y:S01]  /*3eb0*/  F2I.S8.NTZ R10, R10 ;  /* 0x0000000a000a7305 */ /* 0x000e620000202100 */
[C---:B------:R-:W-:Y:S01]  /*3ec0*/  IMAD.WIDE.U32 R4, R7.reuse, 0x4, R2 ;  /* 0x0000000407047825 */ /* 0x040fe200078e0002 */
[----:B------:R-:W-:-:S06]  /*3ed0*/  IADD3 R7, R7, c[0x0][0x0], RZ ;  /* 0x0000000007077a10 */ /* 0x000fcc0007ffe0ff */
[----:B------:R-:W3:Y:S01]  /*3ee0*/  F2I.S8.NTZ R8, R8 ;  /* 0x0000000800087305 */ /* 0x000ee20000202100 */
[----:B0-----:R-:W-:Y:S02]  /*3ef0*/  PRMT R9, R6, 0x7604, R9 ;  /* 0x0000760406097816 */ /* 0x001fe40000000009 */
[----:B------:R-:W-:Y:S02]  /*3f00*/  ISETP.GE.U32.AND P0, PT, R7, UR8, PT ;  /* 0x0000000807007c0c */ /* 0x000fe4000bf06070 */
[----:B-1----:R-:W-:-:S04]  /*3f10*/  PRMT R9, R10, 0x7054, R9 ;  /* 0x000070540a097816 */ /* 0x002fc80000000009 */
        /* <DEDUP_REMOVED lines=21> */
[--C-:B------:R-:W-:Y:S02]  /*4070*/  PRMT R0, RZ, 0x5410, R13.reuse ;  /* 0x00005410ff007816 */ /* 0x100fe4000000000d */
[----:B------:R-:W-:Y:S02]  /*4080*/  PRMT R8, RZ, 0x5410, R6 ;  /* 0x00005410ff087816 */ /* 0x000fe40000000006 */
[--C-:B----4-:R-:W-:Y:S01]  /*4090*/  PRMT R9, RZ, 0x5410, R4.reuse ;  /* 0x00005410ff097816 */ /* 0x110fe20000000004 */
[----:B------:R-:W-:Y:S01]  /*40a0*/  FMUL.FTZ R12, R0, UR17 ;  /* 0x00000011000c7c20 */ /* 0x000fe20008410000 */
[----:B------:R-:W-:Y:S02]  /*40b0*/  PRMT R0, RZ, 0x7610, R13 ;  /* 0x00007610ff007816 */ /* 0x000fe4000000000d */
[----:B------:R-:W-:Y:S01]  /*40c0*/  PRMT R11, RZ, 0x5410, R11 ;  /* 0x00005410ff0b7816 */ /* 0x000fe2000000000b */
[----:B------:R-:W-:Y:S01]  /*40d0*/  FMUL.FTZ R8, R8, R9 ;  /* 0x0000000908087220 */ /* 0x000fe20000410000 */
[----:B------:R-:W-:Y:S01]  /*40e0*/  PRMT R4, RZ, 0x7610, R4 ;  /* 0x00007610ff047816 */ /* 0x000fe20000000004 */
[----:B------:R-:W-:Y:S01]  /*40f0*/  FMUL.FTZ R0, R0, UR17 ;  /* 0x0000001100007c20 */ /* 0x000fe20008410000 */
[----:B------:R-:W-:Y:S01]  /*4100*/  F2FP.BF16.PACK_AB R12, RZ, R12 ;  /* 0x0000000cff0c723e */ /* 0x000fe200000010ff */
[----:B-----5:R-:W0:Y:S01]  /*4110*/  MUFU.RCP R6, R10 ;  /* 0x0000000a00067308 */ /* 0x020e220000001000 */
[----:B------:R-:W-:Y:S01]  /*4120*/  F2FP.BF16.PACK_AB R8, RZ, R8 ;  /* 0x00000008ff08723e */ /* 0x000fe200000010ff */
[----:B------:R-:W-:Y:S01]  /*4130*/  FMUL.FTZ R4, R11, R4 ;  /* 0x000000040b047220 */ /* 0x000fe20000410000 */
[----:B------:R-:W-:-:S02]  /*4140*/  PRMT R12, RZ, 0x5410, R12 ;  /* 0x00005410ff0c7816 */ /* 0x000fc4000000000c */
[----:B------:R-:W-:Y:S02]  /*4150*/  F2FP.BF16.PACK_AB R0, RZ, R0 ;  /* 0x00000000ff00723e */ /* 0x000fe400000010ff */
[--C-:B------:R-:W-:Y:S02]  /*4160*/  PRMT R11, RZ, 0x5410, R5.reuse ;  /* 0x00005410ff0b7816 */ /* 0x100fe40000000005 */
[----:B------:R-:W-:Y:S02]  /*4170*/  PRMT R9, RZ, 0x5410, R8 ;  /* 0x00005410ff097816 */ /* 0x000fe40000000008 */
[----:B------:R-:W-:Y:S01]  /*4180*/  PRMT R8, RZ, 0x5410, R0 ;  /* 0x00005410ff087816 */ /* 0x000fe20000000000 */
[----:B------:R-:W-:Y:S01]  /*4190*/  FMUL.FTZ R11, R12, R11 ;  /* 0x0000000b0c0b7220 */ /* 0x000fe20000410000 */
[----:B------:R-:W-:Y:S02]  /*41a0*/  PRMT R13, RZ, 0x7610, R5 ;  /* 0x00007610ff0d7816 */ /* 0x000fe40000000005 */
[----:B------:R-:W-:-:S02]  /*41b0*/  F2FP.BF16.PACK_AB R4, RZ, R4 ;  /* 0x00000004ff04723e */ /* 0x000fc400000010ff */
[----:B------:R-:W-:Y:S01]  /*41c0*/  F2FP.BF16.PACK_AB R11, RZ, R11 ;  /* 0x0000000bff0b723e */ /* 0x000fe200000010ff */
[----:B------:R-:W-:Y:S01]  /*41d0*/  FMUL.FTZ R8, R8, R13 ;  /* 0x0000000d08087220 */ /* 0x000fe20000410000 */
[----:B------:R-:W-:Y:S01]  /*41e0*/  PRMT R5, RZ, 0x5410, R4 ;  /* 0x00005410ff057816 */ /* 0x000fe20000000004 */
[C---:B0-----:R-:W-:Y:S01]  /*41f0*/  FMUL.FTZ R9, R6.reuse, R9 ;  /* 0x0000000906097220 */ /* 0x041fe20000410000 */
        /* <DEDUP_REMOVED lines=8> */
[----:B------:R-:W1:Y:S08]  /*4280*/  F2I.S8.NTZ R11, R11 ;  /* 0x0000000b000b7305 */ /* 0x000e700000202100 */
[----:B------:R-:W3:Y:S01]  /*4290*/  F2I.S8.NTZ R6, R6 ;  /* 0x0000000600067305 */ /* 0x000ee20000202100 */
[----:B0-----:R-:W-:-:S04]  /*42a0*/  PRMT R4, R0, 0x7604, R9 ;  /* 0x0000760400047816 */ /* 0x001fc80000000009 */
[----:B-1----:R-:W-:Y:S01]  /*42b0*/  PRMT R9, R11, 0x7054, R4 ;  /* 0x000070540b097816 */ /* 0x002fe20000000004 */
[C---:B------:R-:W-:Y:S01]  /*42c0*/  IMAD.WIDE.U32 R4, R7.reuse, 0x4, R2 ;  /* 0x0000000407047825 */ /* 0x040fe200078e0002 */
[----:B------:R-:W-:Y:S02]  /*42d0*/  IADD3 R7, R7, c[0x0][0x0], RZ ;  /* 0x0000000007077a10 */ /* 0x000fe40007ffe0ff */
[----:B---3--:R-:W-:-:S05]  /*42e0*/  PRMT R9, R6, 0x654, R9 ;  /* 0x0000065406097816 */ /* 0x008fca0000000009 */
[----:B------:R0:W-:Y:S01]  /*42f0*/  STG.E [R4.64], R9 ;  /* 0x0000000904007986 */ /* 0x0001e2000c10190e */
[----:B------:R-:W-:-:S13]  /*4300*/  ISETP.GE.U32.AND P0, PT, R7, UR8, PT ;  /* 0x0000000807007c0c */ /* 0x000fda000bf06070 */
[----:B0-----:R-:W-:Y:S05]  /*4310*/  @!P0 BRA `(.L_x_648) ;  /* 0xfffff0b000008947 */ /* 0x001fea000383ffff */
[----:B------:R-:W-:Y:S05]  /*4320*/  EXIT ;  /* 0x000000000000794d */ /* 0x000fea0003800000 */
        .weak           $__internal_0_$__cuda_sm20_div_s64
        .type           $__internal_0_$__cuda_sm20_div_s64,@function
        .size           $__internal_0_$__cuda_sm20_div_s64,(.L_x_3033 - $__internal_0_$__cuda_sm20_div_s64)
$__internal_0_$__cuda_sm20_div_s64:
[-C--:B------:R-:W-:Y:S02]  /*4330*/  IADD3 R5, P1, RZ, -R12.reuse, RZ ;  /* 0x8000000cff057210 */ /* 0x080fe40007f3e0ff */
[----:B------:R-:W-:Y:S02]  /*4340*/  ISETP.GE.AND P0, PT, R7, RZ, PT ;  /* 0x000000ff0700720c */ /* 0x000fe40003f06270 */
[----:B------:R-:W-:Y:S01]  /*4350*/  ISETP.GE.AND P3, PT, R14, RZ, PT ;  /* 0x000000ff0e00720c */ /* 0x000fe20003f66270 */
[----:B------:R-:W-:Y:S01]  /*4360*/  IMAD.X R16, RZ, RZ, ~R7, P1 ;  /* 0x000000ffff107224 */ /* 0x000fe200008e0e07 */
[----:B------:R-:W-:-:S04]  /*4370*/  SEL R4, R5, R12, !P0 ;  /* 0x0000000c05047207 */ /* 0x000fc80004000000 */
[----:B------:R-:W-:-:S04]  /*4380*/  SEL R5, R16, R7, !P0 ;  /* 0x0000000710057207 */ /* 0x000fc80004000000 */
[----:B------:R-:W0:Y:S08]  /*4390*/  I2F.U64.RP R13, R4 ;  /* 0x00000004000d7312 */ /* 0x000e300000309000 */
[----:B0-----:R-:W0:Y:S02]  /*43a0*/  MUFU.RCP R13, R13 ;  /* 0x0000000d000d7308 */ /* 0x001e240000001000 */
[----:B0-----:R-:W-:-:S06]  /*43b0*/  IADD3 R16, R13, 0x1ffffffe, RZ ;  /* 0x1ffffffe0d107810 */ /* 0x001fcc0007ffe0ff */
[----:B------:R-:W0:Y:S02]  /*43c0*/  F2I.U64.TRUNC R16, R16 ;  /* 0x0000001000107311 */ /* 0x000e24000020d800 */
[----:B0-----:R-:W-:-:S04]  /*43d0*/  IMAD.WIDE.U32 R18, R16, R4, RZ ;  /* 0x0000000410127225 */ /* 0x001fc800078e00ff */
[C---:B------:R-:W-:Y:S01]  /*43e0*/  IMAD R15, R16.reuse, R5, R19 ;  /* 0x00000005100f7224 */ /* 0x040fe200078e0213 */
[----:B------:R-:W-:Y:S01]  /*43f0*/  IADD3 R25, P0, RZ, -R18, RZ ;  /* 0x80000012ff197210 */ /* 0x000fe20007f1e0ff */
[----:B------:R-:W-:Y:S02]  /*4400*/  IMAD.MOV.U32 R19, RZ, RZ, R16 ;  /* 0x000000ffff137224 */ /* 0x000fe400078e0010 */
[----:B------:R-:W-:Y:S02]  /*4410*/  IMAD R15, R17, R4, R15 ;  /* 0x00000004110f7224 */ /* 0x000fe400078e020f */
[----:B------:R-:W-:-:S04]  /*4420*/  IMAD.HI.U32 R18, R16, R25, RZ ;  /* 0x0000001910127227 */ /* 0x000fc800078e00ff */
[----:B------:R-:W-:-:S04]  /*4430*/  IMAD.X R15, RZ, RZ, ~R15, P0 ;  /* 0x000000ffff0f7224 */ /* 0x000fc800000e0e0f */
[----:B------:R-:W-:-:S04]  /*4440*/  IMAD.WIDE.U32 R18, P0, R16, R15, R18 ;  /* 0x0000000f10127225 */ /* 0x000fc80007800012 */
[C---:B------:R-:W-:Y:S02]  /*4450*/  IMAD R27, R17.reuse, R15, RZ ;  /* 0x0000000f111b7224 */ /* 0x040fe400078e02ff */
[----:B------:R-:W-:Y:S01]  /*4460*/  IMAD.HI.U32 R18, P1, R17, R25, R18 ;  /* 0x0000001911127227 */ /* 0x000fe20007820012 */
[----:B------:R-:W-:-:S03]  /*4470*/  IADD3 R25, P4, RZ, -R22, RZ ;  /* 0x80000016ff197210 */ /* 0x000fc60007f9e0ff */
[----:B------:R-:W-:Y:S01]  /*4480*/  IMAD.HI.U32 R13, R17, R15, RZ ;  /* 0x0000000f110d7227 */ /* 0x000fe200078e00ff */
[----:B------:R-:W-:Y:S02]  /*4490*/  IADD3 R19, P2, R27, R18, RZ ;  /* 0x000000121b137210 */ /* 0x000fe40007f5e0ff */
[----:B------:R-:W-:Y:S01]  /*44a0*/  SEL R25, R25, R22, !P3 ;  /* 0x0000001619197207 */ /* 0x000fe20005800000 */
[----:B------:R-:W-:Y:S02]  /*44b0*/  IMAD.X R13, R13, 0x1, R17, P0 ;  /* 0x000000010d0d7824 */ /* 0x000fe400000e0611 */
[----:B------:R-:W-:-:S03]  /*44c0*/  IMAD.WIDE.U32 R16, R19, R4, RZ ;  /* 0x0000000413107225 */ /* 0x000fc600078e00ff */
[----:B------:R-:W-:Y:S01]  /*44d0*/  IADD3.X R13, RZ, RZ, R13, P2, P1 ;  /* 0x000000ffff0d7210 */ /* 0x000fe200017e240d */
[----:B------:R-:W-:Y:S01]  /*44e0*/  IMAD R15, R19, R5, R17 ;  /* 0x00000005130f7224 */ /* 0x000fe200078e0211 */
[----:B------:R-:W-:-:S03]  /*44f0*/  IADD3 R17, P0, RZ, -R16, RZ ;  /* 0x80000010ff117210 */ /* 0x000fc60007f1e0ff */
[----:B------:R-:W-:Y:S02]  /*4500*/  IMAD R15, R13, R4, R15 ;  /* 0x000000040d0f7224 */ /* 0x000fe400078e020f */
[----:B------:R-:W-:-:S04]  /*4510*/  IMAD.HI.U32 R18, R19, R17, RZ ;  /* 0x0000001113127227 */ /* 0x000fc800078e00ff */
[----:B------:R-:W-:-:S04]  /*4520*/  IMAD.X R16, RZ, RZ, ~R15, P0 ;  /* 0x000000ffff107224 */ /* 0x000fc800000e0e0f */
[----:B------:R-:W-:-:S06]  /*4530*/  IMAD.WIDE.U32 R18, P0, R19, R16, R18 ;  /* 0x0000001013127225 */ /* 0x000fcc0007800012 */
[----:B------:R-:W-:-:S04]  /*4540*/  IMAD.HI.U32 R15, P1, R13, R17, R18 ;  /* 0x000000110d0f7227 */ /* 0x000fc80007820012 */
[CC--:B------:R-:W-:Y:S02]  /*4550*/  IMAD R18, R13.reuse, R16.reuse, RZ ;  /* 0x000000100d127224 */ /* 0x0c0fe400078e02ff */
[----:B------:R-:W-:-:S03]  /*4560*/  IMAD.HI.U32 R16, R13, R16, RZ ;  /* 0x000000100d107227 */ /* 0x000fc600078e00ff */
[----:B------:R-:W-:Y:S01]  /*4570*/  IADD3 R15, P2, R18, R15, RZ ;  /* 0x0000000f120f7210 */ /* 0x000fe20007f5e0ff */
[----:B------:R-:W-:Y:S02]  /*4580*/  IMAD.X R17, RZ, RZ, ~R14, P4 ;  /* 0x000000ffff117224 */ /* 0x000fe400020e0e0e */
[----:B------:R-:W-:Y:S02]  /*4590*/  IMAD.X R13, R16, 0x1, R13, P0 ;  /* 0x00000001100d7824 */ /* 0x000fe400000e060d */
[----:B------:R-:W-:Y:S01]  /*45a0*/  IMAD.HI.U32 R16, R15, R25, RZ ;  /* 0x000000190f107227 */ /* 0x000fe200078e00ff */
[-C--:B------:R-:W-:Y:S02]  /*45b0*/  SEL R18, R17, R14.reuse, !P3 ;  /* 0x0000000e11127207 */ /* 0x080fe40005800000 */
[----:B------:R-:W-:Y:S01]  /*45c0*/  IADD3.X R13, RZ, RZ, R13, P2, P1 ;  /* 0x000000ffff0d7210 */ /* 0x000fe200017e240d */
[----:B------:R-:W-:Y:S01]  /*45d0*/  IMAD.MOV.U32 R17, RZ, RZ, RZ ;  /* 0x000000ffff117224 */ /* 0x000fe200078e00ff */
[----:B------:R-:W-:-:S03]  /*45e0*/  LOP3.LUT R14, R7, R14, RZ, 0x3c, !PT ;  /* 0x0000000e070e7212 */ /* 0x000fc600078e3cff */
[----:B------:R-:W-:-:S04]  /*45f0*/  IMAD.WIDE.U32 R16, R15, R18, R16 ;  /* 0x000000120f107225 */ /* 0x000fc800078e0010 */
[C---:B------:R-:W-:Y:S02]  /*4600*/  IMAD R22, R13.reuse, R18, RZ ;  /* 0x000000120d167224 */ /* 0x040fe400078e02ff */
[----:B------:R-:W-:-:S04]  /*4610*/  IMAD.HI.U32 R15, P0, R13, R25, R16 ;  /* 0x000000190d0f7227 */ /* 0x000fc80007800010 */
[----:B------:R-:W-:Y:S01]  /*4620*/  IMAD.HI.U32 R13, R13, R18, RZ ;  /* 0x000000120d0d7227 */ /* 0x000fe200078e00ff */
[----:B------:R-:W-:-:S03]  /*4630*/  IADD3 R15, P1, R22, R15, RZ ;  /* 0x0000000f160f7210 */ /* 0x000fc60007f3e0ff */
[----:B------:R-:W-:Y:S02]  /*4640*/  IMAD.X R13, RZ, RZ, R13, P0 ;  /* 0x000000ffff0d7224 */ /* 0x000fe400000e060d */
[----:B------:R-:W-:-:S04]  /*4650*/  IMAD.WIDE.U32 R16, R15, R4, RZ ;  /* 0x000000040f107225 */ /* 0x000fc800078e00ff */
[----:B------:R-:W-:Y:S01]  /*4660*/  IMAD.X R13, RZ, RZ, R13, P1 ;  /* 0x000000ffff0d7224 */ /* 0x000fe200008e060d */
[----:B------:R-:W-:Y:S01]  /*4670*/  IADD3 R25, P1, -R16, R25, RZ ;  /* 0x0000001910197210 */ /* 0x000fe20007f3e1ff */
[C---:B------:R-:W-:Y:S01]  /*4680*/  IMAD R17, R15.reuse, R5, R17 ;  /* 0x000000050f117224 */ /* 0x040fe200078e0211 */
[----:B------:R-:W-:Y:S02]  /*4690*/  IADD3 R16, P2, R15, 0x1, RZ ;  /* 0x000000010f107810 */ /* 0x000fe40007f5e0ff */
[-C--:B------:R-:W-:Y:S01]  /*46a0*/  ISETP.GE.U32.AND P0, PT, R25, R4.reuse, PT ;  /* 0x000000041900720c */ /* 0x080fe20003f06070 */
[----:B------:R-:W-:-:S04]  /*46b0*/  IMAD R17, R13, R4, R17 ;  /* 0x000000040d117224 */ /* 0x000fc800078e0211 */
[----:B------:R-:W-:Y:S01]  /*46c0*/  IMAD.X R27, R18, 0x1, ~R17, P1 ;  /* 0x00000001121b7824 */ /* 0x000fe200008e0e11 */
[----:B------:R-:W-:Y:S01]  /*46d0*/  IADD3 R17, P1, R25, -R4, RZ ;  /* 0x8000000419117210 */ /* 0x000fe20007f3e0ff */
[----:B------:R-:W-:-:S03]  /*46e0*/  IMAD.X R18, RZ, RZ, R13, P2 ;  /* 0x000000ffff127224 */ /* 0x000fc600010e060d */
[C---:B------:R-:W-:Y:S01]  /*46f0*/  ISETP.GE.U32.AND.EX P0, PT, R27.reuse, R5, PT, P0 ;  /* 0x000000051b00720c */ /* 0x040fe20003f06100 */
[----:B------:R-:W-:-:S03]  /*4700*/  IMAD.X R19, R27, 0x1, ~R5, P1 ;  /* 0x000000011b137824 */ /* 0x000fc600008e0e05 */
[----:B------:R-:W-:Y:S02]  /*4710*/  SEL R17, R17, R25, P0 ;  /* 0x0000001911117207 */ /* 0x000fe40000000000 */
[----:B------:R-:W-:Y:S02]  /*4720*/  SEL R15, R16, R15, P0 ;  /* 0x0000000f100f7207 */ /* 0x000fe40000000000 */
[----:B------:R-:W-:Y:S02]  /*4730*/  SEL R19, R19, R27, P0 ;  /* 0x0000001b13137207 */ /* 0x000fe40000000000 */
[----:B------:R-:W-:Y:S02]  /*4740*/  ISETP.GE.U32.AND P1, PT, R17, R4, PT ;  /* 0x000000041100720c */ /* 0x000fe40003f26070 */
[----:B------:R-:W-:Y:S02]  /*4750*/  SEL R16, R18, R13, P0 ;  /* 0x0000000d12107207 */ /* 0x000fe40000000000 */
[----:B------:R-:W-:-:S02]  /*4760*/  IADD3 R4, P2, R15, 0x1, RZ ;  /* 0x000000010f047810 */ /* 0x000fc40007f5e0ff */
[----:B------:R-:W-:Y:S02]  /*4770*/  ISETP.GE.U32.AND.EX P0, PT, R19, R5, PT, P1 ;  /* 0x000000051300720c */ /* 0x000fe40003f06110 */
[----:B------:R-:W-:Y:S01]  /*4780*/  ISETP.GE.AND P1, PT, R14, RZ, PT ;  /* 0x000000ff0e00720c */ /* 0x000fe20003f26270 */
[----:B------:R-:W-:Y:S01]  /*4790*/  IMAD.X R5, RZ, RZ, R16, P2 ;  /* 0x000000ffff057224 */ /* 0x000fe200010e0610 */
[----:B------:R-:W-:-:S04]  /*47a0*/  SEL R4, R4, R15, P0 ;  /* 0x0000000f04047207 */ /* 0x000fc80000000000 */
[----:B------:R-:W-:Y:S02]  /*47b0*/  SEL R5, R5, R16, P0 ;  /* 0x0000001005057207 */ /* 0x000fe40000000000 */
[-C--:B------:R-:W-:Y:S02]  /*47c0*/  IADD3 R13, P2, RZ, -R4.reuse, RZ ;  /* 0x80000004ff0d7210 */ /* 0x080fe40007f5e0ff */
[----:B------:R-:W-:Y:S02]  /*47d0*/  ISETP.NE.U32.AND P0, PT, R12, RZ, PT ;  /* 0x000000ff0c00720c */ /* 0x000fe40003f05070 */
[----:B------:R-:W-:Y:S01]  /*47e0*/  SEL R4, R13, R4, !P1 ;  /* 0x000000040d047207 */ /* 0x000fe20004800000 */
[----:B------:R-:W-:Y:S01]  /*47f0*/  IMAD.X R12, RZ, RZ, ~R5, P2 ;  /* 0x000000ffff0c7224 */ /* 0x000fe200010e0e05 */
[----:B------:R-:W-:Y:S01]  /*4800*/  ISETP.NE.AND.EX P0, PT, R7, RZ, PT, P0 ;  /* 0x000000ff0700720c */ /* 0x000fe20003f05300 */
[----:B------:R-:W-:-:S03]  /*4810*/  IMAD.MOV.U32 R7, RZ, RZ, 0x0 ;  /* 0x00000000ff077424 */ /* 0x000fc600078e00ff */
[----:B------:R-:W-:Y:S02]  /*4820*/  SEL R5, R12, R5, !P1 ;  /* 0x000000050c057207 */ /* 0x000fe40004800000 */
[----:B------:R-:W-:Y:S02]  /*4830*/  SEL R4, R4, 0xffffffff, P0 ;  /* 0xffffffff04047807 */ /* 0x000fe40000000000 */
[----:B------:R-:W-:Y:S01]  /*4840*/  SEL R5, R5, 0xffffffff, P0 ;  /* 0xffffffff05057807 */ /* 0x000fe20000000000 */
[----:B------:R-:W-:Y:S06]  /*4850*/  RET.REL.NODEC R6 `(_ZN4vllm31rms_norm_per_block_quant_kernelIN3c108BFloat16EaLb0ELb0ELi64EEEvPT0_PfPKT_S8_PKffiiPS6_l) ;  /* 0xffffb7a006007950 */ /* 0x000fec0003c3ffff */
.L_x_649:
        /* <DEDUP_REMOVED lines=10> */
.L_x_3033:


//--------------------- .text._ZN4vllm31rms_norm_per_block_quant_kernelIN3c108BFloat16ENS1_13Float8_e4m3fnELb0ELb0ELi64EEEvPT0_PfPKT_S9_PKffiiPS7_l --------------------------
	.section	.text._ZN4vllm31rms_norm_per_block_quant_kernelIN3c108BFloat16ENS1_13Float8_e4m3fnELb0ELb0ELi64EEEvPT0_PfPKT_S9_PKffiiPS7_l,"ax",@progbits
	.sectioninfo	@"SHI_REGISTERS=52"
	.align	128
        .global         _ZN4vllm31rms_norm_per_block_quant_kernelIN3c108BFloat16ENS1_13Float8_e4m3fnELb0ELb0ELi64EEEvPT0_PfPKT_S9_PKffiiPS7_l
        .type           _ZN4vllm31rms_norm_per_block_quant_kernelIN3c108BFloat16ENS1_13Float8_e4m3fnELb0ELb0ELi64EEEvPT0_PfPKT_S9_PKffiiPS7_l,@function
        .size           _ZN4vllm31rms_norm_per_block_quant_kernelIN3c108BFloat16ENS1_13Float8_e4m3fnELb0ELb0ELi64EEEvPT0_PfPKT_S9_PKffiiPS7_l,(.L_x_3034 - _ZN4vllm31rms_norm_per_block_quant_kernelIN3c108BFloat16ENS1_13Float8_e4m3fnELb0ELb0ELi64EEEvPT0_PfPKT_S9_PKffiiPS7_l)
        .other          _ZN4vllm31rms_norm_per_block_quant_kernelIN3c108BFloat16ENS1_13Float8_e4m3fnELb0ELb0ELi64EEEvPT0_PfPKT_S9_PKffiiPS7_l,@"STO_CUDA_ENTRY STV_DEFAULT"
_ZN4vllm31rms_norm_per_block_quant_kernelIN3c108BFloat16ENS1_13Float8_e4m3fnELb0ELb0ELi64EEEvPT0_PfPKT_S9_PKffiiPS7_l:
.text._ZN4vllm31rms_norm_per_block_quant_kernelIN3c108BFloat16ENS1_13Float8_e4m3fnELb0ELb0ELi64EEEvPT0_PfPKT_S9_PKffiiPS7_l:
        /* <DEDUP_REMOVED lines=19> */
.L_x_652:
        /* <DEDUP_REMOVED lines=56> */
.L_x_651:
[----:B------:R-:W-:Y:S05]  /*04b0*/  BSYNC B0 ;  /* 0x0000000000007941 */ /* 0x000fea0003800000 */
.L_x_650:
        /* <DEDUP_REMOVED lines=101> */
.L_x_654:
        /* <DEDUP_REMOVED lines=58> */
.L_x_655:
[----:B0-----:R-:W-:Y:S05]  /*0eb0*/  BSYNC B0 ;  /* 0x0000000000007941 */ /* 0x001fea0003800000 */
.L_x_653:
        /* <DEDUP_REMOVED lines=20> */
[----:B01----:R-:W-:Y:S05]  /*1000*/  CALL.REL.NOINC `($__internal_1_$__cuda_sm20_div_s64) ;  /* 0x0000444000007944 */ /* 0x003fea0003c00000 */
[----:B------:R-:W-:Y:S02]  /*1010*/  IMAD.MOV.U32 R10, RZ, RZ, R4 ;  /* 0x000000ffff0a7224 */ /* 0x000fe400078e0004 */
[----:B------:R-:W-:Y:S01]  /*1020*/  IMAD.MOV.U32 R11, RZ, RZ, R5 ;  /* 0x000000ffff0b7224 */ /* 0x000fe200078e0005 */
[----:B------:R-:W-:Y:S05]  /*1030*/  BRA `(.L_x_657) ;  /* 0x0000018000007947 */ /* 0x000fea0003800000 */
.L_x_656:
        /* <DEDUP_REMOVED lines=24> */
.L_x_657:
        /* <DEDUP_REMOVED lines=9> */
[----:B-1----:R-:W-:Y:S05]  /*1250*/  CALL.REL.NOINC `($__internal_1_$__cuda_sm20_div_s64) ;  /* 0x000041f000007944 */ /* 0x002fea0003c00000 */
        /* <DEDUP_REMOVED lines=11> */
.L_x_659:
        /* <DEDUP_REMOVED lines=22> */
.L_x_660:
[----:B------:R-:W-:Y:S05]  /*1470*/  BSYNC B0 ;  /* 0x0000000000007941 */ /* 0x000fea0003800000 */
.L_x_658:
        /* <DEDUP_REMOVED lines=19> */
.L_x_663:
        /* <DEDUP_REMOVED lines=190> */
.L_x_662:
[----:B------:R-:W-:Y:S05]  /*2190*/  BSYNC B0 ;  /* 0x0000000000007941 */ /* 0x000fea0003800000 */
.L_x_661:
        /* <DEDUP_REMOVED lines=16> */
[----:B-1----:R-:W-:Y:S05]  /*22a0*/  CALL.REL.NOINC `($__internal_1_$__cuda_sm20_div_s64) ;  /* 0x000031a000007944 */ /* 0x002fea0003c00000 */
[----:B------:R-:W-:Y:S02]  /*22b0*/  IMAD.MOV.U32 R6, RZ, RZ, R4 ;  /* 0x000000ffff067224 */ /* 0x000fe400078e0004 */
[----:B------:R-:W-:Y:S01]  /*22c0*/  IMAD.MOV.U32 R7, RZ, RZ, R5 ;  /* 0x000000ffff077224 */ /* 0x000fe200078e0005 */
[----:B------:R-:W-:Y:S05]  /*22d0*/  BRA `(.L_x_665) ;  /* 0x0000017000007947 */ /* 0x000fea0003800000 */
.L_x_664:
        /* <DEDUP_REMOVED lines=23> */
.L_x_665:
        /* <DEDUP_REMOVED lines=35> */
.L_x_675:
        /* <DEDUP_REMOVED lines=80> */
.L_x_673:
[----:B------:R-:W-:Y:S05]  /*2b80*/  BSYNC B3 ;  /* 0x0000000000037941 */ /* 0x000fea0003800000 */
.L_x_672:
[----:B------:R-:W-:Y:S05]  /*2b90*/  @!P0 BRA `(.L_x_671) ;  /* 0x0000015000008947 */ /* 0x000fea0003800000 */
[----:B------:R2:W3:Y:S01]  /*2ba0*/  LDS R41, [R18] ;  /* 0x0000000012297984 */ /* 0x0004e20000000800 */
[----:B------:R-:W-:-:S03]  /*2bb0*/  LEA R44, R42, 0x180, 0x2 ;  /* 0x000001802a2c7811 */ /* 0x000fc600078e10ff */
.L_x_674:
        /* <DEDUP_REMOVED lines=19> */
.L_x_671:
[----:B------:R-:W-:Y:S05]  /*2cf0*/  BSYNC B2 ;  /* 0x0000000000027941 */ /* 0x000fea0003800000 */
.L_x_670:
        /* <DEDUP_REMOVED lines=43> */
.L_x_669:
[----:B------:R-:W-:Y:S05]  /*2fb0*/  BSYNC B1 ;  /* 0x0000000000017941 */ /* 0x000fea0003800000 */
.L_x_668:
[----:B------:R-:W-:Y:S02]  /*2fc0*/  IADD3 R31, R31, 0x1, RZ ;  /* 0x000000011f1f7810 */ /* 0x000fe40007ffe0ff */
[----:B------:R-:W-:Y:S02]  /*2fd0*/  IADD3 R33, P1, R33, 0x1, RZ ;  /* 0x0000000121217810 */ /* 0x000fe40007f3e0ff */
[----:B------:R-:W-:-:S03]  /*2fe0*/  ISETP.GT.U32.AND P0, PT, R6, R31, PT ;  /* 0x0000001f0600720c */ /* 0x000fc60003f04070 */
[----:B------:R-:W-:Y:S01]  /*2ff0*/  IMAD.X R32, RZ, RZ, R32, P1 ;  /* 0x000000ffff207224 */ /* 0x000fe200008e0620 */
[----:B------:R-:W-:-:S13]  /*3000*/  ISETP.GT.AND.EX P0, PT, R7, RZ, PT, P0 ;  /* 0x000000ff0700720c */ /* 0x000fda0003f04300 */
[----:B------:R-:W-:Y:S05]  /*3010*/  @P0 BRA `(.L_x_675) ;  /* 0xfffff66000000947 */ /* 0x000fea000383ffff */
.L_x_667:
[----:B------:R-:W-:Y:S05]  /*3020*/  BSYNC B0 ;  /* 0x0000000000007941 */ /* 0x000fea0003800000 */
.L_x_666:
        /* <DEDUP_REMOVED lines=37> */
[----:B------:R-:W-:Y:S01]  /*3280*/  FMUL.FTZ R0, R0, 0.0022321429569274187088 ;  /* 0x3b12492500007820 */ /* 0x000fe20000410000 */
[----:B------:R-:W-:-:S04]  /*3290*/  LEA.HI.X R7, R4, c[0x0][0x16c], R5, 0x2, P0 ;  /* 0x00005b0004077a11 */ /* 0x000fc800000f1405 */
[----:B------:R-:W-:-:S05]  /*32a0*/  FMNMX.FTZ R3, R0, 4.3596542127488646656e-06, !PT ;  /* 0x3692492500037809 */ /* 0x000fca0007810000 */
[----:B------:R0:W-:Y:S02]  /*32b0*/  STG.E [R6.64], R3 ;  /* 0x0000000306007986 */ /* 0x0001e4000c10190e */
.L_x_677:
[----:B------:R-:W-:Y:S05]  /*32c0*/  BSYNC B0 ;  /* 0x0000000000007941 */ /* 0x000fea0003800000 */
.L_x_676:
        /* <DEDUP_REMOVED lines=10> */
[----:B------:R-:W-:Y:S02]  /*3370*/  UIMAD UR12, UR13, UR9, URZ ;  /* 0x000000090d0c72a4 */ /* 0x000fe4000f8e023f */
[----:B------:R-:W-:Y:S02]  /*3380*/  UIADD3 UR9, UR16, UR11, URZ ;  /* 0x0000000b10097290 */ /* 0x000fe4000fffe03f */
[----:B------:R-:W-:-:S02]  /*3390*/  UIADD3 UR12, UR5, UR12, URZ ;  /* 0x0000000c050c7290 */ /* 0x000fc4000fffe03f */
.L_x_711:
[----:B------:R-:W-:-:S04]  /*33a0*/  IMAD.MOV.U32 R6, RZ, RZ, 0x8 ;  /* 0x00000008ff067424 */ /* 0x000fc800078e00ff */
[----:B------:R-:W-:Y:S01]  /*33b0*/  IMAD.WIDE.U32 R6, R3, R6, UR6 ;  /* 0x0000000603067e25 */ /* 0x000fe2000f8e0006 */
[----:B------:R-:W-:-:S04]  /*33c0*/  SHF.R.U32.HI R2, RZ, 0x4, R3 ;  /* 0x00000004ff027819 */ /* 0x000fc80000011603 */
[----:B------:R-:W4:Y:S01]  /*33d0*/  LDG.E.64.CONSTANT R10, [R6.64] ;  /* 0x0000000e060a7981 */ /* 0x000f22000c1e9b00 */
[----:B------:R-:W-:Y:S01]  /*33e0*/  IMAD.MOV.U32 R0, RZ, RZ, 0x8 ;  /* 0x00000008ff007424 */ /* 0x000fe200078e00ff */
[----:B------:R-:W-:-:S03]  /*33f0*/  LOP3.LUT R2, R2, 0x3ffffff, RZ, 0xc0, !PT ;  /* 0x03ffffff02027812 */ /* 0x000fc600078ec0ff */
[----:B------:R-:W-:Y:S01]  /*3400*/  IMAD.WIDE.U32 R4, R3, R0, c[0x0][0x178] ;  /* 0x00005e0003047625 */ /* 0x000fe200078e0000 */
[----:B------:R-:W-:-:S05]  /*3410*/  IADD3 R2, P0, R2, UR10, RZ ;  /* 0x0000000a02027c10 */ /* 0x000fca000ff1e0ff */
[----:B------:R-:W5:Y:S01]  /*3420*/  LDG.E.64.CONSTANT R4, [R4.64] ;  /* 0x0000000e04047981 */ /* 0x000f62000c1e9b00 */
[----:B------:R-:W-:Y:S01]  /*3430*/  IMAD.X R9, RZ, RZ, UR9, P0 ;  /* 0x00000009ff097e24 */ /* 0x000fe200080e06ff */
[----:B------:R-:W-:-:S04]  /*3440*/  LEA R8, P0, R2, c[0x0][0x168], 0x2 ;  /* 0x00005a0002087a11 */ /* 0x000fc800078010ff */
[----:B------:R-:W-:-:S06]  /*3450*/  LEA.HI.X R9, R2, c[0x0][0x16c], R9, 0x2, P0 ;  /* 0x00005b0002097a11 */ /* 0x000fcc00000f1409 */
[----:B--2---:R0:W2:Y:S01]  /*3460*/  LDG.E R9, [R8.64] ;  /* 0x0000000e08097981 */ /* 0x0040a2000c1e1900 */
[----:B------:R-:W-:Y:S01]  /*3470*/  BSSY B0, `(.L_x_678) ;  /* 0x0000043000007945 */ /* 0x000fe20003800000 */
[--C-:B----4-:R-:W-:Y:S02]  /*3480*/  PRMT R2, RZ, 0x5410, R10.reuse ;  /* 0x00005410ff027816 */ /* 0x110fe4000000000a */
[----:B------:R-:W-:Y:S02]  /*3490*/  PRMT R6, RZ, 0x7610, R10 ;  /* 0x00007610ff067816 */ /* 0x000fe4000000000a */
[--C-:B0-----:R-:W-:Y:S01]  /*34a0*/  PRMT R8, RZ, 0x7610, R11.reuse ;  /* 0x00007610ff087816 */ /* 0x101fe2000000000b */
[----:B-1----:R-:W-:Y:S01]  /*34b0*/  FMUL.FTZ R2, R2, UR17 ;  /* 0x0000001102027c20 */ /* 0x002fe20008410000 */
[----:B------:R-:W-:Y:S01]  /*34c0*/  PRMT R10, RZ, 0x5410, R11 ;  /* 0x00005410ff0a7816 */ /* 0x000fe2000000000b */
[----:B------:R-:W-:Y:S02]  /*34d0*/  FMUL.FTZ R6, R6, UR17 ;  /* 0x0000001106067c20 */ /* 0x000fe40008410000 */
[----:B------:R-:W-:Y:S01]  /*34e0*/  FMUL.FTZ R8, R8, UR17 ;  /* 0x0000001108087c20 */ /* 0x000fe20008410000 */
[----:B------:R-:W-:Y:S01]  /*34f0*/  F2FP.BF16.PACK_AB R2, RZ, R2 ;  /* 0x00000002ff02723e */ /* 0x000fe200000010ff */
[----:B------:R-:W-:Y:S01]  /*3500*/  FMUL.FTZ R10, R10, UR17 ;  /* 0x000000110a0a7c20 */ /* 0x000fe20008410000 */
[----:B-----5:R-:W-:-:S02]  /*3510*/  PRMT R7, RZ, 0x5410, R4 ;  /* 0x00005410ff077816 */ /* 0x020fc40000000004 */
[----:B------:R-:W-:Y:S02]  /*3520*/  PRMT R2, RZ, 0x5410, R2 ;  /* 0x00005410ff027816 */ /* 0x000fe40000000002 */
[----:B------:R-:W-:Y:S02]  /*3530*/  F2FP.BF16.PACK_AB R6, RZ, R6 ;  /* 0x00000006ff06723e */ /* 0x000fe400000010ff */
[----:B------:R-:W-:Y:S01]  /*3540*/  F2FP.BF16.PACK_AB R8, RZ, R8 ;  /* 0x00000008ff08723e */ /* 0x000fe200000010ff */
[----:B------:R-:W-:Y:S01]  /*3550*/  FMUL.FTZ R2, R2, R7 ;  /* 0x0000000702027220 */ /* 0x000fe20000410000 */
[----:B------:R-:W-:Y:S02]  /*3560*/  PRMT R6, RZ, 0x5410, R6 ;  /* 0x00005410ff067816 */ /* 0x000fe40000000006 */
[----:B------:R-:W-:Y:S02]  /*3570*/  PRMT R7, RZ, 0x7610, R4 ;  /* 0x00007610ff077816 */ /* 0x000fe40000000004 */
[----:B--2---:R-:W0:Y:S01]  /*3580*/  MUFU.RCP R4, R9 ;  /* 0x0000000900047308 */ /* 0x004e220000001000 */
[----:B------:R-:W-:-:S02]  /*3590*/  PRMT R8, RZ, 0x5410, R8 ;  /* 0x00005410ff087816 */ /* 0x000fc40000000008 */
[----:B------:R-:W-:Y:S01]  /*35a0*/  FMUL.FTZ R6, R6, R7 ;  /* 0x0000000706067220 */ /* 0x000fe20000410000 */
[--C-:B------:R-:W-:Y:S02]  /*35b0*/  PRMT R7, RZ, 0x5410, R5.reuse ;  /* 0x00005410ff077816 */ /* 0x100fe40000000005 */
[----:B------:R-:W-:Y:S02]  /*35c0*/  PRMT R5, RZ, 0x7610, R5 ;  /* 0x00007610ff057816 */ /* 0x000fe40000000005 */
[----:B------:R-:W-:Y:S02]  /*35d0*/  F2FP.BF16.PACK_AB R2, RZ, R2 ;  /* 0x00000002ff02723e */ /* 0x000fe400000010ff */
[----:B------:R-:W-:Y:S01]  /*35e0*/  F2FP.BF16.PACK_AB R10, RZ, R10 ;  /* 0x0000000aff0a723e */ /* 0x000fe200000010ff */
[----:B------:R-:W-:Y:S01]  /*35f0*/  FMUL.FTZ R5, R8, R5 ;  /* 0x0000000508057220 */ /* 0x000fe20000410000 */
[----:B------:R-:W-:Y:S02]  /*3600*/  PRMT R2, RZ, 0x5410, R2 ;  /* 0x00005410ff027816 */ /* 0x000fe40000000002 */
[----:B------:R-:W-:-:S02]  /*3610*/  PRMT R10, RZ, 0x5410, R10 ;  /* 0x00005410ff0a7816 */ /* 0x000fc4000000000a */
[----:B------:R-:W-:Y:S01]  /*3620*/  F2FP.BF16.PACK_AB R5, RZ, R5 ;  /* 0x00000005ff05723e */ /* 0x000fe200000010ff */
[----:B0-----:R-:W-:Y:S01]  /*3630*/  FMUL.FTZ R2, R2, R4 ;  /* 0x0000000402027220 */ /* 0x001fe20000410000 */
[----:B------:R-:W-:Y:S01]  /*3640*/  F2FP.BF16.PACK_AB R6, RZ, R6 ;  /* 0x00000006ff06723e */ /* 0x000fe200000010ff */
[----:B------:R-:W-:Y:S01]  /*3650*/  FMUL.FTZ R7, R10, R7 ;  /* 0x000000070a077220 */ /* 0x000fe20000410000 */
[----:B------:R-:W-:Y:S02]  /*3660*/  PRMT R5, RZ, 0x5410, R5 ;  /* 0x00005410ff057816 */ /* 0x000fe40000000005 */
[----:B------:R-:W-:Y:S02]  /*3670*/  FMNMX.FTZ R2, R2, 448, PT ;  /* 0x43e0000002027809 */ /* 0x000fe40003810000 */
[----:B------:R-:W-:Y:S01]  /*3680*/  F2FP.BF16.PACK_AB R7, RZ, R7 ;  /* 0x00000007ff07723e */ /* 0x000fe200000010ff */
[----:B------:R-:W-:Y:S01]  /*3690*/  FMUL.FTZ R5, R5, R4 ;  /* 0x0000000405057220 */ /* 0x000fe20000410000 */
[----:B------:R-:W-:Y:S01]  /*36a0*/  FMNMX.FTZ R9, R2, -448, !PT ;  /* 0xc3e0000002097809 */ /* 0x000fe20007810000 */
[----:B------:R-:W-:Y:S01]  /*36b0*/  IMAD.MOV.U32 R2, RZ, RZ, 0x7f ;  /* 0x0000007fff027424 */ /* 0x000fe200078e00ff */
[----:B------:R-:W-:-:S02]  /*36c0*/  PRMT R6, RZ, 0x5410, R6 ;  /* 0x00005410ff067816 */ /* 0x000fc40000000006 */
[----:B------:R-:W-:Y:S02]  /*36d0*/  FMNMX.FTZ R5, R5, 448, PT ;  /* 0x43e0000005057809 */ /* 0x000fe40003810000 */
[----:B------:R-:W-:Y:S01]  /*36e0*/  PRMT R7, RZ, 0x5410, R7 ;  /* 0x00005410ff077816 */ /* 0x000fe20000000007 */
[-C--:B------:R-:W-:Y:S01]  /*36f0*/  FMUL.FTZ R6, R6, R4.reuse ;  /* 0x0000000406067220 */ /* 0x080fe20000410000 */
[----:B------:R-:W-:Y:S02]  /*3700*/  FMNMX.FTZ R15, R5, -448, !PT ;  /* 0xc3e00000050f7809 */ /* 0x000fe40007810000 */
[----:B------:R-:W-:Y:S01]  /*3710*/  LOP3.LUT R5, R9, 0x7fffffff, RZ, 0xc0, !PT ;  /* 0x7fffffff09057812 */ /* 0x000fe200078ec0ff */
[----:B------:R-:W-:Y:S01]  /*3720*/  FMUL.FTZ R7, R7, R4 ;  /* 0x0000000407077220 */ /* 0x000fe20000410000 */
[----:B------:R-:W-:Y:S02]  /*3730*/  FMNMX.FTZ R6, R6, 448, PT ;  /* 0x43e0000006067809 */ /* 0x000fe40003810000 */
[----:B------:R-:W-:-:S02]  /*3740*/  ISETP.GT.U32.AND P2, PT, R5, 0x43efffff, PT ;  /* 0x43efffff0500780c */ /* 0x000fc40003f44070 */
[----:B------:R-:W-:Y:S02]  /*3750*/  FMNMX.FTZ R7, R7, 448, PT ;  /* 0x43e0000007077809 */ /* 0x000fe40003810000 */
[----:B------:R-:W-:Y:S02]  /*3760*/  FMNMX.FTZ R11, R6, -448, !PT ;  /* 0xc3e00000060b7809 */ /* 0x000fe40007810000 */
[----:B------:R-:W-:Y:S02]  /*3770*/  FMNMX.FTZ R13, R7, -448, !PT ;  /* 0xc3e00000070d7809 */ /* 0x000fe40007810000 */
[----:B------:R-:W-:Y:S02]  /*3780*/  LOP3.LUT R4, R9, 0x80000000, RZ, 0xc0, !PT ;  /* 0x8000000009047812 */ /* 0x000fe400078ec0ff */
[----:B------:R-:W-:Y:S02]  /*3790*/  LOP3.LUT R8, R11, 0x7fffffff, RZ, 0xc0, !PT ;  /* 0x7fffffff0b087812 */ /* 0x000fe400078ec0ff */
[----:B------:R-:W-:-:S02]  /*37a0*/  LOP3.LUT R12, R13, 0x7fffffff, RZ, 0xc0, !PT ;  /* 0x7fffffff0d0c7812 */ /* 0x000fc400078ec0ff */
[----:B---3--:R-:W-:Y:S02]  /*37b0*/  LOP3.LUT R14, R15, 0x7fffffff, RZ, 0xc0, !PT ;  /* 0x7fffffff0f0e7812 */ /* 0x008fe400078ec0ff */
        /* <DEDUP_REMOVED lines=14> */
.L_x_679:
[----:B------:R-:W-:Y:S05]  /*38a0*/  BSYNC B0 ;  /* 0x0000000000007941 */ /* 0x000fea0003800000 */
.L_x_678:
[----:B------:R-:W-:Y:S01]  /*38b0*/  BSSY B0, `(.L_x_680) ;  /* 0x000000b000007945 */ /* 0x000fe20003800000 */
        /* <DEDUP_REMOVED lines=10> */
.L_x_681:
[----:B------:R-:W-:Y:S05]  /*3960*/  BSYNC B0 ;  /* 0x0000000000007941 */ /* 0x000fea0003800000 */
.L_x_680:
        /* <DEDUP_REMOVED lines=15> */
.L_x_683:
[----:B------:R-:W-:Y:S05]  /*3a60*/  BSYNC B0 ;  /* 0x0000000000007941 */ /* 0x000fea0003800000 */
.L_x_682:
[----:B------:R-:W-:Y:S01]  /*3a70*/  BSSY B0, `(.L_x_684) ;  /* 0x000000c000007945 */ /* 0x000fe20003800000 */
[----:B------:R-:W-:Y:S02]  /*3a80*/  PRMT R6, R10, 0x7604, R9 ;  /* 0x000076040a067816 */ /* 0x000fe40000000009 */
        /* <DEDUP_REMOVED lines=10> */
.L_x_685:
[----:B------:R-:W-:Y:S05]  /*3b30*/  BSYNC B0 ;  /* 0x0000000000007941 */ /* 0x000fea0003800000 */
.L_x_684:
[C---:B------:R-:W-:Y:S02]  /*3b40*/  LEA R2, P0, R3.reuse, UR4, 0x2 ;  /* 0x0000000403027c11 */ /* 0x040fe4000f8010ff */
        /* <DEDUP_REMOVED lines=8> */
[----:B------:R-:W-:Y:S01]  /*3bd0*/  IMAD.MOV.U32 R6, RZ, RZ, 0x8 ;  /* 0x00000008ff067424 */ /* 0x000fe200078e00ff */
[----:B0-----:R-:W-:-:S03]  /*3be0*/  SHF.R.U32.HI R2, RZ, 0x4, R5 ;  /* 0x00000004ff027819 */ /* 0x001fc60000011605 */
[----:B------:R-:W-:Y:S01]  /*3bf0*/  IMAD.WIDE.U32 R6, R5, R6, UR6 ;  /* 0x0000000605067e25 */ /* 0x000fe2000f8e0006 */
[----:B------:R-:W-:-:S04]  /*3c00*/  LOP3.LUT R4, R2, 0x3ffffff, RZ, 0xc0, !PT ;  /* 0x03ffffff02047812 */ /* 0x000fc800078ec0ff */
[----:B------:R-:W2:Y:S01]  /*3c10*/  LDG.E.64.CONSTANT R10, [R6.64] ;  /* 0x0000000e060a7981 */ /* 0x000ea2000c1e9b00 */
[----:B------:R-:W-:Y:S01]  /*3c20*/  IADD3 R4, P0, R4, UR10, RZ ;  /* 0x0000000a04047c10 */ /* 0x000fe2000ff1e0ff */
[----:B------:R-:W-:-:S04]  /*3c30*/  IMAD.WIDE.U32 R2, R5, R0, c[0x0][0x178] ;  /* 0x00005e0005027625 */ /* 0x000fc800078e0000 */
[----:B------:R-:W-:Y:S01]  /*3c40*/  IMAD.X R9, RZ, RZ, UR9, P0 ;  /* 0x00000009ff097e24 */ /* 0x000fe200080e06ff */
[C---:B------:R-:W-:Y:S01]  /*3c50*/  LEA R8, P0, R4.reuse, c[0x0][0x168], 0x2 ;  /* 0x00005a0004087a11 */ /* 0x040fe200078010ff */
[----:B------:R-:W3:Y:S03]  /*3c60*/  LDG.E.64.CONSTANT R2, [R2.64] ;  /* 0x0000000e02027981 */ /* 0x000ee6000c1e9b00 */
[----:B------:R-:W-:-:S06]  /*3c70*/  LEA.HI.X R9, R4, c[0x0][0x16c], R9, 0x2, P0 ;  /* 0x00005b0004097a11 */ /* 0x000fcc00000f1409 */
[----:B------:R0:W4:Y:S01]  /*3c80*/  LDG.E R9, [R8.64] ;  /* 0x0000000e08097981 */ /* 0x000122000c1e1900 */
[----:B------:R-:W-:Y:S01]  /*3c90*/  BSSY B0, `(.L_x_686) ;  /* 0x0000043000007945 */ /* 0x000fe20003800000 */
[--C-:B--2---:R-:W-:Y:S02]  /*3ca0*/  PRMT R4, RZ, 0x5410, R10.reuse ;  /* 0x00005410ff047816 */ /* 0x104fe4000000000a */
[----:B------:R-:W-:Y:S02]  /*3cb0*/  PRMT R6, RZ, 0x7610, R10 ;  /* 0x00007610ff067816 */ /* 0x000fe4000000000a */
[--C-:B------:R-:W-:Y:S01]  /*3cc0*/  PRMT R10, RZ, 0x5410, R11.reuse ;  /* 0x00005410ff0a7816 */ /* 0x100fe2000000000b */
[----:B------:R-:W-:Y:S01]  /*3cd0*/  FMUL.FTZ R4, R4, UR17 ;  /* 0x0000001104047c20 */ /* 0x000fe20008410000 */
[----:B0-----:R-:W-:Y:S01]  /*3ce0*/  PRMT R8, RZ, 0x7610, R11 ;  /* 0x00007610ff087816 */ /* 0x001fe2000000000b */
[----:B------:R-:W-:Y:S01]  /*3cf0*/  FMUL.FTZ R6, R6, UR17 ;  /* 0x0000001106067c20 */ /* 0x000fe20008410000 */
[----:B---3--:R-:W-:Y:S01]  /*3d00*/  PRMT R7, RZ, 0x5410, R2 ;  /* 0x00005410ff077816 */ /* 0x008fe20000000002 */
[----:B------:R-:W-:Y:S01]  /*3d10*/  FMUL.FTZ R10, R10, UR17 ;  /* 0x000000110a0a7c20 */ /* 0x000fe20008410000 */
[----:B------:R-:W-:Y:S01]  /*3d20*/  F2FP.BF16.PACK_AB R4, RZ, R4 ;  /* 0x00000004ff04723e */ /* 0x000fe200000010ff */
[----:B------:R-:W-:Y:S01]  /*3d30*/  FMUL.FTZ R8, R8, UR17 ;  /* 0x0000001108087c20 */ /* 0x000fe20008410000 */
[----:B------:R-:W-:-:S02]  /*3d40*/  F2FP.BF16.PACK_AB R6, RZ, R6 ;  /* 0x00000006ff06723e */ /* 0x000fc400000010ff */
[----:B------:R-:W-:Y:S02]  /*3d50*/  PRMT R4, RZ, 0x5410, R4 ;  /* 0x00005410ff047816 */ /* 0x000fe40000000004 */
[----:B------:R-:W-:Y:S02]  /*3d60*/  PRMT R6, RZ, 0x5410, R6 ;  /* 0x00005410ff067816 */ /* 0x000fe40000000006 */
[----:B------:R-:W-:Y:S01]  /*3d70*/  F2FP.BF16.PACK_AB R10, RZ, R10 ;  /* 0x0000000aff0a723e */ /* 0x000fe200000010ff */
[----:B------:R-:W-:Y:S01]  /*3d80*/  FMUL.FTZ R4, R4, R7 ;  /* 0x0000000704047220 */ /* 0x000fe20000410000 */
[----:B------:R-:W-:Y:S02]  /*3d90*/  PRMT R7, RZ, 0x7610, R2 ;  /* 0x00007610ff077816 */ /* 0x000fe40000000002 */
[----:B----4-:R-:W0:Y:S01]  /*3da0*/  MUFU.RCP R2, R9 ;  /* 0x0000000900027308 */ /* 0x010e220000001000 */
[----:B------:R-:W-:Y:S02]  /*3db0*/  F2FP.BF16.PACK_AB R8, RZ, R8 ;  /* 0x00000008ff08723e */ /* 0x000fe400000010ff */
[----:B------:R-:W-:Y:S01]  /*3dc0*/  F2FP.BF16.PACK_AB R4, RZ, R4 ;  /* 0x00000004ff04723e */ /* 0x000fe200000010ff */
[----:B------:R-:W-:Y:S01]  /*3dd0*/  FMUL.FTZ R6, R6, R7 ;  /* 0x0000000706067220 */ /* 0x000fe20000410000 */
[----:B------:R-:W-:-:S02]  /*3de0*/  PRMT R7, RZ, 0x5410, R3 ;  /* 0x00005410ff077816 */ /* 0x000fc40000000003 */
[----:B------:R-:W-:Y:S02]  /*3df0*/  PRMT R4, RZ, 0x5410, R4 ;  /* 0x00005410ff047816 */ /* 0x000fe40000000004 */
[----:B------:R-:W-:Y:S02]  /*3e00*/  PRMT R10, RZ, 0x5410, R10 ;  /* 0x00005410ff0a7816 */ /* 0x000fe4000000000a */
[----:B------:R-:W-:Y:S02]  /*3e10*/  PRMT R8, RZ, 0x5410, R8 ;  /* 0x00005410ff087816 */ /* 0x000fe40000000008 */
[----:B------:R-:W-:Y:S01]  /*3e20*/  PRMT R3, RZ, 0x7610, R3 ;  /* 0x00007610ff037816 */ /* 0x000fe20000000003 */
[----:B------:R-:W-:Y:S01]  /*3e30*/  FMUL.FTZ R7, R10, R7 ;  /* 0x000000070a077220 */ /* 0x000fe20000410000 */
[----:B------:R-:W-:Y:S01]  /*3e40*/  F2FP.BF16.PACK_AB R6, RZ, R6 ;  /* 0x00000006ff06723e */ /* 0x000fe200000010ff */
[----:B0-----:R-:W-:Y:S02]  /*3e50*/  FMUL.FTZ R4, R4, R2 ;  /* 0x0000000204047220 */ /* 0x001fe40000410000 */
[----:B------:R-:W-:Y:S01]  /*3e60*/  FMUL.FTZ R3, R8, R3 ;  /* 0x0000000308037220 */ /* 0x000fe20000410000 */
[----:B------:R-:W-:-:S02]  /*3e70*/  F2FP.BF16.PACK_AB R7, RZ, R7 ;  /* 0x00000007ff07723e */ /* 0x000fc400000010ff */
[----:B------:R-:W-:Y:S02]  /*3e80*/  FMNMX.FTZ R4, R4, 448, PT ;  /* 0x43e0000004047809 */ /* 0x000fe40003810000 */
[----:B------:R-:W-:Y:S02]  /*3e90*/  F2FP.BF16.PACK_AB R3, RZ, R3 ;  /* 0x00000003ff03723e */ /* 0x000fe400000010ff */
[----:B------:R-:W-:Y:S02]  /*3ea0*/  FMNMX.FTZ R4, R4, -448, !PT ;  /* 0xc3e0000004047809 */ /* 0x000fe40007810000 */
[----:B------:R-:W-:Y:S02]  /*3eb0*/  PRMT R6, RZ, 0x5410, R6 ;  /* 0x00005410ff067816 */ /* 0x000fe40000000006 */
[----:B------:R-:W-:Y:S02]  /*3ec0*/  PRMT R7, RZ, 0x5410, R7 ;  /* 0x00005410ff077816 */ /* 0x000fe40000000007 */
[----:B------:R-:W-:Y:S01]  /*3ed0*/  PRMT R3, RZ, 0x5410, R3 ;  /* 0x00005410ff037816 */ /* 0x000fe20000000003 */
[-C--:B------:R-:W-:Y:S01]  /*3ee0*/  FMUL.FTZ R6, R6, R2.reuse ;  /* 0x0000000206067220 */ /* 0x080fe20000410000 */
[----:B------:R-:W-:Y:S01]  /*3ef0*/  LOP3.LUT R8, R4, 0x7fffffff, RZ, 0xc0, !PT ;  /* 0x7fffffff04087812 */ /* 0x000fe200078ec0ff */
[----:B------:R-:W-:-:S02]  /*3f00*/  FMUL.FTZ R7, R7, R2 ;  /* 0x0000000207077220 */ /* 0x000fc40000410000 */
[----:B------:R-:W-:Y:S01]  /*3f10*/  FMUL.FTZ R3, R3, R2 ;  /* 0x0000000203037220 */ /* 0x000fe20000410000 */
[----:B------:R-:W-:Y:S01]  /*3f20*/  ISETP.GT.U32.AND P2, PT, R8, 0x43efffff, PT ;  /* 0x43efffff0800780c */ /* 0x000fe20003f44070 */
[----:B------:R-:W-:Y:S01]  /*3f30*/  IMAD.MOV.U32 R2, RZ, RZ, 0x7f ;  /* 0x0000007fff027424 */ /* 0x000fe200078e00ff */
[----:B------:R-:W-:Y:S02]  /*3f40*/  FMNMX.FTZ R6, R6, 448, PT ;  /* 0x43e0000006067809 */ /* 0x000fe40003810000 */
[----:B------:R-:W-:Y:S02]  /*3f50*/  FMNMX.FTZ R7, R7, 448, PT ;  /* 0x43e0000007077809 */ /* 0x000fe40003810000 */
        /* <DEDUP_REMOVED lines=22> */
.L_x_687:
[----:B------:R-:W-:Y:S05]  /*40c0*/  BSYNC B0 ;  /* 0x0000000000007941 */ /* 0x000fea0003800000 */
.L_x_686:
        /* <DEDUP_REMOVED lines=11> */
.L_x_689:
[----:B------:R-:W-:Y:S05]  /*4180*/  BSYNC B0 ;  /* 0x0000000000007941 */ /* 0x000fea0003800000 */
.L_x_688:
[----:B------:R-:W-:Y:S01]  /*4190*/  LOP3.LUT R3, R12, 0x80000000, RZ, 0xc0, !PT ;  /* 0x800000000c037812 */ /* 0x000fe200078ec0ff */
[----:B------:R-:W-:Y:S01]  /*41a0*/  BSSY B0, `(.L_x_690) ;  /* 0x000000e000007945 */ /* 0x000fe20003800000 */
[----:B------:R-:W-:Y:S01]  /*41b0*/  LOP3.LUT R9, R2, R7, RZ, 0xfc, !PT ;  /* 0x0000000702097212 */ /* 0x000fe200078efcff */
[----:B------:R-:W-:Y:S01]  /*41c0*/  IMAD.MOV.U32 R2, RZ, RZ, 0x7f ;  /* 0x0000007fff027424 */ /* 0x000fe200078e00ff */
[----:B------:R-:W-:Y:S01]  /*41d0*/  SHF.R.U32.HI R6, RZ, 0x18, R3 ;  /* 0x00000018ff067819 */ /* 0x000fe20000011603 */
[----:B------:R-:W-:Y:S01]  /*41e0*/  IMAD.MOV.U32 R3, RZ, RZ, 0x7f ;  /* 0x0000007fff037424 */ /* 0x000fe200078e00ff */
        /* <DEDUP_REMOVED lines=9> */
.L_x_691:
[----:B------:R-:W-:Y:S05]  /*4280*/  BSYNC B0 ;  /* 0x0000000000007941 */ /* 0x000fea0003800000 */
.L_x_690:
        /* <DEDUP_REMOVED lines=12> */
.L_x_693:
[----:B------:R-:W-:Y:S05]  /*4350*/  BSYNC B0 ;  /* 0x0000000000007941 */ /* 0x000fea0003800000 */
.L_x_692:
[----:B------:R-:W-:Y:S02]  /*4360*/  PRMT R9, R9, 0x7054, R4 ;  /* 0x0000705409097816 */ /* 0x000fe40000000004 */
[C---:B------:R-:W-:Y:S02]  /*4370*/  LEA R4, P0, R5.reuse, UR4, 0x2 ;  /* 0x0000000405047c11 */ /* 0x040fe4000f8010ff */
[C---:B------:R-:W-:Y:S02]  /*4380*/  IADD3 R3, R5.reuse, c[0x0][0x0], RZ ;  /* 0x0000000005037a10 */ /* 0x040fe40007ffe0ff */
[----:B------:R-:W-:Y:S02]  /*4390*/  LEA.HI.X R5, R5, UR12, RZ, 0x2, P0 ;  /* 0x0000000c05057c11 */ /* 0x000fe400080f14ff */
[----:B------:R-:W-:-:S02]  /*43a0*/  ISETP.GE.U32.AND P0, PT, R3, UR8, PT ;  /* 0x0000000803007c0c */ /* 0x000fc4000bf06070 */
[----:B------:R-:W-:-:S04]  /*43b0*/  LOP3.LUT R2, R2, R7, RZ, 0xfc, !PT ;  /* 0x0000000702027212 */ /* 0x000fc800078efcff */
[----:B------:R-:W-:-:S05]  /*43c0*/  PRMT R9, R2, 0x654, R9 ;  /* 0x0000065402097816 */ /* 0x000fca0000000009 */
[----:B------:R0:W-:Y:S02]  /*43d0*/  STG.E [R4.64], R9 ;  /* 0x0000000904007986 */ /* 0x0001e4000c10190e */
[----:B------:R-:W-:Y:S05]  /*43e0*/  @P0 EXIT ;  /* 0x000000000000094d */ /* 0x000fea0003800000 */
[----:B------:R-:W-:-:S04]  /*43f0*/  IMAD.MOV.U32 R6, RZ, RZ, 0x8 ;  /* 0x00000008ff067424 */ /* 0x000fc800078e00ff */
[----:B------:R-:W-:Y:S01]  /*4400*/  IMAD.WIDE.U32 R6, R3, R6, UR6 ;  /* 0x0000000603067e25 */ /* 0x000fe2000f8e0006 */
[----:B------:R-:W-:-:S04]  /*4410*/  SHF.R.U32.HI R2, RZ, 0x4, R3 ;  /* 0x00000004ff027819 */ /* 0x000fc80000011603 */
[----:B------:R-:W2:Y:S01]  /*4420*/  LDG.E.64.CONSTANT R10, [R6.64] ;  /* 0x0000000e060a7981 */ /* 0x000ea2000c1e9b00 */
[----:B------:R-:W-:Y:S01]  /*4430*/  LOP3.LUT R2, R2, 0x3ffffff, RZ, 0xc0, !PT ;  /* 0x03ffffff02027812 */ /* 0x000fe200078ec0ff */
[----:B0-----:R-:W-:-:S03]  /*4440*/  IMAD.WIDE.U32 R4, R3, R0, c[0x0][0x178] ;  /* 0x00005e0003047625 */ /* 0x001fc600078e0000 */
[----:B------:R-:W-:-:S03]  /*4450*/  IADD3 R2, P0, R2, UR10, RZ ;  /* 0x0000000a02027c10 */ /* 0x000fc6000ff1e0ff */
[----:B------:R-:W3:Y:S02]  /*4460*/  LDG.E.64.CONSTANT R4, [R4.64] ;  /* 0x0000000e04047981 */ /* 0x000ee4000c1e9b00 */
[----:B------:R-:W-:Y:S01]  /*4470*/  IMAD.X R9, RZ, RZ, UR9, P0 ;  /* 0x00000009ff097e24 */ /* 0x000fe200080e06ff */
[----:B------:R-:W-:-:S04]  /*4480*/  LEA R8, P0, R2, c[0x0][0x168], 0x2 ;  /* 0x00005a0002087a11 */ /* 0x000fc800078010ff */
[----:B------:R-:W-:-:S06]  /*4490*/  LEA.HI.X R9, R2, c[0x0][0x16c], R9, 0x2, P0 ;  /* 0x00005b0002097a11 */ /* 0x000fcc00000f1409 */
[----:B------:R0:W4:Y:S01]  /*44a0*/  LDG.E R9, [R8.64] ;  /* 0x0000000e08097981 */ /* 0x000122000c1e1900 */
[----:B------:R-:W-:Y:S01]  /*44b0*/  BSSY B0, `(.L_x_694) ;  /* 0x0000043000007945 */ /* 0x000fe20003800000 */
[--C-:B--2---:R-:W-:Y:S02]  /*44c0*/  PRMT R2, RZ, 0x5410, R10.reuse ;  /* 0x00005410ff027816 */ /* 0x104fe4000000000a */
[----:B------:R-:W-:Y:S02]  /*44d0*/  PRMT R6, RZ, 0x7610, R10 ;  /* 0x00007610ff067816 */ /* 0x000fe4000000000a */
[--C-:B0-----:R-:W-:Y:S01]  /*44e0*/  PRMT R8, RZ, 0x7610, R11.reuse ;  /* 0x00007610ff087816 */ /* 0x101fe2000000000b */
[----:B------:R-:W-:Y:S01]  /*44f0*/  FMUL.FTZ R2, R2, UR17 ;  /* 0x0000001102027c20 */ /* 0x000fe20008410000 */
[----:B------:R-:W-:Y:S01]  /*4500*/  PRMT R10, RZ, 0x5410, R11 ;  /* 0x00005410ff0a7816 */ /* 0x000fe2000000000b */
        /* <DEDUP_REMOVED lines=12> */
[----:B------:R-:W-:Y:S02]  /*45d0*/  PRMT R8, RZ, 0x5410, R8 ;  /* 0x00005410ff087816 */ /* 0x000fe40000000008 */
[----:B------:R-:W-:Y:S01]  /*45e0*/  FMUL.FTZ R6, R6, R7 ;  /* 0x0000000706067220 */ /* 0x000fe20000410000 */
[----:B------:R-:W-:-:S02]  /*45f0*/  PRMT R7, RZ, 0x5410, R5 ;  /* 0x00005410ff077816 */ /* 0x000fc40000000005 */
[----:B------:R-:W-:Y:S02]  /*4600*/  PRMT R5, RZ, 0x7610, R5 ;  /* 0x00007610ff057816 */ /* 0x000fe40000000005 */
[----:B------:R-:W-:Y:S02]  /*4610*/  F2FP.BF16.PACK_AB R2, RZ, R2 ;  /* 0x00000002ff02723e */ /* 0x000fe400000010ff */
[----:B------:R-:W-:Y:S01]  /*4620*/  F2FP.BF16.PACK_AB R10, RZ, R10 ;  /* 0x0000000aff0a723e */ /* 0x000fe200000010ff */
[----:B------:R-:W-:Y:S01]  /*4630*/  FMUL.FTZ R5, R8, R5 ;  /* 0x0000000508057220 */ /* 0x000fe20000410000 */
[----:B------:R-:W-:Y:S02]  /*4640*/  PRMT R2, RZ, 0x5410, R2 ;  /* 0x00005410ff027816 */ /* 0x000fe40000000002 */
[----:B------:R-:W-:Y:S02]  /*4650*/  PRMT R10, RZ, 0x5410, R10 ;  /* 0x00005410ff0a7816 */ /* 0x000fe4000000000a */
[----:B------:R-:W-:Y:S01]  /*4660*/  F2FP.BF16.PACK_AB R5, RZ, R5 ;  /* 0x00000005ff05723e */ /* 0x000fe200000010ff */
[----:B0-----:R-:W-:Y:S01]  /*4670*/  FMUL.FTZ R2, R2, R4 ;  /* 0x0000000402027220 */ /* 0x001fe20000410000 */
[----:B------:R-:W-:Y:S01]  /*4680*/  F2FP.BF16.PACK_AB R6, RZ, R6 ;  /* 0x00000006ff06723e */ /* 0x000fe200000010ff */
[----:B------:R-:W-:Y:S01]  /*4690*/  FMUL.FTZ R7, R10, R7 ;  /* 0x000000070a077220 */ /* 0x000fe20000410000 */
[----:B------:R-:W-:-:S02]  /*46a0*/  PRMT R5, RZ, 0x5410, R5 ;  /* 0x00005410ff057816 */ /* 0x000fc40000000005 */
[----:B------:R-:W-:Y:S02]  /*46b0*/  FMNMX.FTZ R2, R2, 448, PT ;  /* 0x43e0000002027809 */ /* 0x000fe40003810000 */
[----:B------:R-:W-:Y:S01]  /*46c0*/  F2FP.BF16.PACK_AB R7, RZ, R7 ;  /* 0x00000007ff07723e */ /* 0x000fe200000010ff */
[-C--:B------:R-:W-:Y:S01]  /*46d0*/  FMUL.FTZ R5, R5, R4.reuse ;  /* 0x0000000405057220 */ /* 0x080fe20000410000 */
[----:B------:R-:W-:Y:S01]  /*46e0*/  FMNMX.FTZ R9, R2, -448, !PT ;  /* 0xc3e0000002097809 */ /* 0x000fe20007810000 */
[----:B------:R-:W-:Y:S01]  /*46f0*/  IMAD.MOV.U32 R2, RZ, RZ, 0x7f ;  /* 0x0000007fff027424 */ /* 0x000fe200078e00ff */
[----:B------:R-:W-:Y:S02]  /*4700*/  PRMT R6, RZ, 0x5410, R6 ;  /* 0x00005410ff067816 */ /* 0x000fe40000000006 */
[----:B------:R-:W-:Y:S02]  /*4710*/  FMNMX.FTZ R5, R5, 448, PT ;  /* 0x43e0000005057809 */ /* 0x000fe40003810000 */
[----:B------:R-:W-:Y:S01]  /*4720*/  PRMT R7, RZ, 0x5410, R7 ;  /* 0x00005410ff077816 */ /* 0x000fe20000000007 */
[----:B------:R-:W-:Y:S01]  /*4730*/  FMUL.FTZ R6, R6, R4 ;  /* 0x0000000406067220 */ /* 0x000fe20000410000 */
[----:B------:R-:W-:-:S02]  /*4740*/  FMNMX.FTZ R15, R5, -448, !PT ;  /* 0xc3e00000050f7809 */ /* 0x000fc40007810000 */
[----:B------:R-:W-:Y:S01]  /*4750*/  LOP3.LUT R5, R9, 0x7fffffff, RZ, 0xc0, !PT ;  /* 0x7fffffff09057812 */ /* 0x000fe200078ec0ff */
[----:B------:R-:W-:Y:S01]  /*4760*/  FMUL.FTZ R7, R7, R4 ;  /* 0x0000000407077220 */ /* 0x000fe20000410000 */
[----:B------:R-:W-:Y:S02]  /*4770*/  FMNMX.FTZ R6, R6, 448, PT ;  /* 0x43e0000006067809 */ /* 0x000fe40003810000 */
[----:B------:R-:W-:Y:S02]  /*4780*/  ISETP.GT.U32.AND P2, PT, R5, 0x43efffff, PT ;  /* 0x43efffff0500780c */ /* 0x000fe40003f44070 */
[----:B------:R-:W-:Y:S02]  /*4790*/  FMNMX.FTZ R7, R7, 448, PT ;  /* 0x43e0000007077809 */ /* 0x000fe40003810000 */
[----:B------:R-:W-:Y:S02]  /*47a0*/  FMNMX.FTZ R11, R6, -448, !PT ;  /* 0xc3e00000060b7809 */ /* 0x000fe40007810000 */
[----:B------:R-:W-:-:S02]  /*47b0*/  FMNMX.FTZ R13, R7, -448, !PT ;  /* 0xc3e00000070d7809 */ /* 0x000fc40007810000 */
        /* <DEDUP_REMOVED lines=18> */
.L_x_695:
[----:B------:R-:W-:Y:S05]  /*48e0*/  BSYNC B0 ;  /* 0x0000000000007941 */ /* 0x000fea0003800000 */
.L_x_694:
        /* <DEDUP_REMOVED lines=11> */
.L_x_697:
[----:B------:R-:W-:Y:S05]  /*49a0*/  BSYNC B0 ;  /* 0x0000000000007941 */ /* 0x000fea0003800000 */
.L_x_696:
        /* <DEDUP_REMOVED lines=15> */
.L_x_699:
[----:B------:R-:W-:Y:S05]  /*4aa0*/  BSYNC B0 ;  /* 0x0000000000007941 */ /* 0x000fea0003800000 */
.L_x_698:
        /* <DEDUP_REMOVED lines=12> */
.L_x_701:
[----:B------:R-:W-:Y:S05]  /*4b70*/  BSYNC B0 ;  /* 0x0000000000007941 */ /* 0x000fea0003800000 */
.L_x_700:
        /* <DEDUP_REMOVED lines=9> */
[----:B------:R-:W-:-:S04]  /*4c10*/  IMAD.MOV.U32 R6, RZ, RZ, 0x8 ;  /* 0x00000008ff067424 */ /* 0x000fc800078e00ff */
[----:B0-----:R-:W-:Y:S01]  /*4c20*/  IMAD.WIDE.U32 R6, R5, R6, UR6 ;  /* 0x0000000605067e25 */ /* 0x001fe2000f8e0006 */
[----:B------:R-:W-:-:S04]  /*4c30*/  SHF.R.U32.HI R2, RZ, 0x4, R5 ;  /* 0x00000004ff027819 */ /* 0x000fc80000011605 */
[----:B------:R-:W2:Y:S01]  /*4c40*/  LDG.E.64.CONSTANT R10, [R6.64] ;  /* 0x0000000e060a7981 */ /* 0x000ea2000c1e9b00 */
[----:B------:R-:W-:Y:S01]  /*4c50*/  LOP3.LUT R4, R2, 0x3ffffff, RZ, 0xc0, !PT ;  /* 0x03ffffff02047812 */ /* 0x000fe200078ec0ff */
[----:B------:R-:W-:-:S03]  /*4c60*/  IMAD.WIDE.U32 R2, R5, R0, c[0x0][0x178] ;  /* 0x00005e0005027625 */ /* 0x000fc600078e0000 */
        /* <DEDUP_REMOVED lines=22> */
[----:B------:R-:W-:Y:S01]  /*4dd0*/  PRMT R7, RZ, 0x7610, R2 ;  /* 0x00007610ff077816 */ /* 0x000fe20000000002 */
[----:B----4-:R-:W0:Y:S01]  /*4de0*/  MUFU.RCP R9, R9 ;  /* 0x0000000900097308 */ /* 0x010e220000001000 */
[----:B------:R-:W-:Y:S02]  /*4df0*/  PRMT R8, RZ, 0x5410, R8 ;  /* 0x00005410ff087816 */ /* 0x000fe40000000008 */
[----:B------:R-:W-:Y:S01]  /*4e00*/  F2FP.BF16.PACK_AB R6, RZ, R6 ;  /* 0x00000006ff06723e */ /* 0x000fe200000010ff */
[----:B------:R-:W-:Y:S01]  /*4e10*/  FMUL.FTZ R4, R4, R7 ;  /* 0x0000000704047220 */ /* 0x000fe20000410000 */
[----:B------:R-:W-:-:S02]  /*4e20*/  PRMT R7, RZ, 0x5410, R3 ;  /* 0x00005410ff077816 */ /* 0x000fc40000000003 */
        /* <DEDUP_REMOVED lines=8> */
[----:B------:R-:W-:Y:S01]  /*4eb0*/  F2FP.BF16.PACK_AB R6, RZ, R6 ;  /* 0x00000006ff06723e */ /* 0x000fe200000010ff */
[-C--:B0-----:R-:W-:Y:S01]  /*4ec0*/  FMUL.FTZ R0, R0, R9.reuse ;  /* 0x0000000900007220 */ /* 0x081fe20000410000 */
[----:B------:R-:W-:Y:S02]  /*4ed0*/  PRMT R3, RZ, 0x5410, R3 ;  /* 0x00005410ff037816 */ /* 0x000fe40000000003 */
[----:B------:R-:W-:Y:S02]  /*4ee0*/  PRMT R4, RZ, 0x5410, R4 ;  /* 0x00005410ff047816 */ /* 0x000fe40000000004 */
[----:B------:R-:W-:Y:S01]  /*4ef0*/  PRMT R6, RZ, 0x5410, R6 ;  /* 0x00005410ff067816 */ /* 0x000fe20000000006 */
[-C--:B------:R-:W-:Y:S01]  /*4f00*/  FMUL.FTZ R3, R3, R9.reuse ;  /* 0x0000000903037220 */ /* 0x080fe20000410000 */
[----:B------:R-:W-:Y:S01]  /*4f10*/  FMNMX.FTZ R0, R0, 448, PT ;  /* 0x43e0000000007809 */ /* 0x000fe20003810000 */
[-C--:B------:R-:W-:Y:S02]  /*4f20*/  FMUL.FTZ R4, R4, R9.reuse ;  /* 0x0000000904047220 */ /* 0x080fe40000410000 */
[----:B------:R-:W-:Y:S01]  /*4f30*/  FMUL.FTZ R6, R6, R9 ;  /* 0x0000000906067220 */ /* 0x000fe20000410000 */
[----:B------:R-:W-:-:S02]  /*4f40*/  FMNMX.FTZ R3, R3, 448, PT ;  /* 0x43e0000003037809 */ /* 0x000fc40003810000 */
[----:B------:R-:W-:Y:S01]  /*4f50*/  FMNMX.FTZ R9, R0, -448, !PT ;  /* 0xc3e0000000097809 */ /* 0x000fe20007810000 */
[----:B------:R-:W-:Y:S01]  /*4f60*/  IMAD.MOV.U32 R0, RZ, RZ, 0x7f ;  /* 0x0000007fff007424 */ /* 0x000fe200078e00ff */
[----:B------:R-:W-:Y:S02]  /*4f70*/  FMNMX.FTZ R15, R3, -448, !PT ;  /* 0xc3e00000030f7809 */ /* 0x000fe40007810000 */
[----:B------:R-:W-:Y:S02]  /*4f80*/  LOP3.LUT R3, R9, 0x7fffffff, RZ, 0xc0, !PT ;  /* 0x7fffffff09037812 */ /* 0x000fe400078ec0ff */
[----:B------:R-:W-:Y:S02]  /*4f90*/  FMNMX.FTZ R4, R4, 448, PT ;  /* 0x43e0000004047809 */ /* 0x000fe40003810000 */
[----:B------:R-:W-:Y:S02]  /*4fa0*/  ISETP.GT.U32.AND P2, PT, R3, 0x43efffff, PT ;  /* 0x43efffff0300780c */ /* 0x000fe40003f44070 */
[----:B------:R-:W-:-:S02]  /*4fb0*/  FMNMX.FTZ R6, R6, 448, PT ;  /* 0x43e0000006067809 */ /* 0x000fc40003810000 */
        /* <DEDUP_REMOVED lines=20> */
.L_x_703:
[----:B------:R-:W-:Y:S05]  /*5100*/  BSYNC B0 ;  /* 0x0000000000007941 */ /* 0x000fea0003800000 */
.L_x_702:
        /* <DEDUP_REMOVED lines=12> */
.L_x_705:
[----:B------:R-:W-:Y:S05]  /*51d0*/  BSYNC B0 ;  /* 0x0000000000007941 */ /* 0x000fea0003800000 */
.L_x_704:
        /* <DEDUP_REMOVED lines=12> */
.L_x_707:
[----:B------:R-:W-:Y:S05]  /*52a0*/  BSYNC B0 ;  /* 0x0000000000007941 */ /* 0x000fea0003800000 */
.L_x_706:
        /* <DEDUP_REMOVED lines=11> */
.L_x_709:
[----:B------:R-:W-:Y:S05]  /*5360*/  BSYNC B0 ;  /* 0x0000000000007941 */ /* 0x000fea0003800000 */
.L_x_708:
        /* <DEDUP_REMOVED lines=11> */
[----:B0-----:R-:W-:Y:S01]  /*5420*/  @P0 CALL.REL.NOINC `(.L_x_710) ;  /* 0x0000001000000944 */ /* 0x001fe20003c00000 */
[----:B------:R-:W-:Y:S05]  /*5430*/  BRA `(.L_x_711) ;  /* 0xffffdf6000007947 */ /* 0x000fea000383ffff */
.L_x_710:
[----:B------:R-:W-:Y:S05]  /*5440*/  EXIT ;  /* 0x000000000000794d */ /* 0x000fea0003800000 */
        .weak           $__internal_1_$__cuda_sm20_div_s64
        .type           $__internal_1_$__cuda_sm20_div_s64,@function
        .size           $__internal_1_$__cuda_sm20_div_s64,(.L_x_3034 - $__internal_1_$__cuda_sm20_div_s64)
$__internal_1_$__cuda_sm20_div_s64:
        /* <DEDUP_REMOVED lines=82> */
[----:B------:R-:W-:Y:S06]  /*5970*/  RET.REL.NODEC R6 `(_ZN4vllm31rms_norm_per_block_quant_kernelIN3c108BFloat16ENS1_13Float8_e4m3fnELb0ELb0ELi64EEEvPT0_PfPKT_S9_PKffiiPS7_l) ;  /* 0xffffa68006007950 */ /* 0x000fec0003c3ffff */
.L_x_712:
        /* <DEDUP_REMOVED lines=16> */
.L_x_3034:


//--------------------- .text._ZN4vllm31rms_norm_per_block_quant_kernelIN3c108BFloat16EaLb0ELb1ELi64EEEvPT0_PfPKT_S8_PKffiiPS6_l --------------------------
	.section	.text._ZN4vllm31rms_norm_per_block_quant_kernelIN3c108BFloat16EaLb0ELb1ELi64EEEvPT0_PfPKT_S8_PKffiiPS6_l,"ax",@progbits
	.sectioninfo	@"SHI_REGISTERS=52"
	.align	128
        .global         _ZN4vllm31rms_norm_per_block_quant_kernelIN3c108BFloat16EaLb0ELb1ELi64EEEvPT0_PfPKT_S8_PKffiiPS6_l
        .type           _ZN4vllm31rms_norm_per_block_quant_kernelIN3c108BFloat16EaLb0ELb1ELi64EEEvPT0_PfPKT_S8_PKffiiPS6_l,@function
        .size           _ZN4vllm31rms_norm_per_block_quant_kernelIN3c108BFloat16EaLb0ELb1ELi64EEEvPT0_PfPKT_S8_PKffiiPS6_l,(.L_x_3036 - _ZN4vllm31rms_norm_per_block_quant_kernelIN3c108BFloat16EaLb0ELb1ELi64EEEvPT0_PfPKT_S8_PKffiiPS6_l)
        .other          _ZN4vllm31rms_norm_per_block_quant_kernelIN3c108BFloat16EaLb0ELb1ELi64EEEvPT0_PfPKT_S8_PKffiiPS6_l,@"STO_CUDA_ENTRY STV_DEFAULT"
_ZN4vllm31rms_norm_per_block_quant_kernelIN3c108BFloat16EaLb0ELb1ELi64EEEvPT0_PfPKT_S8_PKffiiPS6_l:
.text._ZN4vllm31rms_norm_per_block_quant_kernelIN3c108BFloat16EaLb0ELb1ELi64EEEvPT0_PfPKT_S8_PKffiiPS6_l:
        /* <DEDUP_REMOVED lines=19> */
.L_x_715:
        /* <DEDUP_REMOVED lines=56> */
.L_x_714:
[----:B------:R-:W-:Y:S05]  /*04b0*/  BSYNC B0 ;  /* 0x0000000000007941 */ /* 0x000fea0003800000 */
.L_x_713:
        /* <DEDUP_REMOVED lines=101> */
.L_x_717:
        /* <DEDUP_REMOVED lines=58> */
.L_x_718:
[----:B0-----:R-:W-:Y:S05]  /*0eb0*/  BSYNC B0 ;  /* 0x0000000000007941 */ /* 0x001fea0003800000 */
.L_x_716:
        /* <DEDUP_REMOVED lines=20> */
[----:B01----:R-:W-:Y:S05]  /*1000*/  CALL.REL.NOINC `($__internal_2_$__cuda_sm20_div_s64) ;  /* 0x000037c000007944 */ /* 0x003fea0003c00000 */
[----:B------:R-:W-:Y:S02]  /*1010*/  IMAD.MOV.U32 R10, RZ, RZ, R4 ;  /* 0x000000ffff0a7224 */ /* 0x000fe400078e0004 */
[----:B------:R-:W-:Y:S01]  /*1020*/  IMAD.MOV.U32 R11, RZ, RZ, R5 ;  /* 0x000000ffff0b7224 */ /* 0x000fe200078e0005 */
[----:B------:R-:W-:Y:S05]  /*1030*/  BRA `(.L_x_720) ;  /* 0x0000018000007947 */ /* 0x000fea0003800000 */
.L_x_719:
        /* <DEDUP_REMOVED lines=24> */
.L_x_720:
        /* <DEDUP_REMOVED lines=9> */
[----:B-1----:R-:W-:Y:S05]  /*1250*/  CALL.REL.NOINC `($__internal_2_$__cuda_sm20_div_s64) ;  /* 0x0000357000007944 */ /* 0x002fea0003c00000 */
        /* <DEDUP_REMOVED lines=11> */
.L_x_722:
        /* <DEDUP_REMOVED lines=22> */
.L_x_723:
[----:B------:R-:W-:Y:S05]  /*1470*/  BSYNC B0 ;  /* 0x0000000000007941 */ /* 0x000fea0003800000 */
.L_x_721:
        /* <DEDUP_REMOVED lines=19> */
.L_x_726:
        /* <DEDUP_REMOVED lines=190> */
.L_x_725:
[----:B------:R-:W-:Y:S05]  /*2190*/  BSYNC B0 ;  /* 0x0000000000007941 */ /* 0x000fea0003800000 */
.L_x_724:
        /* <DEDUP_REMOVED lines=16> */
[----:B-1----:R-:W-:Y:S05]  /*22a0*/  CALL.REL.NOINC `($__internal_2_$__cuda_sm20_div_s64) ;  /* 0x0000252000007944 */ /* 0x002fea0003c00000 */
[----:B------:R-:W-:Y:S02]  /*22b0*/  IMAD.MOV.U32 R6, RZ, RZ, R4 ;  /* 0x000000ffff067224 */ /* 0x000fe400078e0004 */
[----:B------:R-:W-:Y:S01]  /*22c0*/  IMAD.MOV.U32 R7, RZ, RZ, R5 ;  /* 0x000000ffff077224 */ /* 0x000fe200078e0005 */
[----:B------:R-:W-:Y:S05]  /*22d0*/  BRA `(.L_x_728) ;  /* 0x0000017000007947 */ /* 0x000fea0003800000 */
.L_x_727:
        /* <DEDUP_REMOVED lines=23> */
.L_x_728:
[----:B------:R-:W-:-:S04]  /*2450*/  ISETP.GE.U32.AND P0, PT, R6, 0x1, PT ;  /* 0x000000010600780c */ /* 0x000fc80003f06070 */
        /* <DEDUP_REMOVED lines=33> */
.L_x_737:
        /* <DEDUP_REMOVED lines=80> */
.L_x_735:
[----:B------:R-:W-:Y:S05]  /*2b70*/  BSYNC B2 ;  /* 0x0000000000027941 */ /* 0x000fea0003800000 */
.L_x_734:
[----:B------:R-:W-:Y:S05]  /*2b80*/  @!P0 BRA `(.L_x_733) ;  /* 0x0000015000008947 */ /* 0x000fea0003800000 */
[----:B------:R2:W3:Y:S01]  /*2b90*/  LDS R41, [R18] ;  /* 0x0000000012297984 */ /* 0x0004e20000000800 */
[----:B------:R-:W-:-:S03]  /*2ba0*/  LEA R44, R42, 0x180, 0x2 ;  /* 0x000001802a2c7811 */ /* 0x000fc600078e10ff */
.L_x_736:
        /* <DEDUP_REMOVED lines=19> */
.L_x_733:
[----:B------:R-:W-:Y:S05]  /*2ce0*/  BSYNC B1 ;  /* 0x0000000000017941 */ /* 0x000fea0003800000 */
.L_x_732:
        /* <DEDUP_REMOVED lines=43> */
.L_x_731:
[----:B------:R-:W-:Y:S05]  /*2fa0*/  BSYNC B0 ;  /* 0x0000000000007941 */ /* 0x000fea0003800000 */
.L_x_730:
[----:B------:R-:W-:Y:S02]  /*2fb0*/  IADD3 R31, R31, 0x1, RZ ;  /* 0x000000011f1f7810 */ /* 0x000fe40007ffe0ff */
[----:B------:R-:W-:Y:S02]  /*2fc0*/  IADD3 R33, P1, R33, 0x1, RZ ;  /* 0x0000000121217810 */ /* 0x000fe40007f3e0ff */
[----:B------:R-:W-:-:S03]  /*2fd0*/  ISETP.GT.U32.AND P0, PT, R6, R31, PT ;  /* 0x0000001f0600720c */ /* 0x000fc60003f04070 */
[----:B------:R-:W-:Y:S01]  /*2fe0*/  IMAD.X R32, RZ, RZ, R32, P1 ;  /* 0x000000ffff207224 */ /* 0x000fe200008e0620 */
[----:B------:R-:W-:-:S13]  /*2ff0*/  ISETP.GT.AND.EX P0, PT, R7, RZ, PT, P0 ;  /* 0x000000ff0700720c */ /* 0x000fda0003f04300 */
[----:B------:R-:W-:Y:S05]  /*3000*/  @P0 BRA `(.L_x_737) ;  /* 0xfffff66000000947 */ /* 0x000fea000383ffff */
.L_x_729:
[C---:B------:R-:W-:Y:S01]  /*3010*/  IMAD.SHL.U32 R5, R8.reuse, 0x10, RZ ;  /* 0x0000001008057824 */ /* 0x040fe200078e00ff */
[----:B------:R-:W-:Y:S01]  /*3020*/  SHF.L.U64.HI R3, R8, 0x4, R9 ;  /* 0x0000000408037819 */ /* 0x000fe20000010209 */
[----:B------:R-:W-:-:S03]  /*3030*/  USHF.R.S32.HI UR4, URZ, 0x1f, UR9 ;  /* 0x0000001f3f047899 */ /* 0x000fc60008011409 */
[----:B------:R-:W-:-:S04]  /*3040*/  IADD3 R2, P1, R5, 0x10, RZ ;  /* 0x0000001005027810 */ /* 0x000fc80007f3e0ff */
[----:B------:R-:W-:Y:S01]  /*3050*/  ISETP.LT.U32.AND P0, PT, R2, UR9, PT ;  /* 0x0000000902007c0c */ /* 0x000fe2000bf01070 */
[----:B------:R-:W-:Y:S01]  /*3060*/  IMAD.X R4, RZ, RZ, R3, P1 ;  /* 0x000000ffff047224 */ /* 0x000fe200008e0603 */
[----:B------:R-:W-:-:S04]  /*3070*/  IADD3 R6, P1, R0, R5, RZ ;  /* 0x0000000500067210 */ /* 0x000fc80007f3e0ff */
[----:B------:R-:W-:Y:S01]  /*3080*/  ISETP.LT.AND.EX P0, PT, R4, UR4, PT, P0 ;  /* 0x0000000404007c0c */ /* 0x000fe2000bf01300 */
[----:B------:R-:W-:Y:S01]  /*3090*/  IMAD.X R3, R20, 0x1, R3, P1 ;  /* 0x0000000114037824 */ /* 0x000fe200008e0603 */
[----:B------:R-:W-:Y:S02]  /*30a0*/  ISETP.NE.U32.AND P1, PT, R0, RZ, PT ;  /* 0x000000ff0000720c */ /* 0x000fe40003f25070 */
[----:B------:R-:W-:Y:S02]  /*30b0*/  SEL R5, R2, UR9, P0 ;  /* 0x0000000902057c07 */ /* 0x000fe40008000000 */
[----:B------:R-:W-:Y:S01]  /*30c0*/  SEL R2, R4, UR4, P0 ;  /* 0x0000000404027c07 */ /* 0x000fe20008000000 */
[----:B------:R-:W-:Y:S01]  /*30d0*/  WARPSYNC 0xffffffff ;  /* 0xffffffff00007948 */ /* 0x000fe20003800000 */
[----:B------:R-:W-:Y:S01]  /*30e0*/  BAR.SYNC.DEFER_BLOCKING 0x0 ;  /* 0x0000000000007b1d */ /* 0x000fe20000010000 */
[----:B------:R-:W-:-:S04]  /*30f0*/  ISETP.GE.U32.AND P0, PT, R6, R5, PT ;  /* 0x000000050600720c */ /* 0x000fc80003f06070 */
[----:B------:R-:W-:Y:S01]  /*3100*/  ISETP.GE.AND.EX P0, PT, R3, R2, PT, P0 ;  /* 0x000000020300720c */ /* 0x000fe20003f06300 */
[----:B------:R-:W-:Y:S03]  /*3110*/  BSSY B0, `(.L_x_738) ;  /* 0x000003c000007945 */ /* 0x000fe60003800000 */
[----:B------:R-:W-:-:S13]  /*3120*/  ISETP.NE.OR.EX P0, PT, R20, RZ, P0, P1 ;  /* 0x000000ff1400720c */ /* 0x000fda0000705710 */
[----:B------:R-:W-:Y:S05]  /*3130*/  @P0 BRA `(.L_x_739) ;  /* 0x0000039000000947 */ /* 0x000fea0003800000 */
[----:B------:R-:W-:-:S04]  /*3140*/  ISETP.NE.U32.AND P0, PT, RZ, c[0x0][0x180], PT ;  /* 0x00006000ff007a0c */ /* 0x000fc80003f05070 */
[----:B------:R-:W-:-:S13]  /*3150*/  ISETP.NE.AND.EX P0, PT, RZ, c[0x0][0x184], PT, P0 ;  /* 0x00006100ff007a0c */ /* 0x000fda0003f05300 */
[----:B------:R-:W-:Y:S02]  /*3160*/  @P0 IMAD.MOV.U32 R5, RZ, RZ, c[0x0][0x184] ;  /* 0x00006100ff050624 */ /* 0x000fe400078e00ff */
[----:B------:R-:W-:-:S05]  /*3170*/  @P0 IMAD.MOV.U32 R4, RZ, RZ, c[0x0][0x180] ;  /* 0x00006000ff040624 */ /* 0x000fca00078e00ff */
[----:B------:R-:W4:Y:S01]  /*3180*/  @P0 LDG.E R5, [R4.64] ;  /* 0x0000000e04050981 */ /* 0x000f22000c1e1900 */
[----:B------:R-:W-:-:S03]  /*3190*/  IMAD.MOV.U32 R2, RZ, RZ, c[0x0][0xc] ;  /* 0x00000300ff027624 */ /* 0x000fc600078e00ff */
[----:B------:R-:W5:Y:S02]  /*31a0*/  S2R R7, SR_TID.X ;  /* 0x0000000000077919 */ /* 0x000f640000002100 */
[----:B------:R-:W-:-:S04]  /*31b0*/  IADD3 R2, P1, R2, c[0x0][0x1a0], RZ ;  /* 0x0000680002027a10 */ /* 0x000fc80007f3e0ff */
[----:B------:R-:W-:Y:S01]  /*31c0*/  IADD3 R2, P2, R2, -0x1, RZ ;  /* 0xffffffff02027810 */ /* 0x000fe20007f5e0ff */
[----:B------:R-:W-:-:S05]  /*31d0*/  IMAD.X R3, RZ, RZ, c[0x0][0x1a4], P1 ;  /* 0x00006900ff037624 */ /* 0x000fca00008e06ff */
[----:B------:R-:W-:-:S04]  /*31e0*/  IADD3.X R3, R3, -0x1, RZ, P2, !PT ;  /* 0xffffffff03037810 */ /* 0x000fc800017fe4ff */
[----:B------:R-:W-:-:S04]  /*31f0*/  LOP3.LUT R6, R3, c[0x0][0x1a4], RZ, 0xfc, !PT ;  /* 0x0000690003067a12 */ /* 0x000fc800078efcff */
[----:B------:R-:W-:Y:S01]  /*3200*/  ISETP.NE.U32.AND P1, PT, R6, RZ, PT ;  /* 0x000000ff0600720c */ /* 0x000fe20003f25070 */
[----:B-----5:R-:W4:Y:S02]  /*3210*/  LDS R0, [R7.X4] ;  /* 0x0000000007007984 */ /* 0x020f240000004800 */
[----:B----4-:R-:W-:-:S10]  /*3220*/  @P0 FMNMX.FTZ R0, R0, R5, PT ;  /* 0x0000000500000209 */ /* 0x010fd40003810000 */
[----:B------:R-:W-:Y:S05]  /*3230*/  @!P1 BRA `(.L_x_740) ;  /* 0x0000009000009947 */ /* 0x000fea0003800000 */
[----:B------:R-:W-:Y:S01]  /*3240*/  IMAD.MOV.U32 R17, RZ, RZ, R2 ;  /* 0x000000ffff117224 */ /* 0x000fe200078e0002 */
[----:B------:R-:W-:Y:S01]  /*3250*/  MOV R10, 0x32a0 ;  /* 0x000032a0000a7802 */ /* 0x000fe20000000f00 */
[----:B------:R-:W-:Y:S02]  /*3260*/  IMAD.MOV.U32 R4, RZ, RZ, R3 ;  /* 0x000000ffff047224 */ /* 0x000fe400078e0003 */
[----:B------:R-:W-:Y:S02]  /*3270*/  IMAD.MOV.U32 R16, RZ, RZ, c[0x0][0x1a0] ;  /* 0x00006800ff107624 */ /* 0x000fe400078e00ff */
[----:B------:R-:W-:Y:S02]  /*3280*/  IMAD.MOV.U32 R11, RZ, RZ, c[0x0][0x1a4] ;  /* 0x00006900ff0b7624 */ /* 0x000fe400078e00ff */
[----:B0123--:R-:W-:Y:S05]  /*3290*/  CALL.REL.NOINC `($__internal_3_$__cuda_sm20_rem_s64) ;  /* 0x00001a6000007944 */ /* 0x00ffea0003c00000 */
[----:B------:R-:W-:Y:S02]  /*32a0*/  IMAD.MOV.U32 R4, RZ, RZ, R6 ;  /* 0x000000ffff047224 */ /* 0x000fe400078e0006 */
[----:B------:R-:W-:Y:S01]  /*32b0*/  IMAD.MOV.U32 R5, RZ, RZ, R7 ;  /* 0x000000ffff057224 */ /* 0x000fe200078e0007 */
[----:B------:R-:W-:Y:S05]  /*32c0*/  BRA `(.L_x_741) ;  /* 0x0000013000007947 */ /* 0x000fea0003800000 */
.L_x_740:
[----:B------:R-:W4:Y:S01]  /*32d0*/  I2F.U32.RP R6, c[0x0][0x1a0] ;  /* 0x0000680000067b06 */ /* 0x000f220000209000 */
[----:B------:R-:W-:-:S07]  /*32e0*/  ISETP.NE.U32.AND P1, PT, RZ, c[0x0][0x1a0], PT ;  /* 0x00006800ff007a0c */ /* 0x000fce0003f25070 */
[----:B----4-:R-:W4:Y:S02]  /*32f0*/  MUFU.RCP R6, R6 ;  /* 0x0000000600067308 */ /* 0x010f240000001000 */
[----:B----4-:R-:W-:-:S06]  /*3300*/  IADD3 R4, R6, 0xffffffe, RZ ;  /* 0x0ffffffe06047810 */ /* 0x010fcc0007ffe0ff */
[----:B------:R4:W5:Y:S02]  /*3310*/  F2I.FTZ.U32.TRUNC.NTZ R5, R4 ;  /* 0x0000000400057305 */ /* 0x000964000021f000 */
[----:B----4-:R-:W-:Y:S02]  /*3320*/  IMAD.MOV.U32 R4, RZ, RZ, RZ ;  /* 0x000000ffff047224 */ /* 0x010fe400078e00ff */
[----:B-----5:R-:W-:-:S04]  /*3330*/  IMAD.MOV R7, RZ, RZ, -R5 ;  /* 0x000000ffff077224 */ /* 0x020fc800078e0a05 */
[----:B------:R-:W-:-:S04]  /*3340*/  IMAD R7, R7, c[0x0][0x1a0], RZ ;  /* 0x0000680007077a24 */ /* 0x000fc800078e02ff */
[----:B------:R-:W-:-:S06]  /*3350*/  IMAD.HI.U32 R5, R5, R7, R4 ;  /* 0x0000000705057227 */ /* 0x000fcc00078e0004 */
[----:B------:R-:W-:-:S04]  /*3360*/  IMAD.HI.U32 R5, R5, R2, RZ ;  /* 0x0000000205057227 */ /* 0x000fc800078e00ff */
[----:B------:R-:W-:-:S04]  /*3370*/  IMAD.MOV R5, RZ, RZ, -R5 ;  /* 0x000000ffff057224 */ /* 0x000fc800078e0a05 */
[----:B------:R-:W-:Y:S02]  /*3380*/  IMAD R7, R5, c[0x0][0x1a0], R2 ;  /* 0x0000680005077a24 */ /* 0x000fe400078e0202 */
[----:B------:R-:W-:-:S03]  /*3390*/  IMAD.MOV.U32 R5, RZ, RZ, RZ ;  /* 0x000000ffff057224 */ /* 0x000fc600078e00ff */
[----:B------:R-:W-:-:S13]  /*33a0*/  ISETP.GE.U32.AND P0, PT, R7, c[0x0][0x1a0], PT ;  /* 0x0000680007007a0c */ /* 0x000fda0003f06070 */
[----:B------:R-:W-:-:S04]  /*33b0*/  @P0 IADD3 R7, R7, -c[0x0][0x1a0], RZ ;  /* 0x8000680007070a10 */ /* 0x000fc80007ffe0ff */
[----:B------:R-:W-:-:S13]  /*33c0*/  ISETP.GE.U32.AND P0, PT, R7, c[0x0][0x1a0], PT ;  /* 0x0000680007007a0c */ /* 0x000fda0003f06070 */
[----:B------:R-:W-:Y:S02]  /*33d0*/  @P0 IADD3 R7, R7, -c[0x0][0x1a0], RZ ;  /* 0x8000680007070a10 */ /* 0x000fe40007ffe0ff */
[----:B------:R-:W-:-:S05]  /*33e0*/  @!P1 LOP3.LUT R7, RZ, c[0x0][0x1a0], RZ, 0x33, !PT ;  /* 0x00006800ff079a12 */ /* 0x000fca00078e33ff */
[----:B------:R-:W-:-:S05]  /*33f0*/  IMAD.MOV.U32 R4, RZ, RZ, R7 ;  /* 0x000000ffff047224 */ /* 0x000fca00078e0007 */
.L_x_741:
[----:B------:R-:W-:Y:S01]  /*3400*/  IADD3 R7, P0, -R4, R2, RZ ;  /* 0x0000000204077210 */ /* 0x000fe20007f1e1ff */
[----:B------:R-:W-:Y:S01]  /*3410*/  UMOV UR4, UR8 ;  /* 0x0000000800047c82 */ /* 0x000fe20008000000 */
[----:B------:R-:W-:Y:S01]  /*3420*/  FMUL.FTZ R0, R0, 0.0078740157186985015869 ;  /* 0x3c01020400007820 */ /* 0x000fe20000410000 */
[----:B------:R-:W-:Y:S02]  /*3430*/  UMOV UR5, URZ ;  /* 0x0000003f00057c82 */ /* 0x000fe40008000000 */
[----:B------:R-:W-:-:S04]  /*3440*/  IMAD.X R3, R3, 0x1, ~R5, P0 ;  /* 0x0000000103037824 */ /* 0x000fc800000e0e05 */
[----:B------:R-:W-:Y:S02]  /*3450*/  IMAD R4, R3, R8, RZ ;  /* 0x0000000803047224 */ /* 0x000fe400078e02ff */
[----:B------:R-:W-:-:S04]  /*3460*/  IMAD.WIDE.U32 R2, R8, R7, UR4 ;  /* 0x0000000408027e25 */ /* 0x000fc8000f8e0007 */
[----:B------:R-:W-:Y:S01]  /*3470*/  IMAD R7, R9, R7, R4 ;  /* 0x0000000709077224 */ /* 0x000fe200078e0204 */
[----:B------:R-:W-:-:S03]  /*3480*/  LEA R4, P0, R2, c[0x0][0x168], 0x2 ;  /* 0x00005a0002047a11 */ /* 0x000fc600078010ff */
[----:B------:R-:W-:-:S05]  /*3490*/  IMAD.IADD R3, R3, 0x1, R7 ;  /* 0x0000000103037824 */ /* 0x000fca00078e0207 */
[----:B------:R-:W-:Y:S02]  /*34a0*/  LEA.HI.X R5, R2, c[0x0][0x16c], R3, 0x2, P0 ;  /* 0x00005b0002057a11 */ /* 0x000fe400000f1403 */
[----:B------:R-:W-:-:S05]  /*34b0*/  FMNMX.FTZ R3, R0, 1.1920928955078125e-07, !PT ;  /* 0x3400000000037809 */ /* 0x000fca0007810000 */
[----:B------:R4:W-:Y:S02]  /*34c0*/  STG.E [R4.64], R3 ;  /* 0x0000000304007986 */ /* 0x0009e4000c10190e */
.L_x_739:
[----:B------:R-:W-:Y:S05]  /*34d0*/  BSYNC B0 ;  /* 0x0000000000007941 */ /* 0x000fea0003800000 */
.L_x_738:
[----:B----4-:R-:W4:Y:S04]  /*34e0*/  S2R R5, SR_TID.X ;  /* 0x0000000000057919 */ /* 0x010f280000002100 */
[----:B------:R-:W-:Y:S01]  /*34f0*/  BAR.SYNC.DEFER_BLOCKING 0x0 ;  /* 0x0000000000007b1d */ /* 0x000fe20000010000 */
[----:B----4-:R-:W-:-:S13]  /*3500*/  ISETP.GE.U32.AND P0, PT, R5, UR9, PT ;  /* 0x0000000905007c0c */ /* 0x010fda000bf06070 */
[----:B------:R-:W-:Y:S05]  /*3510*/  @P0 EXIT ;  /* 0x000000000000094d */ /* 0x000fea0003800000 */
[----:B------:R-:W-:Y:S01]  /*3520*/  ULDC UR10, c[0x0][0x18c] ;  /* 0x00006300000a7ab9 */ /* 0x000fe20000000800 */
[----:B------:R-:W-:Y:S01]  /*3530*/  IMAD.MOV.U32 R0, RZ, RZ, c[0x0][0xc] ;  /* 0x00000300ff007624 */ /* 0x000fe200078e00ff */
[----:B------:R-:W-:Y:S02]  /*3540*/  USHF.R.S32.HI UR11, URZ, 0x1f, UR10 ;  /* 0x0000001f3f0b7899 */ /* 0x000fe4000801140a */
[----:B------:R-:W-:Y:S02]  /*3550*/  ULDC.64 UR4, c[0x0][0x160] ;  /* 0x0000580000047ab9 */ /* 0x000fe40000000a00 */
[----:B------:R-:W-:Y:S01]  /*3560*/  UIMAD.WIDE.U32 UR4, UR8, UR10, UR4 ;  /* 0x0000000a080472a5 */ /* 0x000fe2000f8e0004 */
[----:B------:R-:W-:Y:S01]  /*3570*/  IADD3 R0, P0, R0, c[0x0][0x1a0], RZ ;  /* 0x0000680000007a10 */ /* 0x000fe20007f1e0ff */
[----:B------:R-:W-:-:S03]  /*3580*/  UIMAD UR10, UR11, UR8, URZ ;  /* 0x000000080b0a72a4 */ /* 0x000fc6000f8e023f */
[----:B------:R-:W-:Y:S01]  /*3590*/  IADD3 R0, P1, R0, -0x1, RZ ;  /* 0xffffffff00007810 */ /* 0x000fe20007f3e0ff */
[----:B------:R-:W-:Y:S01]  /*35a0*/  UIADD3 UR10, UR5, UR10, URZ ;  /* 0x0000000a050a7290 */ /* 0x000fe2000fffe03f */
[----:B------:R-:W-:Y:S02]  /*35b0*/  IMAD.X R4, RZ, RZ, c[0x0][0x1a4], P0 ;  /* 0x00006900ff047624 */ /* 0x000fe400000e06ff */
[----:B------:R-:W-:Y:S02]  /*35c0*/  IMAD.U32 R3, RZ, RZ, UR5 ;  /* 0x00000005ff037e24 */ /* 0x000fe4000f8e00ff */
[----:B------:R-:W-:Y:S01]  /*35d0*/  IMAD.U32 R2, RZ, RZ, UR4 ;  /* 0x00000004ff027e24 */ /* 0x000fe2000f8e00ff */
[----:B------:R-:W-:Y:S01]  /*35e0*/  IADD3.X R4, R4, -0x1, RZ, P1, !PT ;  /* 0xffffffff04047810 */ /* 0x000fe20000ffe4ff */
[----:B------:R-:W-:Y:S02]  /*35f0*/  IMAD.U32 R3, RZ, RZ, UR10 ;  /* 0x0000000aff037e24 */ /* 0x000fe4000f8e00ff */
.L_x_745:
[----:B------:R-:W-:Y:S02]  /*3600*/  IMAD.MOV.U32 R6, RZ, RZ, 0x8 ;  /* 0x00000008ff067424 */ /* 0x000fe400078e00ff */
[----:B------:R-:W-:-:S02]  /*3610*/  IMAD.MOV.U32 R8, RZ, RZ, 0x8 ;  /* 0x00000008ff087424 */ /* 0x000fc400078e00ff */
[----:B------:R-:W-:-:S04]  /*3620*/  IMAD.WIDE.U32 R6, R5, R6, UR6 ;  /* 0x0000000605067e25 */ /* 0x000fc8000f8e0006 */
[----:B------:R-:W-:Y:S02]  /*3630*/  IMAD.WIDE.U32 R8, R5, R8, c[0x0][0x178] ;  /* 0x00005e0005087625 */ /* 0x000fe400078e0008 */
[----:B------:R-:W4:Y:S04]  /*3640*/  LDG.E.64.CONSTANT R6, [R6.64] ;  /* 0x0000000e06067981 */ /* 0x000f28000c1e9b00 */
[----:B------:R-:W5:Y:S01]  /*3650*/  LDG.E.64.CONSTANT R8, [R8.64] ;  /* 0x0000000e08087981 */ /* 0x000f62000c1e9b00 */
[----:B------:R-:W-:-:S04]  /*3660*/  LOP3.LUT R10, R4, c[0x0][0x1a4], RZ, 0xfc, !PT ;  /* 0x00006900040a7a12 */ /* 0x000fc800078efcff */
[----:B------:R-:W-:Y:S02]  /*3670*/  ISETP.NE.U32.AND P0, PT, R10, RZ, PT ;  /* 0x000000ff0a00720c */ /* 0x000fe40003f05070 */
[--C-:B----4-:R-:W-:Y:S02]  /*3680*/  PRMT R15, RZ, 0x5410, R6.reuse ;  /* 0x00005410ff0f7816 */ /* 0x110fe40000000006 */
[----:B------:R-:W-:Y:S02]  /*3690*/  PRMT R12, RZ, 0x7610, R6 ;  /* 0x00007610ff0c7816 */ /* 0x000fe40000000006 */
[--C-:B------:R-:W-:Y:S02]  /*36a0*/  PRMT R13, RZ, 0x5410, R7.reuse ;  /* 0x00005410ff0d7816 */ /* 0x100fe40000000007 */
[----:B---3--:R-:W-:-:S05]  /*36b0*/  PRMT R14, RZ, 0x7610, R7 ;  /* 0x00007610ff0e7816 */ /* 0x008fca0000000007 */
[----:B------:R-:W-:Y:S05]  /*36c0*/  @!P0 BRA `(.L_x_742) ;  /* 0x0000006000008947 */ /* 0x000fea0003800000 */
[----:B------:R-:W-:Y:S01]  /*36d0*/  IMAD.MOV.U32 R17, RZ, RZ, R0 ;  /* 0x000000ffff117224 */ /* 0x000fe200078e0000 */
[----:B------:R-:W-:Y:S01]  /*36e0*/  MOV R10, 0x3720 ;  /* 0x00003720000a7802 */ /* 0x000fe20000000f00 */
[----:B------:R-:W-:Y:S02]  /*36f0*/  IMAD.MOV.U32 R16, RZ, RZ, c[0x0][0x1a0] ;  /* 0x00006800ff107624 */ /* 0x000fe400078e00ff */
[----:B------:R-:W-:Y:S02]  /*3700*/  IMAD.MOV.U32 R11, RZ, RZ, c[0x0][0x1a4] ;  /* 0x00006900ff0b7624 */ /* 0x000fe400078e00ff */
[----:B012--5:R-:W-:Y:S05]  /*3710*/  CALL.REL.NOINC `($__internal_3_$__cuda_sm20_rem_s64) ;  /* 0x000015e000007944 */ /* 0x027fea0003c00000 */
[----:B------:R-:W-:Y:S05]  /*3720*/  BRA `(.L_x_743) ;  /* 0x0000013000007947 */ /* 0x000fea0003800000 */
.L_x_742:
[----:B------:R-:W3:Y:S01]  /*3730*/  I2F.U32.RP R10, c[0x0][0x1a0] ;  /* 0x00006800000a7b06 */ /* 0x000ee20000209000 */
[----:B------:R-:W-:-:S07]  /*3740*/  ISETP.NE.U32.AND P1, PT, RZ, c[0x0][0x1a0], PT ;  /* 0x00006800ff007a0c */ /* 0x000fce0003f25070 */
[----:B---3--:R-:W3:Y:S02]  /*3750*/  MUFU.RCP R10, R10 ;  /* 0x0000000a000a7308 */ /* 0x008ee40000001000 */
[----:B---3--:R-:W-:-:S06]  /*3760*/  IADD3 R6, R10, 0xffffffe, RZ ;  /* 0x0ffffffe0a067810 */ /* 0x008fcc0007ffe0ff */
[----:B------:R3:W4:Y:S02]  /*3770*/  F2I.FTZ.U32.TRUNC.NTZ R7, R6 ;  /* 0x0000000600077305 */ /* 0x000724000021f000 */
[----:B---3--:R-:W-:Y:S02]  /*3780*/  IMAD.MOV.U32 R6, RZ, RZ, RZ ;  /* 0x000000ffff067224 */ /* 0x008fe400078e00ff */
[----:B----4-:R-:W-:-:S04]  /*3790*/  IMAD.MOV R11, RZ, RZ, -R7 ;  /* 0x000000ffff0b7224 */ /* 0x010fc800078e0a07 */
[----:B------:R-:W-:-:S04]  /*37a0*/  IMAD R11, R11, c[0x0][0x1a0], RZ ;  /* 0x000068000b0b7a24 */ /* 0x000fc800078e02ff */
[----:B------:R-:W-:-:S04]  /*37b0*/  IMAD.HI.U32 R11, R7, R11, R6 ;  /* 0x0000000b070b7227 */ /* 0x000fc800078e0006 */
[----:B------:R-:W-:Y:S02]  /*37c0*/  IMAD.MOV.U32 R7, RZ, RZ, RZ ;  /* 0x000000ffff077224 */ /* 0x000fe400078e00ff */
[----:B------:R-:W-:-:S04]  /*37d0*/  IMAD.HI.U32 R11, R11, R0, RZ ;  /* 0x000000000b0b7227 */ /* 0x000fc800078e00ff */
[----:B------:R-:W-:-:S04]  /*37e0*/  IMAD.MOV R11, RZ, RZ, -R11 ;  /* 0x000000ffff0b7224 */ /* 0x000fc800078e0a0b */
[----:B------:R-:W-:-:S05]  /*37f0*/  IMAD R11, R11, c[0x0][0x1a0], R0 ;  /* 0x000068000b0b7a24 */ /* 0x000fca00078e0200 */
[----:B------:R-:W-:-:S13]  /*3800*/  ISETP.GE.U32.AND P0, PT, R11, c[0x0][0x1a0], PT ;  /* 0x000068000b007a0c */ /* 0x000fda0003f06070 */
[----:B------:R-:W-:-:S04]  /*3810*/  @P0 IADD3 R11, R11, -c[0x0][0x1a0], RZ ;  /* 0x800068000b0b0a10 */ /* 0x000fc80007ffe0ff */
[----:B------:R-:W-:-:S13]  /*3820*/  ISETP.GE.U32.AND P0, PT, R11, c[0x0][0x1a0], PT ;  /* 0x000068000b007a0c */ /* 0x000fda0003f06070 */
[----:B------:R-:W-:Y:S02]  /*3830*/  @P0 IADD3 R11, R11, -c[0x0][0x1a0], RZ ;  /* 0x800068000b0b0a10 */ /* 0x000fe40007ffe0ff */
[----:B------:R-:W-:-:S05]  /*3840*/  @!P1 LOP3.LUT R11, RZ, c[0x0][0x1a0], RZ, 0x33, !PT ;  /* 0x00006800ff0b9a12 */ /* 0x000fca00078e33ff */
[----:B------:R-:W-:-:S05]  /*3850*/  IMAD.MOV.U32 R6, RZ, RZ, R11 ;  /* 0x000000ffff067224 */ /* 0x000fca00078e000b */
.L_x_743:
[----:B------:R-:W-:Y:S01]  /*3860*/  IADD3 R11, P0, -R6, R0, RZ ;  /* 0x00000000060b7210 */ /* 0x000fe20007f1e1ff */
[----:B------:R-:W-:Y:S01]  /*3870*/  IMAD.U32 R6, RZ, RZ, UR8 ;  /* 0x00000008ff067e24 */ /* 0x000fe2000f8e00ff */
[----:B------:R-:W-:-:S03]  /*3880*/  SHF.R.U32.HI R16, RZ, 0x4, R5 ;  /* 0x00000004ff107819 */ /* 0x000fc60000011605 */
[----:B------:R-:W-:Y:S01]  /*3890*/  IMAD.X R10, R4, 0x1, ~R7, P0 ;  /* 0x00000001040a7824 */ /* 0x000fe200000e0e07 */
[----:B------:R-:W-:Y:S01]  /*38a0*/  LOP3.LUT R17, R16, 0x3ffffff, RZ, 0xc0, !PT ;  /* 0x03ffffff10117812 */ /* 0x000fe200078ec0ff */
[----:B------:R-:W-:-:S04]  /*38b0*/  IMAD.MOV.U32 R7, RZ, RZ, RZ ;  /* 0x000000ffff077224 */ /* 0x000fc800078e00ff */
[----:B0-----:R-:W-:Y:S02]  /*38c0*/  IMAD R19, R10, R17, RZ ;  /* 0x000000110a137224 */ /* 0x001fe400078e02ff */
[----:B------:R-:W-:-:S04]  /*38d0*/  IMAD.WIDE.U32 R16, R17, R11, R6 ;  /* 0x0000000b11107225 */ /* 0x000fc800078e0006 */
[----:B------:R-:W-:Y:S01]  /*38e0*/  IMAD.IADD R17, R17, 0x1, R19 ;  /* 0x0000000111117824 */ /* 0x000fe200078e0213 */
[----:B--2---:R-:W-:-:S04]  /*38f0*/  LEA R18, P0, R16, c[0x0][0x168], 0x2 ;  /* 0x00005a0010127a11 */ /* 0x004fc800078010ff */
[----:B------:R-:W-:-:S05]  /*3900*/  LEA.HI.X R19, R16, c[0x0][0x16c], R17, 0x2, P0 ;  /* 0x00005b0010137a11 */ /* 0x000fca00000f1411 */
[----:B------:R-:W2:Y:S01]  /*3910*/  LDG.E R18, [R18.64] ;  /* 0x0000000e12127981 */ /* 0x000ea2000c1e1900 */
[----:B-1----:R-:W-:Y:S01]  /*3920*/  FMUL.FTZ R15, R15, UR16 ;  /* 0x000000100f0f7c20 */ /* 0x002fe20008410000 */
[--C-:B-----5:R-:W-:Y:S01]  /*3930*/  PRMT R16, RZ, 0x5410, R8.reuse ;  /* 0x00005410ff107816 */ /* 0x120fe20000000008 */
[----:B------:R-:W-:Y:S01]  /*3940*/  FMUL.FTZ R12, R12, UR16 ;  /* 0x000000100c0c7c20 */ /* 0x000fe20008410000 */
[----:B------:R-:W-:Y:S01]  /*3950*/  PRMT R8, RZ, 0x7610, R8 ;  /* 0x00007610ff087816 */ /* 0x000fe20000000008 */
[----:B------:R-:W-:Y:S01]  /*3960*/  FMUL.FTZ R13, R13, UR16 ;  /* 0x000000100d0d7c20 */ /* 0x000fe20008410000 */
[----:B------:R-:W-:Y:S01]  /*3970*/  F2FP.BF16.PACK_AB R15, RZ, R15 ;  /* 0x0000000fff0f723e */ /* 0x000fe200000010ff */
[----:B------:R-:W-:Y:S01]  /*3980*/  FMUL.FTZ R14, R14, UR16 ;  /* 0x000000100e0e7c20 */ /* 0x000fe20008410000 */
[----:B------:R-:W-:Y:S02]  /*3990*/  F2FP.BF16.PACK_AB R17, RZ, R12 ;  /* 0x0000000cff11723e */ /* 0x000fe400000010ff */
[----:B------:R-:W-:-:S02]  /*39a0*/  PRMT R15, RZ, 0x5410, R15 ;  /* 0x00005410ff0f7816 */ /* 0x000fc4000000000f */
[----:B------:R-:W-:Y:S02]  /*39b0*/  PRMT R17, RZ, 0x5410, R17 ;  /* 0x00005410ff117816 */ /* 0x000fe40000000011 */
[----:B------:R-:W-:Y:S01]  /*39c0*/  F2FP.BF16.PACK_AB R13, RZ, R13 ;  /* 0x0000000dff0d723e */ /* 0x000fe200000010ff */
[----:B------:R-:W-:Y:S01]  /*39d0*/  FMUL.FTZ R15, R15, R16 ;  /* 0x000000100f0f7220 */ /* 0x000fe20000410000 */
[----:B------:R-:W-:Y:S01]  /*39e0*/  F2FP.BF16.PACK_AB R16, RZ, R14 ;  /* 0x0000000eff10723e */ /* 0x000fe200000010ff */
[----:B------:R-:W-:Y:S01]  /*39f0*/  FMUL.FTZ R8, R17, R8 ;  /* 0x0000000811087220 */ /* 0x000fe20000410000 */
[----:B------:R-:W-:Y:S02]  /*3a00*/  PRMT R13, RZ, 0x5410, R13 ;  /* 0x00005410ff0d7816 */ /* 0x000fe4000000000d */
[----:B------:R-:W-:Y:S02]  /*3a10*/  PRMT R14, RZ, 0x5410, R9 ;  /* 0x00005410ff0e7816 */ /* 0x000fe40000000009 */
[----:B------:R-:W-:-:S02]  /*3a20*/  F2FP.BF16.PACK_AB R15, RZ, R15 ;  /* 0x0000000fff0f723e */ /* 0x000fc400000010ff */
[----:B------:R-:W-:Y:S01]  /*3a30*/  F2FP.BF16.PACK_AB R8, RZ, R8 ;  /* 0x00000008ff08723e */ /* 0x000fe200000010ff */
[----:B------:R-:W-:Y:S01]  /*3a40*/  FMUL.FTZ R13, R13, R14 ;  /* 0x0000000e0d0d7220 */ /* 0x000fe20000410000 */
[----:B------:R-:W-:Y:S02]  /*3a50*/  PRMT R17, RZ, 0x7610, R9 ;  /* 0x00007610ff117816 */ /* 0x000fe40000000009 */
[----:B------:R-:W-:Y:S02]  /*3a60*/  PRMT R16, RZ, 0x5410, R16 ;  /* 0x00005410ff107816 */ /* 0x000fe40000000010 */
[----:B------:R-:W-:Y:S02]  /*3a70*/  PRMT R15, RZ, 0x5410, R15 ;  /* 0x00005410ff0f7816 */ /* 0x000fe4000000000f */
[----:B------:R-:W-:Y:S01]  /*3a80*/  PRMT R9, RZ, 0x5410, R8 ;  /* 0x00005410ff097816 */ /* 0x000fe20000000008 */
[----:B------:R-:W-:Y:S01]  /*3a90*/  FMUL.FTZ R16, R16, R17 ;  /* 0x0000001110107220 */ /* 0x000fe20000410000 */
[----:B------:R-:W-:-:S04]  /*3aa0*/  F2FP.BF16.PACK_AB R14, RZ, R13 ;  /* 0x0000000dff0e723e */ /* 0x000fc800000010ff */
[----:B------:R-:W-:Y:S01]  /*3ab0*/  F2FP.BF16.PACK_AB R16, RZ, R16 ;  /* 0x00000010ff10723e */ /* 0x000fe200000010ff */
[----:B--2---:R-:W0:Y:S02]  /*3ac0*/  MUFU.RCP R12, R18 ;  /* 0x00000012000c7308 */ /* 0x004e240000001000 */
[C---:B0-----:R-:W-:Y:S02]  /*3ad0*/  FMUL.FTZ R15, R12.reuse, R15 ;  /* 0x0000000f0c0f7220 */ /* 0x041fe40000410000 */
[----:B------:R-:W-:Y:S01]  /*3ae0*/  FMUL.FTZ R13, R12, R9 ;  /* 0x000000090c0d7220 */ /* 0x000fe20000410000 */
[----:B------:R-:W-:-:S03]  /*3af0*/  PRMT R9, RZ, 0x5410, R14 ;  /* 0x00005410ff097816 */ /* 0x000fc6000000000e */
[----:B------:R-:W-:Y:S02]  /*3b00*/  F2I.S8.NTZ R15, R15 ;  /* 0x0000000f000f7305 */ /* 0x000fe40000202100 */
[----:B------:R-:W-:Y:S01]  /*3b10*/  FMUL.FTZ R14, R12, R9 ;  /* 0x000000090c0e7220 */ /* 0x000fe20000410000 */
[----:B------:R-:W-:-:S05]  /*3b20*/  PRMT R9, RZ, 0x5410, R16 ;  /* 0x00005410ff097816 */ /* 0x000fca0000000010 */
[----:B------:R-:W0:Y:S01]  /*3b30*/  F2I.S8.NTZ R8, R13 ;  /* 0x0000000d00087305 */ /* 0x000e220000202100 */
[----:B------:R-:W-:Y:S01]  /*3b40*/  FMUL.FTZ R16, R12, R9 ;  /* 0x000000090c107220 */ /* 0x000fe20000410000 */
[----:B------:R-:W-:-:S06]  /*3b50*/  IADD3 R12, R5, c[0x0][0x0], RZ ;  /* 0x00000000050c7a10 */ /* 0x000fcc0007ffe0ff */
[----:B------:R-:W1:Y:S08]  /*3b60*/  F2I.S8.NTZ R14, R14 ;  /* 0x0000000e000e7305 */ /* 0x000e700000202100 */
[----:B------:R-:W2:Y:S01]  /*3b70*/  F2I.S8.NTZ R16, R16 ;  /* 0x0000001000107305 */ /* 0x000ea20000202100 */
[----:B0-----:R-:W-:Y:S02]  /*3b80*/  PRMT R15, R8, 0x7604, R15 ;  /* 0x00007604080f7816 */ /* 0x001fe4000000000f */
[----:B------:R-:W-:-:S04]  /*3b90*/  LEA R8, P0, R5, UR4, 0x2 ;  /* 0x0000000405087c11 */ /* 0x000fc8000f8010ff */
[----:B------:R-:W-:Y:S02]  /*3ba0*/  LEA.HI.X R9, R5, UR10, RZ, 0x2, P0 ;  /* 0x0000000a05097c11 */ /* 0x000fe400080f14ff */
[----:B------:R-:W-:Y:S02]  /*3bb0*/  ISETP.GE.U32.AND P0, PT, R12, UR9, PT ;  /* 0x000000090c007c0c */ /* 0x000fe4000bf06070 */
[----:B-1----:R-:W-:-:S04]  /*3bc0*/  PRMT R15, R14, 0x7054, R15 ;  /* 0x000070540e0f7816 */ /* 0x002fc8000000000f */
[----:B--2---:R-:W-:-:S05]  /*3bd0*/  PRMT R15, R16, 0x654, R15 ;  /* 0x00000654100f7816 */ /* 0x004fca000000000f */
[----:B------:R0:W-:Y:S02]  /*3be0*/  STG.E [R8.64], R15 ;  /* 0x0000000f08007986 */ /* 0x0001e4000c10190e */
[----:B------:R-:W-:Y:S05]  /*3bf0*/  @P0 EXIT ;  /* 0x000000000000094d */ /* 0x000fea0003800000 */
[----:B0-----:R-:W-:Y:S01]  /*3c00*/  IMAD.MOV.U32 R15, RZ, RZ, 0x8 ;  /* 0x00000008ff0f7424 */ /* 0x001fe200078e00ff */
[----:B------:R-:W-:-:S03]  /*3c10*/  SHF.R.U32.HI R5, RZ, 0x4, R12 ;  /* 0x00000004ff057819 */ /* 0x000fc6000001160c */
[----:B------:R-:W-:Y:S01]  /*3c20*/  IMAD.WIDE.U32 R14, R12, R15, UR6 ;  /* 0x000000060c0e7e25 */ /* 0x000fe2000f8e000f */
[----:B------:R-:W-:-:S05]  /*3c30*/  LOP3.LUT R5, R5, 0x3ffffff, RZ, 0xc0, !PT ;  /* 0x03ffffff05057812 */ /* 0x000fca00078ec0ff */
[----:B------:R-:W2:Y:S01]  /*3c40*/  LDG.E.64.CONSTANT R14, [R14.64] ;  /* 0x0000000e0e0e7981 */ /* 0x000ea2000c1e9b00 */
[----:B------:R-:W-:Y:S02]  /*3c50*/  IMAD R13, R10, R5, RZ ;  /* 0x000000050a0d7224 */ /* 0x000fe400078e02ff */
[----:B------:R-:W-:-:S04]  /*3c60*/  IMAD.WIDE.U32 R16, R5, R11, R6 ;  /* 0x0000000b05107225 */ /* 0x000fc800078e0006 */
[----:B------:R-:W-:-:S04]  /*3c70*/  IMAD.MOV.U32 R5, RZ, RZ, 0x8 ;  /* 0x00000008ff057424 */ /* 0x000fc800078e00ff */
[----:B------:R-:W-:Y:S01]  /*3c80*/  IMAD.WIDE.U32 R8, R12, R5, c[0x0][0x178] ;  /* 0x00005e000c087625 */ /* 0x000fe200078e0005 */
[----:B------:R-:W-:-:S03]  /*3c90*/  LEA R18, P0, R16, c[0x0][0x168], 0x2 ;  /* 0x00005a0010127a11 */ /* 0x000fc600078010ff */
[----:B------:R-:W-:Y:S02]  /*3ca0*/  IMAD.IADD R13, R17, 0x1, R13 ;  /* 0x00000001110d7824 */ /* 0x000fe400078e020d */
[----:B------:R-:W3:Y:S03]  /*3cb0*/  LDG.E.64.CONSTANT R8, [R8.64] ;  /* 0x0000000e08087981 */ /* 0x000ee6000c1e9b00 */
[----:B------:R-:W-:-:S05]  /*3cc0*/  LEA.HI.X R19, R16, c[0x0][0x16c], R13, 0x2, P0 ;  /* 0x00005b0010137a11 */ /* 0x000fca00000f140d */
[----:B------:R0:W4:Y:S01]  /*3cd0*/  LDG.E R18, [R18.64] ;  /* 0x0000000e12127981 */ /* 0x000122000c1e1900 */
[----:B--2---:R-:W-:-:S05]  /*3ce0*/  PRMT R13, RZ, 0x5410, R14 ;  /* 0x00005410ff0d7816 */ /* 0x004fca000000000e */
[----:B------:R-:W-:Y:S01]  /*3cf0*/  FMUL.FTZ R13, R13, UR16 ;  /* 0x000000100d0d7c20 */ /* 0x000fe20008410000 */
[----:B------:R-:W-:-:S04]  /*3d00*/  PRMT R14, RZ, 0x7610, R14 ;  /* 0x00007610ff0e7816 */ /* 0x000fc8000000000e */
[----:B------:R-:W-:-:S04]  /*3d10*/  F2FP.BF16.PACK_AB R13, RZ, R13 ;  /* 0x0000000dff0d723e */ /* 0x000fc800000010ff */
[----:B------:R-:W-:Y:S02]  /*3d20*/  PRMT R16, RZ, 0x5410, R13 ;  /* 0x00005410ff107816 */ /* 0x000fe4000000000d */
[----:B------:R-:W-:Y:S02]  /*3d30*/  PRMT R13, RZ, 0x5410, R15 ;  /* 0x00005410ff0d7816 */ /* 0x000fe4000000000f */
[----:B---3--:R-:W-:Y:S01]  /*3d40*/  PRMT R17, RZ, 0x5410, R8 ;  /* 0x00005410ff117816 */ /* 0x008fe20000000008 */
[----:B------:R-:W-:Y:S02]  /*3d50*/  FMUL.FTZ R14, R14, UR16 ;  /* 0x000000100e0e7c20 */ /* 0x000fe40008410000 */
[----:B------:R-:W-:Y:S02]  /*3d60*/  FMUL.FTZ R13, R13, UR16 ;  /* 0x000000100d0d7c20 */ /* 0x000fe40008410000 */
[----:B------:R-:W-:Y:S01]  /*3d70*/  FMUL.FTZ R16, R16, R17 ;  /* 0x0000001110107220 */ /* 0x000fe20000410000 */
[----:B0-----:R-:W-:-:S02]  /*3d80*/  F2FP.BF16.PACK_AB R19, RZ, R14 ;  /* 0x0000000eff13723e */ /* 0x001fc400000010ff */
[----:B------:R-:W-:Y:S02]  /*3d90*/  PRMT R15, RZ, 0x7610, R15 ;  /* 0x00007610ff0f7816 */ /* 0x000fe4000000000f */
[----:B------:R-:W-:Y:S02]  /*3da0*/  F2FP.BF16.PACK_AB R13, RZ, R13 ;  /* 0x0000000dff0d723e */ /* 0x000fe400000010ff */
[----:B------:R-:W-:Y:S01]  /*3db0*/  F2FP.BF16.PACK_AB R16, RZ, R16 ;  /* 0x00000010ff10723e */ /* 0x000fe200000010ff */
[----:B----4-:R-:W0:Y:S01]  /*3dc0*/  MUFU.RCP R14, R18 ;  /* 0x00000012000e7308 */ /* 0x010e220000001000 */
[----:B------:R-:W-:Y:S01]  /*3dd0*/  PRMT R19, RZ, 0x5410, R19 ;  /* 0x00005410ff137816 */ /* 0x000fe20000000013 */
[----:B------:R-:W-:Y:S01]  /*3de0*/  FMUL.FTZ R17, R15, UR16 ;  /* 0x000000100f117c20 */ /* 0x000fe20008410000 */
[----:B------:R-:W-:Y:S02]  /*3df0*/  PRMT R8, RZ, 0x7610, R8 ;  /* 0x00007610ff087816 */ /* 0x000fe40000000008 */
[----:B------:R-:W-:-:S02]  /*3e00*/  PRMT R15, RZ, 0x5410, R13 ;  /* 0x00005410ff0f7816 */ /* 0x000fc4000000000d */
[----:B------:R-:W-:Y:S01]  /*3e10*/  PRMT R13, RZ, 0x5410, R16 ;  /* 0x00005410ff0d7816 */ /* 0x000fe20000000010 */
[----:B------:R-:W-:Y:S01]  /*3e20*/  FMUL.FTZ R8, R19, R8 ;  /* 0x0000000813087220 */ /* 0x000fe20000410000 */
[----:B------:R-:W-:Y:S02]  /*3e30*/  PRMT R16, RZ, 0x5410, R9 ;  /* 0x00005410ff107816 */ /* 0x000fe40000000009 */
[----:B------:R-:W-:Y:S02]  /*3e40*/  F2FP.BF16.PACK_AB R17, RZ, R17 ;  /* 0x00000011ff11723e */ /* 0x000fe400000010ff */
[----:B------:R-:W-:Y:S01]  /*3e50*/  F2FP.BF16.PACK_AB R8, RZ, R8 ;  /* 0x00000008ff08723e */ /* 0x000fe200000010ff */
[----:B------:R-:W-:Y:S01]  /*3e60*/  FMUL.FTZ R15, R15, R16 ;  /* 0x000000100f0f7220 */ /* 0x000fe20000410000 */
[----:B------:R-:W-:Y:S02]  /*3e70*/  PRMT R17, RZ, 0x5410, R17 ;  /* 0x00005410ff117816 */ /* 0x000fe40000000011 */
[----:B------:R-:W-:-:S02]  /*3e80*/  PRMT R16, RZ, 0x7610, R9 ;  /* 0x00007610ff107816 */ /* 0x000fc40000000009 */
[----:B------:R-:W-:Y:S01]  /*3e90*/  PRMT R9, RZ, 0x5410, R8 ;  /* 0x00005410ff097816 */ /* 0x000fe20000000008 */
[C---:B0-----:R-:W-:Y:S01]  /*3ea0*/  FMUL.FTZ R13, R14.reuse, R13 ;  /* 0x0000000d0e0d7220 */ /* 0x041fe20000410000 */
[----:B------:R-:W-:Y:S01]  /*3eb0*/  F2FP.BF16.PACK_AB R15, RZ, R15 ;  /* 0x0000000fff0f723e */ /* 0x000fe200000010ff */
[----:B------:R-:W-:Y:S02]  /*3ec0*/  FMUL.FTZ R16, R17, R16 ;  /* 0x0000001011107220 */ /* 0x000fe40000410000 */
[C---:B------:R-:W-:Y:S01]  /*3ed0*/  FMUL.FTZ R9, R14.reuse, R9 ;  /* 0x000000090e097220 */ /* 0x040fe20000410000 */
[----:B------:R-:W-:Y:S02]  /*3ee0*/  PRMT R15, RZ, 0x5410, R15 ;  /* 0x00005410ff0f7816 */ /* 0x000fe4000000000f */
[----:B------:R-:W-:Y:S01]  /*3ef0*/  F2FP.BF16.PACK_AB R16, RZ, R16 ;  /* 0x00000010ff10723e */ /* 0x000fe200000010ff */
[----:B------:R-:W-:Y:S02]  /*3f00*/  F2I.S8.NTZ R13, R13 ;  /* 0x0000000d000d7305 */ /* 0x000fe40000202100 */
[----:B------:R-:W-:-:S06]  /*3f10*/  FMUL.FTZ R15, R14, R15 ;  /* 0x0000000f0e0f7220 */ /* 0x000fcc0000410000 */
[----:B------:R0:W1:Y:S02]  /*3f20*/  F2I.S8.NTZ R8, R9 ;  /* 0x0000000900087305 */ /* 0x0000640000202100 */
[----:B0-----:R-:W-:-:S06]  /*3f30*/  PRMT R9, RZ, 0x5410, R16 ;  /* 0x00005410ff097816 */ /* 0x001fcc0000000010 */
[----:B------:R-:W0:Y:S01]  /*3f40*/  F2I.S8.NTZ R15, R15 ;  /* 0x0000000f000f7305 */ /* 0x000e220000202100 */
[----:B------:R-:W-:Y:S01]  /*3f50*/  FMUL.FTZ R14, R14, R9 ;  /* 0x000000090e0e7220 */ /* 0x000fe20000410000 */
[----:B-1----:R-:W-:-:S06]  /*3f60*/  PRMT R8, R8, 0x7604, R13 ;  /* 0x0000760408087816 */ /* 0x002fcc000000000d */
[----:B------:R-:W1:Y:S01]  /*3f70*/  F2I.S8.NTZ R14, R14 ;  /* 0x0000000e000e7305 */ /* 0x000e620000202100 */
[----:B------:R-:W-:-:S04]  /*3f80*/  IADD3 R13, R12, c[0x0][0x0], RZ ;  /* 0x000000000c0d7a10 */ /* 0x000fc80007ffe0ff */
[----:B------:R-:W-:Y:S02]  /*3f90*/  ISETP.GE.U32.AND P0, PT, R13, UR9, PT ;  /* 0x000000090d007c0c */ /* 0x000fe4000bf06070 */
[----:B0-----:R-:W-:Y:S01]  /*3fa0*/  PRMT R17, R15, 0x7054, R8 ;  /* 0x000070540f117816 */ /* 0x001fe20000000008 */
[----:B------:R-:W-:-:S03]  /*3fb0*/  IMAD.WIDE.U32 R8, R12, 0x4, R2 ;  /* 0x000000040c087825 */ /* 0x000fc600078e0002 */
[----:B-1----:R-:W-:-:S05]  /*3fc0*/  PRMT R17, R14, 0x654, R17 ;  /* 0x000006540e117816 */ /* 0x002fca0000000011 */
[----:B------:R0:W-:Y:S02]  /*3fd0*/  STG.E [R8.64], R17 ;  /* 0x0000001108007986 */ /* 0x0001e4000c10190e */
[----:B------:R-:W-:Y:S05]  /*3fe0*/  @P0 EXIT ;  /* 0x000000000000094d */ /* 0x000fea0003800000 */
[----:B------:R-:W-:Y:S01]  /*3ff0*/  IMAD.MOV.U32 R14, RZ, RZ, 0x8 ;  /* 0x00000008ff0e7424 */ /* 0x000fe200078e00ff */
[----:B0-----:R-:W-:-:S03]  /*4000*/  SHF.R.U32.HI R8, RZ, 0x4, R13 ;  /* 0x00000004ff087819 */ /* 0x001fc6000001160d */
[----:B------:R-:W-:Y:S01]  /*4010*/  IMAD.WIDE.U32 R14, R13, R14, UR6 ;  /* 0x000000060d0e7e25 */ /* 0x000fe2000f8e000e */
[----:B------:R-:W-:-:S05]  /*4020*/  LOP3.LUT R17, R8, 0x3ffffff, RZ, 0xc0, !PT ;  /* 0x03ffffff08117812 */ /* 0x000fca00078ec0ff */
[----:B------:R-:W2:Y:S01]  /*4030*/  LDG.E.64.CONSTANT R14, [R14.64] ;  /* 0x0000000e0e0e7981 */ /* 0x000ea2000c1e9b00 */
[----:B------:R-:W-:Y:S02]  /*4040*/  IMAD R9, R10, R17, RZ ;  /* 0x000000110a097224 */ /* 0x000fe400078e02ff */
[----:B------:R-:W-:-:S04]  /*4050*/  IMAD.WIDE.U32 R16, R17, R11, R6 ;  /* 0x0000000b11107225 */ /* 0x000fc800078e0006 */
[----:B------:R-:W-:Y:S02]  /*4060*/  IMAD.IADD R17, R17, 0x1, R9 ;  /* 0x0000000111117824 */ /* 0x000fe400078e0209 */
[----:B------:R-:W-:Y:S01]  /*4070*/  IMAD.WIDE.U32 R8, R13, R5, c[0x0][0x178] ;  /* 0x00005e000d087625 */ /* 0x000fe200078e0005 */
[----:B------:R-:W-:-:S05]  /*4080*/  LEA R18, P0, R16, c[0x0][0x168], 0x2 ;  /* 0x00005a0010127a11 */ /* 0x000fca00078010ff */
[----:B------:R-:W3:Y:S01]  /*4090*/  LDG.E.64.CONSTANT R8, [R8.64] ;  /* 0x0000000e08087981 */ /* 0x000ee2000c1e9b00 */
[----:B------:R-:W-:-:S05]  /*40a0*/  LEA.HI.X R19, R16, c[0x0][0x16c], R17, 0x2, P0 ;  /* 0x00005b0010137a11 */ /* 0x000fca00000f1411 */
[----:B------:R0:W4:Y:S01]  /*40b0*/  LDG.E R18, [R18.64] ;  /* 0x0000000e12127981 */ /* 0x000122000c1e1900 */
[----:B--2---:R-:W-:-:S05]  /*40c0*/  PRMT R12, RZ, 0x5410, R14 ;  /* 0x00005410ff0c7816 */ /* 0x004fca000000000e */
[----:B------:R-:W-:Y:S01]  /*40d0*/  FMUL.FTZ R12, R12, UR16 ;  /* 0x000000100c0c7c20 */ /* 0x000fe20008410000 */
[----:B------:R-:W-:-:S04]  /*40e0*/  PRMT R14, RZ, 0x7610, R14 ;  /* 0x00007610ff0e7816 */ /* 0x000fc8000000000e */
[----:B------:R-:W-:Y:S01]  /*40f0*/  F2FP.BF16.PACK_AB R12, RZ, R12 ;  /* 0x0000000cff0c723e */ /* 0x000fe200000010ff */
[----:B------:R-:W-:-:S03]  /*4100*/  FMUL.FTZ R14, R14, UR16 ;  /* 0x000000100e0e7c20 */ /* 0x000fc60008410000 */
[----:B------:R-:W-:Y:S02]  /*4110*/  PRMT R16, RZ, 0x5410, R12 ;  /* 0x00005410ff107816 */ /* 0x000fe4000000000c */
[--C-:B---3--:R-:W-:Y:S02]  /*4120*/  PRMT R17, RZ, 0x5410, R8.reuse ;  /* 0x00005410ff117816 */ /* 0x108fe40000000008 */
[--C-:B------:R-:W-:Y:S02]  /*4130*/  PRMT R12, RZ, 0x5410, R15.reuse ;  /* 0x00005410ff0c7816 */ /* 0x100fe4000000000f */
[----:B------:R-:W-:Y:S01]  /*4140*/  PRMT R15, RZ, 0x7610, R15 ;  /* 0x00007610ff0f7816 */ /* 0x000fe2000000000f */
[----:B------:R-:W-:Y:S01]  /*4150*/  FMUL.FTZ R16, R16, R17 ;  /* 0x0000001110107220 */ /* 0x000fe20000410000 */
[----:B0-----:R-:W-:Y:S01]  /*4160*/  F2FP.BF16.PACK_AB R19, RZ, R14 ;  /* 0x0000000eff13723e */ /* 0x001fe200000010ff */
[----:B------:R-:W-:Y:S01]  /*4170*/  FMUL.FTZ R12, R12, UR16 ;  /* 0x000000100c0c7c20 */ /* 0x000fe20008410000 */
[----:B------:R-:W-:Y:S01]  /*4180*/  PRMT R8, RZ, 0x7610, R8 ;  /* 0x00007610ff087816 */ /* 0x000fe20000000008 */
[----:B------:R-:W-:Y:S01]  /*4190*/  FMUL.FTZ R17, R15, UR16 ;  /* 0x000000100f117c20 */ /* 0x000fe20008410000 */
[----:B------:R-:W-:-:S02]  /*41a0*/  PRMT R19, RZ, 0x5410, R19 ;  /* 0x00005410ff137816 */ /* 0x000fc40000000013 */
[----:B------:R-:W-:Y:S01]  /*41b0*/  F2FP.BF16.PACK_AB R16, RZ, R16 ;  /* 0x00000010ff10723e */ /* 0x000fe200000010ff */
[----:B----4-:R-:W0:Y:S01]  /*41c0*/  MUFU.RCP R14, R18 ;  /* 0x00000012000e7308 */ /* 0x010e220000001000 */
[----:B------:R-:W-:Y:S01]  /*41d0*/  F2FP.BF16.PACK_AB R12, RZ, R12 ;  /* 0x0000000cff0c723e */ /* 0x000fe200000010ff */
[----:B------:R-:W-:Y:S01]  /*41e0*/  FMUL.FTZ R8, R19, R8 ;  /* 0x0000000813087220 */ /* 0x000fe20000410000 */
[----:B------:R-:W-:Y:S02]  /*41f0*/  PRMT R15, RZ, 0x5410, R16 ;  /* 0x00005410ff0f7816 */ /* 0x000fe40000000010 */
[----:B------:R-:W-:Y:S02]  /*4200*/  F2FP.BF16.PACK_AB R16, RZ, R17 ;  /* 0x00000011ff10723e */ /* 0x000fe400000010ff */
[----:B------:R-:W-:Y:S02]  /*4210*/  PRMT R12, RZ, 0x5410, R12 ;  /* 0x00005410ff0c7816 */ /* 0x000fe4000000000c */
[----:B------:R-:W-:-:S02]  /*4220*/  PRMT R17, RZ, 0x5410, R9 ;  /* 0x00005410ff117816 */ /* 0x000fc40000000009 */
[----:B------:R-:W-:Y:S02]  /*4230*/  F2FP.BF16.PACK_AB R8, RZ, R8 ;  /* 0x00000008ff08723e */ /* 0x000fe400000010ff */
[----:B------:R-:W-:Y:S01]  /*4240*/  PRMT R16, RZ, 0x5410, R16 ;  /* 0x00005410ff107816 */ /* 0x000fe20000000010 */
[----:B------:R-:W-:Y:S01]  /*4250*/  FMUL.FTZ R12, R12, R17 ;  /* 0x000000110c0c7220 */ /* 0x000fe20000410000 */
[----:B------:R-:W-:Y:S02]  /*4260*/  PRMT R17, RZ, 0x7610, R9 ;  /* 0x00007610ff117816 */ /* 0x000fe40000000009 */
[----:B------:R-:W-:Y:S02]  /*4270*/  PRMT R9, RZ, 0x5410, R8 ;  /* 0x00005410ff097816 */ /* 0x000fe40000000008 */
[----:B------:R-:W-:Y:S01]  /*4280*/  F2FP.BF16.PACK_AB R8, RZ, R12 ;  /* 0x0000000cff08723e */ /* 0x000fe200000010ff */
[----:B------:R-:W-:Y:S02]  /*4290*/  FMUL.FTZ R16, R16, R17 ;  /* 0x0000001110107220 */ /* 0x000fe40000410000 */
[C---:B0-----:R-:W-:Y:S01]  /*42a0*/  FMUL.FTZ R12, R14.reuse, R9 ;  /* 0x000000090e0c7220 */ /* 0x041fe20000410000 */
[----:B------:R-:W-:Y:S01]  /*42b0*/  PRMT R9, RZ, 0x5410, R8 ;  /* 0x00005410ff097816 */ /* 0x000fe20000000008 */
[----:B------:R-:W-:Y:S01]  /*42c0*/  FMUL.FTZ R15, R14, R15 ;  /* 0x0000000f0e0f7220 */ /* 0x000fe20000410000 */
[----:B------:R-:W-:-:S03]  /*42d0*/  F2FP.BF16.PACK_AB R8, RZ, R16 ;  /* 0x00000010ff08723e */ /* 0x000fc600000010ff */
        /* <DEDUP_REMOVED lines=8> */
[----:B------:R-:W2:Y:S01]  /*4360*/  F2I.S8.NTZ R14, R14 ;  /* 0x0000000e000e7305 */ /* 0x000ea20000202100 */
[----:B0-----:R-:W-:Y:S02]  /*4370*/  PRMT R15, R12, 0x7604, R15 ;  /* 0x000076040c0f7816 */ /* 0x001fe4000000000f */
[----:B------:R-:W-:Y:S02]  /*4380*/  ISETP.GE.U32.AND P0, PT, R13, UR9, PT ;  /* 0x000000090d007c0c */ /* 0x000fe4000bf06070 */
[----:B-1----:R-:W-:-:S04]  /*4390*/  PRMT R15, R16, 0x7054, R15 ;  /* 0x00007054100f7816 */ /* 0x002fc8000000000f */
[----:B--2---:R-:W-:-:S05]  /*43a0*/  PRMT R15, R14, 0x654, R15 ;  /* 0x000006540e0f7816 */ /* 0x004fca000000000f */
[----:B------:R0:W-:Y:S02]  /*43b0*/  STG.E [R8.64], R15 ;  /* 0x0000000f08007986 */ /* 0x0001e4000c10190e */
[----:B------:R-:W-:Y:S05]  /*43c0*/  @P0 EXIT ;  /* 0x000000000000094d */ /* 0x000fea0003800000 */
[----:B0-----:R-:W-:Y:S01]  /*43d0*/  SHF.R.U32.HI R8, RZ, 0x4, R13 ;  /* 0x00000004ff087819 */ /* 0x001fe2000001160d */
[----:B------:R-:W-:-:S03]  /*43e0*/  IMAD.MOV.U32 R12, RZ, RZ, 0x8 ;  /* 0x00000008ff0c7424 */ /* 0x000fc600078e00ff */
[----:B------:R-:W-:Y:S01]  /*43f0*/  LOP3.LUT R17, R8, 0x3ffffff, RZ, 0xc0, !PT ;  /* 0x03ffffff08117812 */ /* 0x000fe200078ec0ff */
[----:B------:R-:W-:-:S04]  /*4400*/  IMAD.WIDE.U32 R8, R13, R12, UR6 ;  /* 0x000000060d087e25 */ /* 0x000fc8000f8e000c */
[----:B------:R-:W-:-:S04]  /*4410*/  IMAD.WIDE.U32 R14, R17, R11, R6 ;  /* 0x0000000b110e7225 */ /* 0x000fc800078e0006 */
[----:B------:R-:W-:Y:S02]  /*4420*/  IMAD R11, R10, R17, RZ ;  /* 0x000000110a0b7224 */ /* 0x000fe400078e02ff */
[----:B------:R-:W2:Y:S01]  /*4430*/  LDG.E.64.CONSTANT R16, [R8.64] ;  /* 0x0000000e08107981 */ /* 0x000ea2000c1e9b00 */
[----:B------:R-:W-:Y:S01]  /*4440*/  IMAD.WIDE.U32 R6, R13, R5, c[0x0][0x178] ;  /* 0x00005e000d067625 */ /* 0x000fe200078e0005 */
[----:B------:R-:W-:-:S03]  /*4450*/  LEA R10, P0, R14, c[0x0][0x168], 0x2 ;  /* 0x00005a000e0a7a11 */ /* 0x000fc600078010ff */
[----:B------:R-:W-:Y:S02]  /*4460*/  IMAD.IADD R11, R15, 0x1, R11 ;  /* 0x000000010f0b7824 */ /* 0x000fe400078e020b */
[----:B------:R-:W3:Y:S03]  /*4470*/  LDG.E.64.CONSTANT R6, [R6.64] ;  /* 0x0000000e06067981 */ /* 0x000ee6000c1e9b00 */
[----:B------:R-:W-:-:S05]  /*4480*/  LEA.HI.X R11, R14, c[0x0][0x16c], R11, 0x2, P0 ;  /* 0x00005b000e0b7a11 */ /* 0x000fca00000f140b */
[----:B------:R0:W4:Y:S01]  /*4490*/  LDG.E R10, [R10.64] ;  /* 0x0000000e0a0a7981 */ /* 0x000122000c1e1900 */
[----:B--2---:R-:W-:-:S05]  /*44a0*/  PRMT R5, RZ, 0x5410, R16 ;  /* 0x00005410ff057816 */ /* 0x004fca0000000010 */
[----:B------:R-:W-:-:S05]  /*44b0*/  FMUL.FTZ R5, R5, UR16 ;  /* 0x0000001005057c20 */ /* 0x000fca0008410000 */
[----:B------:R-:W-:Y:S02]  /*44c0*/  F2FP.BF16.PACK_AB R9, RZ, R5 ;  /* 0x00000005ff09723e */ /* 0x000fe400000010ff */
[----:B------:R-:W-:-:S05]  /*44d0*/  PRMT R5, RZ, 0x7610, R16 ;  /* 0x00007610ff057816 */ /* 0x000fca0000000010 */
[----:B------:R-:W-:-:S05]  /*44e0*/  FMUL.FTZ R5, R5, UR16 ;  /* 0x0000001005057c20 */ /* 0x000fca0008410000 */
[----:B0-----:R-:W-:Y:S02]  /*44f0*/  F2FP.BF16.PACK_AB R11, RZ, R5 ;  /* 0x00000005ff0b723e */ /* 0x001fe400000010ff */
[----:B------:R-:W-:Y:S02]  /*4500*/  PRMT R5, RZ, 0x5410, R17 ;  /* 0x00005410ff057816 */ /* 0x000fe40000000011 */
[----:B---3--:R-:W-:-:S03]  /*4510*/  PRMT R12, RZ, 0x5410, R6 ;  /* 0x00005410ff0c7816 */ /* 0x008fc60000000006 */
[----:B------:R-:W-:Y:S01]  /*4520*/  FMUL.FTZ R14, R5, UR16 ;  /* 0x00000010050e7c20 */ /* 0x000fe20008410000 */
[----:B------:R-:W-:Y:S02]  /*4530*/  PRMT R5, RZ, 0x7610, R17 ;  /* 0x00007610ff057816 */ /* 0x000fe40000000011 */
[----:B------:R-:W-:Y:S02]  /*4540*/  PRMT R11, RZ, 0x5410, R11 ;  /* 0x00005410ff0b7816 */ /* 0x000fe4000000000b */
[----:B------:R-:W-:Y:S01]  /*4550*/  PRMT R6, RZ, 0x7610, R6 ;  /* 0x00007610ff067816 */ /* 0x000fe20000000006 */
[----:B------:R-:W-:Y:S01]  /*4560*/  FMUL.FTZ R5, R5, UR16 ;  /* 0x0000001005057c20 */ /* 0x000fe20008410000 */
[----:B----4-:R0:W1:Y:S01]  /*4570*/  MUFU.RCP R8, R10 ;  /* 0x0000000a00087308 */ /* 0x0100620000001000 */
[----:B------:R-:W-:Y:S02]  /*4580*/  F2FP.BF16.PACK_AB R14, RZ, R14 ;  /* 0x0000000eff0e723e */ /* 0x000fe400000010ff */
[----:B------:R-:W-:Y:S01]  /*4590*/  FMUL.FTZ R6, R11, R6 ;  /* 0x000000060b067220 */ /* 0x000fe20000410000 */
[----:B------:R-:W-:-:S02]  /*45a0*/  PRMT R9, RZ, 0x5410, R9 ;  /* 0x00005410ff097816 */ /* 0x000fc40000000009 */
[----:B------:R-:W-:Y:S02]  /*45b0*/  PRMT R14, RZ, 0x5410, R14 ;  /* 0x00005410ff0e7816 */ /* 0x000fe4000000000e */
[----:B0-----:R-:W-:Y:S02]  /*45c0*/  F2FP.BF16.PACK_AB R10, RZ, R5 ;  /* 0x00000005ff0a723e */ /* 0x001fe400000010ff */
[--C-:B------:R-:W-:Y:S01]  /*45d0*/  PRMT R5, RZ, 0x5410, R7.reuse ;  /* 0x00005410ff057816 */ /* 0x100fe20000000007 */
[----:B------:R-:W-:Y:S01]  /*45e0*/  FMUL.FTZ R9, R9, R12 ;  /* 0x0000000c09097220 */ /* 0x000fe20000410000 */
[----:B------:R-:W-:Y:S02]  /*45f0*/  F2FP.BF16.PACK_AB R6, RZ, R6 ;  /* 0x00000006ff06723e */ /* 0x000fe400000010ff */
[----:B------:R-:W-:Y:S01]  /*4600*/  PRMT R7, RZ, 0x7610, R7 ;  /* 0x00007610ff077816 */ /* 0x000fe20000000007 */
[----:B------:R-:W-:Y:S01]  /*4610*/  FMUL.FTZ R14, R14, R5 ;  /* 0x000000050e0e7220 */ /* 0x000fe20000410000 */
[----:B------:R-:W-:-:S02]  /*4620*/  PRMT R10, RZ, 0x5410, R10 ;  /* 0x00005410ff0a7816 */ /* 0x000fc4000000000a */
[----:B------:R-:W-:Y:S02]  /*4630*/  PRMT R5, RZ, 0x5410, R6 ;  /* 0x00005410ff057816 */ /* 0x000fe40000000006 */
[----:B------:R-:W-:Y:S01]  /*4640*/  F2FP.BF16.PACK_AB R9, RZ, R9 ;  /* 0x00000009ff09723e */ /* 0x000fe200000010ff */
[----:B------:R-:W-:Y:S01]  /*4650*/  FMUL.FTZ R7, R10, R7 ;  /* 0x000000070a077220 */ /* 0x000fe20000410000 */
[----:B------:R-:W-:Y:S01]  /*4660*/  F2FP.BF16.PACK_AB R14, RZ, R14 ;  /* 0x0000000eff0e723e */ /* 0x000fe200000010ff */
[C---:B-1----:R-:W-:Y:S01]  /*4670*/  FMUL.FTZ R5, R8.reuse, R5 ;  /* 0x0000000508057220 */ /* 0x042fe20000410000 */
        /* <DEDUP_REMOVED lines=9> */
[----:B------:R-:W1:Y:S08]  /*4710*/  F2I.S8.NTZ R10, R10 ;  /* 0x0000000a000a7305 */ /* 0x000e700000202100 */
[----:B------:R-:W2:Y:S01]  /*4720*/  F2I.S8.NTZ R8, R8 ;  /* 0x0000000800087305 */ /* 0x000ea20000202100 */
[----:B0-----:R-:W-:Y:S01]  /*4730*/  PRMT R9, R6, 0x7604, R9 ;  /* 0x0000760406097816 */ /* 0x001fe20000000009 */
[----:B------:R-:W-:-:S03]  /*4740*/  IMAD.WIDE.U32 R6, R13, 0x4, R2 ;  /* 0x000000040d067825 */ /* 0x000fc600078e0002 */
[----:B-1----:R-:W-:Y:S02]  /*4750*/  PRMT R9, R10, 0x7054, R9 ;  /* 0x000070540a097816 */ /* 0x002fe40000000009 */
[----:B------:R-:W-:Y:S02]  /*4760*/  IADD3 R5, R13, c[0x0][0x0], RZ ;  /* 0x000000000d057a10 */ /* 0x000fe40007ffe0ff */
[----:B--2---:R-:W-:-:S05]  /*4770*/  PRMT R9, R8, 0x654, R9 ;  /* 0x0000065408097816 */ /* 0x004fca0000000009 */
[----:B------:R0:W-:Y:S01]  /*4780*/  STG.E [R6.64], R9 ;  /* 0x0000000906007986 */ /* 0x0001e2000c10190e */
[----:B------:R-:W-:-:S13]  /*4790*/  ISETP.GE.U32.AND P0, PT, R5, UR9, PT ;  /* 0x0000000905007c0c */ /* 0x000fda000bf06070 */
[----:B0-----:R-:W-:Y:S01]  /*47a0*/  @P0 CALL.REL.NOINC `(.L_x_744) ;  /* 0x0000001000000944 */ /* 0x001fe20003c00000 */
[----:B------:R-:W-:Y:S05]  /*47b0*/  BRA `(.L_x_745) ;  /* 0xffffee4000007947 */ /* 0x000fea000383ffff */
.L_x_744:
[----:B------:R-:W-:Y:S05]  /*47c0*/  EXIT ;  /* 0x000000000000794d */ /* 0x000fea0003800000 */
        .weak           $__internal_2_$__cuda_sm20_div_s64
        .type           $__internal_2_$__cuda_sm20_div_s64,@function
        .size           $__internal_2_$__cuda_sm20_div_s64,($__internal_3_$__cuda_sm20_rem_s64 - $__internal_2_$__cuda_sm20_div_s64)
$__internal_2_$__cuda_sm20_div_s64:
        /* <DEDUP_REMOVED lines=82> */
[----:B------:R-:W-:Y:S06]  /*4cf0*/  RET.REL.NODEC R6 `(_ZN4vllm31rms_norm_per_block_quant_kernelIN3c108BFloat16EaLb0ELb1ELi64EEEvPT0_PfPKT_S8_PKffiiPS6_l) ;  /* 0xffffb30006007950 */ /* 0x000fec0003c3ffff */
        .weak           $__internal_3_$__cuda_sm20_rem_s64
        .type           $__internal_3_$__cuda_sm20_rem_s64,@function
        .size           $__internal_3_$__cuda_sm20_rem_s64,(.L_x_3036 - $__internal_3_$__cuda_sm20_rem_s64)
$__internal_3_$__cuda_sm20_rem_s64:
[----:B------:R-:W-:Y:S02]  /*4d00*/  IADD3 R7, P1, RZ, -R16, RZ ;  /* 0x80000010ff077210 */ /* 0x000fe40007f3e0ff */
[----:B------:R-:W-:-:S03]  /*4d10*/  ISETP.GE.AND P0, PT, R11, RZ, PT ;  /* 0x000000ff0b00720c */ /* 0x000fc60003f06270 */
[----:B------:R-:W-:Y:S01]  /*4d20*/  IMAD.X R18, RZ, RZ, ~R11, P1 ;  /* 0x000000ffff127224 */ /* 0x000fe200008e0e0b */
[----:B------:R-:W-:-:S04]  /*4d30*/  SEL R6, R7, R16, !P0 ;  /* 0x0000001007067207 */ /* 0x000fc80004000000 */
[----:B------:R-:W-:-:S04]  /*4d40*/  SEL R7, R18, R11, !P0 ;  /* 0x0000000b12077207 */ /* 0x000fc80004000000 */
[----:B------:R-:W0:Y:S08]  /*4d50*/  I2F.U64.RP R22, R6 ;  /* 0x0000000600167312 */ /* 0x000e300000309000 */
[----:B0-----:R-:W0:Y:S02]  /*4d60*/  MUFU.RCP R22, R22 ;  /* 0x0000001600167308 */ /* 0x001e240000001000 */
[----:B0-----:R-:W-:-:S02]  /*4d70*/  IADD3 R18, R22, 0x1ffffffe, RZ ;  /* 0x1ffffffe16127810 */ /* 0x001fc40007ffe0ff */
[----:B------:R-:W-:-:S04]  /*4d80*/  IADD3 R22, P4, RZ, -R17, RZ ;  /* 0x80000011ff167210 */ /* 0x000fc80007f9e0ff */
[----:B------:R-:W0:Y:S02]  /*4d90*/  F2I.U64.TRUNC R18, R18 ;  /* 0x0000001200127311 */ /* 0x000e24000020d800 */
[----:B0-----:R-:W-:-:S04]  /*4da0*/  IMAD.WIDE.U32 R20, R18, R6, RZ ;  /* 0x0000000612147225 */ /* 0x001fc800078e00ff */
[----:B------:R-:W-:Y:S01]  /*4db0*/  IMAD R21, R18, R7, R21 ;  /* 0x0000000712157224 */ /* 0x000fe200078e0215 */
[----:B------:R-:W-:-:S03]  /*4dc0*/  IADD3 R23, P0, RZ, -R20, RZ ;  /* 0x80000014ff177210 */ /* 0x000fc60007f1e0ff */
[----:B------:R-:W-:Y:S02]  /*4dd0*/  IMAD R21, R19, R6, R21 ;  /* 0x0000000613157224 */ /* 0x000fe400078e0215 */
[----:B------:R-:W-:-:S04]  /*4de0*/  IMAD.HI.U32 R20, R18, R23, RZ ;  /* 0x0000001712147227 */ /* 0x000fc800078e00ff */
[----:B------:R-:W-:Y:S02]  /*4df0*/  IMAD.X R25, RZ, RZ, ~R21, P0 ;  /* 0x000000ffff197224 */ /* 0x000fe400000e0e15 */
[----:B------:R-:W-:Y:S02]  /*4e00*/  IMAD.MOV.U32 R21, RZ, RZ, R18 ;  /* 0x000000ffff157224 */ /* 0x000fe400078e0012 */
[-C--:B------:R-:W-:Y:S02]  /*4e10*/  IMAD R27, R19, R25.reuse, RZ ;  /* 0x00000019131b7224 */ /* 0x080fe400078e02ff */
[----:B------:R-:W-:-:S04]  /*4e20*/  IMAD.WIDE.U32 R20, P0, R18, R25, R20 ;  /* 0x0000001912147225 */ /* 0x000fc80007800014 */
[----:B------:R-:W-:-:S04]  /*4e30*/  IMAD.HI.U32 R25, R19, R25, RZ ;  /* 0x0000001913197227 */ /* 0x000fc800078e00ff */
[----:B------:R-:W-:-:S05]  /*4e40*/  IMAD.HI.U32 R20, P1, R19, R23, R20 ;  /* 0x0000001713147227 */ /* 0x000fca0007820014 */
[----:B------:R-:W-:Y:S01]  /*4e50*/  IADD3 R21, P2, R27, R20, RZ ;  /* 0x000000141b157210 */ /* 0x000fe20007f5e0ff */
[----:B------:R-:W-:-:S04]  /*4e60*/  IMAD.X R20, R25, 0x1, R19, P0 ;  /* 0x0000000119147824 */ /* 0x000fc800000e0613 */
[C---:B------:R-:W-:Y:S01]  /*4e70*/  IMAD.WIDE.U32 R18, R21.reuse, R6, RZ ;  /* 0x0000000615127225 */ /* 0x040fe200078e00ff */
[----:B------:R-:W-:Y:S02]  /*4e80*/  IADD3.X R23, RZ, RZ, R20, P2, P1 ;  /* 0x000000ffff177210 */ /* 0x000fe400017e2414 */
[----:B------:R-:W-:Y:S01]  /*4e90*/  ISETP.GE.AND P1, PT, R4, RZ, PT ;  /* 0x000000ff0400720c */ /* 0x000fe20003f26270 */
[----:B------:R-:W-:Y:S01]  /*4ea0*/  IMAD R19, R21, R7, R19 ;  /* 0x0000000715137224 */ /* 0x000fe200078e0213 */
[----:B------:R-:W-:Y:S02]  /*4eb0*/  IADD3 R25, P0, RZ, -R18, RZ ;  /* 0x80000012ff197210 */ /* 0x000fe40007f1e0ff */
[----:B------:R-:W-:Y:S01]  /*4ec0*/  SEL R22, R22, R17, !P1 ;  /* 0x0000001116167207 */ /* 0x000fe20004800000 */
[----:B------:R-:W-:Y:S02]  /*4ed0*/  IMAD R19, R23, R6, R19 ;  /* 0x0000000617137224 */ /* 0x000fe400078e0213 */
[----:B------:R-:W-:-:S04]  /*4ee0*/  IMAD.HI.U32 R20, R21, R25, RZ ;  /* 0x0000001915147227 */ /* 0x000fc800078e00ff */
[----:B------:R-:W-:-:S04]  /*4ef0*/  IMAD.X R18, RZ, RZ, ~R19, P0 ;  /* 0x000000ffff127224 */ /* 0x000fc800000e0e13 */
[----:B------:R-:W-:-:S04]  /*4f00*/  IMAD.WIDE.U32 R20, P0, R21, R18, R20 ;  /* 0x0000001215147225 */ /* 0x000fc80007800014 */
[C---:B------:R-:W-:Y:S02]  /*4f10*/  IMAD R19, R23.reuse, R18, RZ ;  /* 0x0000001217137224 */ /* 0x040fe400078e02ff */
[----:B------:R-:W-:-:S04]  /*4f20*/  IMAD.HI.U32 R20, P2, R23, R25, R20 ;  /* 0x0000001917147227 */ /* 0x000fc80007840014 */
[----:B------:R-:W-:Y:S01]  /*4f30*/  IMAD.HI.U32 R18, R23, R18, RZ ;  /* 0x0000001217127227 */ /* 0x000fe200078e00ff */
[----:B------:R-:W-:-:S03]  /*4f40*/  IADD3 R17, P3, R19, R20, RZ ;  /* 0x0000001413117210 */ /* 0x000fc60007f7e0ff */
[----:B------:R-:W-:Y:S02]  /*4f50*/  IMAD.X R19, RZ, RZ, ~R4, P4 ;  /* 0x000000ffff137224 */ /* 0x000fe400020e0e04 */
[----:B------:R-:W-:Y:S02]  /*4f60*/  IMAD.X R23, R18, 0x1, R23, P0 ;  /* 0x0000000112177824 */ /* 0x000fe400000e0617 */
[----:B------:R-:W-:Y:S01]  /*4f70*/  IMAD.HI.U32 R18, R17, R22, RZ ;  /* 0x0000001611127227 */ /* 0x000fe200078e00ff */
[----:B------:R-:W-:Y:S02]  /*4f80*/  SEL R20, R19, R4, !P1 ;  /* 0x0000000413147207 */ /* 0x000fe40004800000 */
[----:B------:R-:W-:Y:S01]  /*4f90*/  IADD3.X R23, RZ, RZ, R23, P3, P2 ;  /* 0x000000ffff177210 */ /* 0x000fe20001fe4417 */
[----:B------:R-:W-:-:S04]  /*4fa0*/  IMAD.MOV.U32 R19, RZ, RZ, RZ ;  /* 0x000000ffff137224 */ /* 0x000fc800078e00ff */
        /* <DEDUP_REMOVED lines=9> */
[----:B------:R-:W-:-:S03]  /*5040*/  IMAD R21, R21, R7, R19 ;  /* 0x0000000715157224 */ /* 0x000fc600078e0213 */
[-C--:B------:R-:W-:Y:S01]  /*5050*/  ISETP.GE.U32.AND P0, PT, R23, R6.reuse, PT ;  /* 0x000000061700720c */ /* 0x080fe20003f06070 */
[----:B------:R-:W-:-:S04]  /*5060*/  IMAD R17, R17, R6, R21 ;  /* 0x0000000611117224 */ /* 0x000fc800078e0215 */
[----:B------:R-:W-:Y:S01]  /*5070*/  IMAD.X R21, R20, 0x1, ~R17, P2 ;  /* 0x0000000114157824 */ /* 0x000fe200010e0e11 */
[----:B------:R-:W-:-:S04]  /*5080*/  IADD3 R17, P2, R23, -R6, RZ ;  /* 0x8000000617117210 */ /* 0x000fc80007f5e0ff */
[C---:B------:R-:W-:Y:S01]  /*5090*/  ISETP.GE.U32.AND.EX P0, PT, R21.reuse, R7, PT, P0 ;  /* 0x000000071500720c */ /* 0x040fe20003f06100 */
[----:B------:R-:W-:-:S03]  /*50a0*/  IMAD.X R19, R21, 0x1, ~R7, P2 ;  /* 0x0000000115137824 */ /* 0x000fc600010e0e07 */
[----:B------:R-:W-:Y:S02]  /*50b0*/  SEL R17, R17, R23, P0 ;  /* 0x0000001711117207 */ /* 0x000fe40000000000 */
[----:B------:R-:W-:Y:S02]  /*50c0*/  SEL R19, R19, R21, P0 ;  /* 0x0000001513137207 */ /* 0x000fe40000000000 */
[CC--:B------:R-:W-:Y:S02]  /*50d0*/  ISETP.GE.U32.AND P0, PT, R17.reuse, R6.reuse, PT ;  /* 0x000000061100720c */ /* 0x0c0fe40003f06070 */
[----:B------:R-:W-:Y:S02]  /*50e0*/  IADD3 R6, P2, R17, -R6, RZ ;  /* 0x8000000611067210 */ /* 0x000fe40007f5e0ff */
[----:B------:R-:W-:-:S03]  /*50f0*/  ISETP.GE.U32.AND.EX P0, PT, R19, R7, PT, P0 ;  /* 0x000000071300720c */ /* 0x000fc60003f06100 */
[----:B------:R-:W-:Y:S01]  /*5100*/  IMAD.X R7, R19, 0x1, ~R7, P2 ;  /* 0x0000000113077824 */ /* 0x000fe200010e0e07 */
        /* <DEDUP_REMOVED lines=12> */
.L_x_746:
        /* <DEDUP_REMOVED lines=11> */
.L_x_3036:


//--------------------- .text._ZN4vllm31rms_norm_per_block_quant_kernelIN3c108BFloat16ENS1_13Float8_e4m3fnELb0ELb1ELi64EEEvPT0_PfPKT_S9_PKffiiPS7_l --------------------------
	.section	.text._ZN4vllm31rms_norm_per_block_quant_kernelIN3c108BFloat16ENS1_13Float8_e4m3fnELb0ELb1ELi64EEEvPT0_PfPKT_S9_PKffiiPS7_l,"ax",@progbits
	.sectioninfo	@"SHI_REGISTERS=52"
	.align	128
        .global         _ZN4vllm31rms_norm_per_block_quant_kernelIN3c108BFloat16ENS1_13Float8_e4m3fnELb0ELb1ELi64EEEvPT0_PfPKT_S9_PKffiiPS7_l
        .type           _ZN4vllm31rms_norm_per_block_quant_kernelIN3c108BFloat16ENS1_13Float8_e4m3fnELb0ELb1ELi64EEEvPT0_PfPKT_S9_PKffiiPS7_l,@function
        .size           _ZN4vllm31rms_norm_per_block_quant_kernelIN3c108BFloat16ENS1_13Float8_e4m3fnELb0ELb1ELi64EEEvPT0_PfPKT_S9_PKffiiPS7_l,(.L_x_3038 - _ZN4vllm31rms_norm_per_block_quant_kernelIN3c108BFloat16ENS1_13Float8_e4m3fnELb0ELb1ELi64EEEvPT0_PfPKT_S9_PKffiiPS7_l)
        .other          _ZN4vllm31rms_norm_per_block_quant_kernelIN3c108BFloat16ENS1_13Float8_e4m3fnELb0ELb1ELi64EEEvPT0_PfPKT_S9_PKffiiPS7_l,@"STO_CUDA_ENTRY STV_DEFAULT"
_ZN4vllm31rms_norm_per_block_quant_kernelIN3c108BFloat16ENS1_13Float8_e4m3fnELb0ELb1ELi64EEEvPT0_PfPKT_S9_PKffiiPS7_l:
.text._ZN4vllm31rms_norm_per_block_quant_kernelIN3c108BFloat16ENS1_13Float8_e4m3fnELb0ELb1ELi64EEEvPT0_PfPKT_S9_PKffiiPS7_l:
        /* <DEDUP_REMOVED lines=19> */
.L_x_749:
        /* <DEDUP_REMOVED lines=56> */
.L_x_748:
[----:B------:R-:W-:Y:S05]  /*04b0*/  BSYNC B0 ;  /* 0x0000000000007941 */ /* 0x000fea0003800000 */
.L_x_747:
        /* <DEDUP_REMOVED lines=101> */
.L_x_751:
        /* <DEDUP_REMOVED lines=58> */
.L_x_752:
[----:B0-----:R-:W-:Y:S05]  /*0eb0*/  BSYNC B0 ;  /* 0x0000000000007941 */ /* 0x001fea0003800000 */
.L_x_750:
        /* <DEDUP_REMOVED lines=20> */
[----:B01----:R-:W-:Y:S05]  /*1000*/  CALL.REL.NOINC `($__internal_4_$__cuda_sm20_div_s64) ;  /* 0x000048a000007944 */ /* 0x003fea0003c00000 */
[----:B------:R-:W-:Y:S02]  /*1010*/  IMAD.MOV.U32 R10, RZ, RZ, R4 ;  /* 0x000000ffff0a7224 */ /* 0x000fe400078e0004 */
[----:B------:R-:W-:Y:S01]  /*1020*/  IMAD.MOV.U32 R11, RZ, RZ, R5 ;  /* 0x000000ffff0b7224 */ /* 0x000fe200078e0005 */
[----:B------:R-:W-:Y:S05]  /*1030*/  BRA `(.L_x_754) ;  /* 0x0000018000007947 */ /* 0x000fea0003800000 */
.L_x_753:
        /* <DEDUP_REMOVED lines=24> */
.L_x_754:
        /* <DEDUP_REMOVED lines=9> */
[----:B-1----:R-:W-:Y:S05]  /*1250*/  CALL.REL.NOINC `($__internal_4_$__cuda_sm20_div_s64) ;  /* 0x0000465000007944 */ /* 0x002fea0003c00000 */
        /* <DEDUP_REMOVED lines=11> */
.L_x_756:
        /* <DEDUP_REMOVED lines=22> */
.L_x_757:
[----:B------:R-:W-:Y:S05]  /*1470*/  BSYNC B0 ;  /* 0x0000000000007941 */ /* 0x000fea0003800000 */
.L_x_755:
        /* <DEDUP_REMOVED lines=19> */
.L_x_760:
        /* <DEDUP_REMOVED lines=190> */
.L_x_759:
[----:B------:R-:W-:Y:S05]  /*2190*/  BSYNC B0 ;  /* 0x0000000000007941 */ /* 0x000fea0003800000 */
.L_x_758:
        /* <DEDUP_REMOVED lines=16> */
[----:B-1----:R-:W-:Y:S05]  /*22a0*/  CALL.REL.NOINC `($__internal_4_$__cuda_sm20_div_s64) ;  /* 0x0000360000007944 */ /* 0x002fea0003c00000 */
[----:B------:R-:W-:Y:S02]  /*22b0*/  IMAD.MOV.U32 R6, RZ, RZ, R4 ;  /* 0x000000ffff067224 */ /* 0x000fe400078e0004 */
[----:B------:R-:W-:Y:S01]  /*22c0*/  IMAD.MOV.U32 R7, RZ, RZ, R5 ;  /* 0x000000ffff077224 */ /* 0x000fe200078e0005 */
[----:B------:R-:W-:Y:S05]  /*22d0*/  BRA `(.L_x_762) ;  /* 0x0000017000007947 */ /* 0x000fea0003800000 */
.L_x_761:
        /* <DEDUP_REMOVED lines=23> */
.L_x_762:
        /* <DEDUP_REMOVED lines=34> */
.L_x_771:
        /* <DEDUP_REMOVED lines=80> */
.L_x_769:
[----:B------:R-:W-:Y:S05]  /*2b70*/  BSYNC B2 ;  /* 0x0000000000027941 */ /* 0x000fea0003800000 */
.L_x_768:
[----:B------:R-:W-:Y:S05]  /*2b80*/  @!P0 BRA `(.L_x_767) ;  /* 0x0000015000008947 */ /* 0x000fea0003800000 */
[----:B------:R2:W3:Y:S01]  /*2b90*/  LDS R41, [R18] ;  /* 0x0000000012297984 */ /* 0x0004e20000000800 */
[----:B------:R-:W-:-:S03]  /*2ba0*/  LEA R44, R42, 0x180, 0x2 ;  /* 0x000001802a2c7811 */ /* 0x000fc600078e10ff */
.L_x_770:
        /* <DEDUP_REMOVED lines=19> */
.L_x_767:
[----:B------:R-:W-:Y:S05]  /*2ce0*/  BSYNC B1 ;  /* 0x0000000000017941 */ /* 0x000fea0003800000 */
.L_x_766:
        /* <DEDUP_REMOVED lines=43> */
.L_x_765:
[----:B------:R-:W-:Y:S05]  /*2fa0*/  BSYNC B0 ;  /* 0x0000000000007941 */ /* 0x000fea0003800000 */
.L_x_764:
[----:B------:R-:W-:Y:S02]  /*2fb0*/  IADD3 R31, R31, 0x1, RZ ;  /* 0x000000011f1f7810 */ /* 0x000fe40007ffe0ff */
[----:B------:R-:W-:Y:S02]  /*2fc0*/  IADD3 R33, P1, R33, 0x1, RZ ;  /* 0x0000000121217810 */ /* 0x000fe40007f3e0ff */
[----:B------:R-:W-:-:S03]  /*2fd0*/  ISETP.GT.U32.AND P0, PT, R6, R31, PT ;  /* 0x0000001f0600720c */ /* 0x000fc60003f04070 */
[----:B------:R-:W-:Y:S01]  /*2fe0*/  IMAD.X R32, RZ, RZ, R32, P1 ;  /* 0x000000ffff207224 */ /* 0x000fe200008e0620 */
[----:B------:R-:W-:-:S13]  /*2ff0*/  ISETP.GT.AND.EX P0, PT, R7, RZ, PT, P0 ;  /* 0x000000ff0700720c */ /* 0x000fda0003f04300 */
[----:B------:R-:W-:Y:S05]  /*3000*/  @P0 BRA `(.L_x_771) ;  /* 0xfffff66000000947 */ /* 0x000fea000383ffff */
.L_x_763:
        /* <DEDUP_REMOVED lines=36> */
[----:B---3--:R-:W-:Y:S01]  /*3250*/  MOV R14, 0x3290 ;  /* 0x00003290000e7802 */ /* 0x008fe20000000f00 */
[----:B------:R-:W-:Y:S02]  /*3260*/  IMAD.MOV.U32 R16, RZ, RZ, c[0x0][0x1a0] ;  /* 0x00006800ff107624 */ /* 0x000fe400078e00ff */
[----:B------:R-:W-:Y:S02]  /*3270*/  IMAD.MOV.U32 R15, RZ, RZ, c[0x0][0x1a4] ;  /* 0x00006900ff0f7624 */ /* 0x000fe400078e00ff */
[----:B012---:R-:W-:Y:S05]  /*3280*/  CALL.REL.NOINC `($__internal_5_$__cuda_sm20_rem_s64) ;  /* 0x00002b5000007944 */ /* 0x007fea0003c00000 */
[----:B------:R-:W-:Y:S05]  /*3290*/  BRA `(.L_x_775) ;  /* 0x0000013000007947 */ /* 0x000fea0003800000 */
.L_x_774:
        /* <DEDUP_REMOVED lines=19> */
.L_x_775:
[----:B------:R-:W-:Y:S01]  /*33d0*/  IADD3 R7, P0, -R4, R2, RZ ;  /* 0x0000000204077210 */ /* 0x000fe20007f1e1ff */
[----:B------:R-:W-:Y:S01]  /*33e0*/  UMOV UR4, UR8 ;  /* 0x0000000800047c82 */ /* 0x000fe20008000000 */
[----:B------:R-:W-:Y:S01]  /*33f0*/  FMUL.FTZ R0, R0, 0.0022321429569274187088 ;  /* 0x3b12492500007820 */ /* 0x000fe20000410000 */
        /* <DEDUP_REMOVED lines=8> */
[----:B------:R-:W-:-:S05]  /*3480*/  FMNMX.FTZ R3, R0, 4.3596542127488646656e-06, !PT ;  /* 0x3692492500037809 */ /* 0x000fca0007810000 */
[----:B------:R4:W-:Y:S02]  /*3490*/  STG.E [R4.64], R3 ;  /* 0x0000000304007986 */ /* 0x0009e4000c10190e */
.L_x_773:
[----:B------:R-:W-:Y:S05]  /*34a0*/  BSYNC B0 ;  /* 0x0000000000007941 */ /* 0x000fea0003800000 */
.L_x_772:
[----:B------:R-:W5:Y:S04]  /*34b0*/  S2R R9, SR_TID.X ;  /* 0x0000000000097919 */ /* 0x000f680000002100 */
[----:B------:R-:W-:Y:S01]  /*34c0*/  BAR.SYNC.DEFER_BLOCKING 0x0 ;  /* 0x0000000000007b1d */ /* 0x000fe20000010000 */
[----:B-----5:R-:W-:-:S13]  /*34d0*/  ISETP.GE.U32.AND P0, PT, R9, UR9, PT ;  /* 0x0000000909007c0c */ /* 0x020fda000bf06070 */
[----:B------:R-:W-:Y:S05]  /*34e0*/  @P0 EXIT ;  /* 0x000000000000094d */ /* 0x000fea0003800000 */
[----:B------:R-:W-:Y:S01]  /*34f0*/  IMAD.MOV.U32 R0, RZ, RZ, c[0x0][0xc] ;  /* 0x00000300ff007624 */ /* 0x000fe200078e00ff */
[----:B------:R-:W-:Y:S02]  /*3500*/  ULDC UR10, c[0x0][0x18c] ;  /* 0x00006300000a7ab9 */ /* 0x000fe40000000800 */
[----:B------:R-:W-:Y:S02]  /*3510*/  USHF.R.S32.HI UR11, URZ, 0x1f, UR10 ;  /* 0x0000001f3f0b7899 */ /* 0x000fe4000801140a */
[----:B------:R-:W-:Y:S01]  /*3520*/  IADD3 R0, P0, R0, c[0x0][0x1a0], RZ ;  /* 0x0000680000007a10 */ /* 0x000fe20007f1e0ff */
[----:B------:R-:W-:Y:S02]  /*3530*/  ULDC.64 UR4, c[0x0][0x160] ;  /* 0x0000580000047ab9 */ /* 0x000fe40000000a00 */
[----:B------:R-:W-:Y:S01]  /*3540*/  UIMAD.WIDE.U32 UR4, UR8, UR10, UR4 ;  /* 0x0000000a080472a5 */ /* 0x000fe2000f8e0004 */
[----:B------:R-:W-:Y:S01]  /*3550*/  IADD3 R0, P1, R0, -0x1, RZ ;  /* 0xffffffff00007810 */ /* 0x000fe20007f3e0ff */
[----:B------:R-:W-:Y:S01]  /*3560*/  IMAD.X R2, RZ, RZ, c[0x0][0x1a4], P0 ;  /* 0x00006900ff027624 */ /* 0x000fe200000e06ff */
[----:B------:R-:W-:-:S04]  /*3570*/  UIMAD UR10, UR11, UR8, URZ ;  /* 0x000000080b0a72a4 */ /* 0x000fc8000f8e023f */
[----:B------:R-:W-:Y:S01]  /*3580*/  IADD3.X R2, R2, -0x1, RZ, P1, !PT ;  /* 0xffffffff02027810 */ /* 0x000fe20000ffe4ff */
[----:B------:R-:W-:Y:S02]  /*3590*/  UIADD3 UR10, UR5, UR10, URZ ;  /* 0x0000000a050a7290 */ /* 0x000fe4000fffe03f */
.L_x_811:
[----:B----4-:R-:W-:Y:S02]  /*35a0*/  IMAD.MOV.U32 R4, RZ, RZ, 0x8 ;  /* 0x00000008ff047424 */ /* 0x010fe400078e00ff */
[----:B------:R-:W-:Y:S02]  /*35b0*/  IMAD.MOV.U32 R6, RZ, RZ, 0x8 ;  /* 0x00000008ff067424 */ /* 0x000fe400078e00ff */
        /* <DEDUP_REMOVED lines=9> */
[----:B------:R-:W-:-:S05]  /*3650*/  PRMT R11, RZ, 0x7610, R5 ;  /* 0x00007610ff0b7816 */ /* 0x000fca0000000005 */
[----:B------:R-:W-:Y:S05]  /*3660*/  @!P0 BRA `(.L_x_776) ;  /* 0x0000007000008947 */ /* 0x000fea0003800000 */
[----:B------:R-:W-:Y:S01]  /*3670*/  IMAD.MOV.U32 R17, RZ, RZ, R0 ;  /* 0x000000ffff117224 */ /* 0x000fe200078e0000 */
[----:B---3--:R-:W-:Y:S01]  /*3680*/  MOV R14, 0x36d0 ;  /* 0x000036d0000e7802 */ /* 0x008fe20000000f00 */
[----:B------:R-:W-:Y:S02]  /*3690*/  IMAD.MOV.U32 R3, RZ, RZ, R2 ;  /* 0x000000ffff037224 */ /* 0x000fe400078e0002 */
[----:B------:R-:W-:Y:S02]  /*36a0*/  IMAD.MOV.U32 R16, RZ, RZ, c[0x0][0x1a0] ;  /* 0x00006800ff107624 */ /* 0x000fe400078e00ff */
[----:B------:R-:W-:Y:S02]  /*36b0*/  IMAD.MOV.U32 R15, RZ, RZ, c[0x0][0x1a4] ;  /* 0x00006900ff0f7624 */ /* 0x000fe400078e00ff */
[----:B012--5:R-:W-:Y:S05]  /*36c0*/  CALL.REL.NOINC `($__internal_5_$__cuda_sm20_rem_s64) ;  /* 0x0000271000007944 */ /* 0x027fea0003c00000 */
[----:B------:R-:W-:Y:S05]  /*36d0*/  BRA `(.L_x_777) ;  /* 0x0000013000007947 */ /* 0x000fea0003800000 */
.L_x_776:
[----:B------:R-:W4:Y:S01]  /*36e0*/  I2F.U32.RP R3, c[0x0][0x1a0] ;  /* 0x0000680000037b06 */ /* 0x000f220000209000 */
[----:B------:R-:W-:-:S07]  /*36f0*/  ISETP.NE.U32.AND P1, PT, RZ, c[0x0][0x1a0], PT ;  /* 0x00006800ff007a0c */ /* 0x000fce0003f25070 */
[----:B----4-:R-:W4:Y:S02]  /*3700*/  MUFU.RCP R3, R3 ;  /* 0x0000000300037308 */ /* 0x010f240000001000 */
[----:B----4-:R-:W-:-:S06]  /*3710*/  IADD3 R4, R3, 0xffffffe, RZ ;  /* 0x0ffffffe03047810 */ /* 0x010fcc0007ffe0ff */
[----:B------:R4:W0:Y:S02]  /*3720*/  F2I.FTZ.U32.TRUNC.NTZ R5, R4 ;  /* 0x0000000400057305 */ /* 0x000824000021f000 */
[----:B----4-:R-:W-:Y:S02]  /*3730*/  IMAD.MOV.U32 R4, RZ, RZ, RZ ;  /* 0x000000ffff047224 */ /* 0x010fe400078e00ff */
[----:B0-----:R-:W-:-:S04]  /*3740*/  IMAD.MOV R15, RZ, RZ, -R5 ;  /* 0x000000ffff0f7224 */ /* 0x001fc800078e0a05 */
        /* <DEDUP_REMOVED lines=12> */
.L_x_777:
[----:B------:R-:W-:Y:S01]  /*3810*/  IADD3 R3, P0, -R4, R0, RZ ;  /* 0x0000000004037210 */ /* 0x000fe20007f1e1ff */
[----:B------:R-:W-:Y:S01]  /*3820*/  IMAD.U32 R4, RZ, RZ, UR8 ;  /* 0x00000008ff047e24 */ /* 0x000fe2000f8e00ff */
[----:B---3--:R-:W-:-:S03]  /*3830*/  SHF.R.U32.HI R14, RZ, 0x4, R9 ;  /* 0x00000004ff0e7819 */ /* 0x008fc60000011609 */
[----:B------:R-:W-:Y:S01]  /*3840*/  IMAD.X R8, R2, 0x1, ~R5, P0 ;  /* 0x0000000102087824 */ /* 0x000fe200000e0e05 */
[----:B------:R-:W-:Y:S01]  /*3850*/  LOP3.LUT R15, R14, 0x3ffffff, RZ, 0xc0, !PT ;  /* 0x03ffffff0e0f7812 */ /* 0x000fe200078ec0ff */
[----:B------:R-:W-:-:S04]  /*3860*/  IMAD.MOV.U32 R5, RZ, RZ, RZ ;  /* 0x000000ffff057224 */ /* 0x000fc800078e00ff */
[----:B------:R-:W-:Y:S02]  /*3870*/  IMAD R17, R8, R15, RZ ;  /* 0x0000000f08117224 */ /* 0x000fe400078e02ff */
[----:B------:R-:W-:-:S04]  /*3880*/  IMAD.WIDE.U32 R14, R15, R3, R4 ;  /* 0x000000030f0e7225 */ /* 0x000fc800078e0004 */
[----:B------:R-:W-:Y:S01]  /*3890*/  IMAD.IADD R15, R15, 0x1, R17 ;  /* 0x000000010f0f7824 */ /* 0x000fe200078e0211 */
[----:B------:R-:W-:-:S04]  /*38a0*/  LEA R16, P0, R14, c[0x0][0x168], 0x2 ;  /* 0x00005a000e107a11 */ /* 0x000fc800078010ff */
[----:B------:R-:W-:-:S05]  /*38b0*/  LEA.HI.X R17, R14, c[0x0][0x16c], R15, 0x2, P0 ;  /* 0x00005b000e117a11 */ /* 0x000fca00000f140f */
[----:B------:R-:W3:Y:S01]  /*38c0*/  LDG.E R16, [R16.64] ;  /* 0x0000000e10107981 */ /* 0x000ee2000c1e1900 */
[----:B-1----:R-:W-:Y:S01]  /*38d0*/  FMUL.FTZ R13, R13, UR16 ;  /* 0x000000100d0d7c20 */ /* 0x002fe20008410000 */
[----:B------:R-:W-:Y:S01]  /*38e0*/  BSSY B0, `(.L_x_778) ;  /* 0x000003e000007945 */ /* 0x000fe20003800000 */
[----:B------:R-:W-:Y:S02]  /*38f0*/  FMUL.FTZ R12, R12, UR16 ;  /* 0x000000100c0c7c20 */ /* 0x000fe40008410000 */
[----:B------:R-:W-:Y:S01]  /*3900*/  FMUL.FTZ R14, R10, UR16 ;  /* 0x000000100a0e7c20 */ /* 0x000fe20008410000 */
[----:B------:R-:W-:Y:S02]  /*3910*/  F2FP.BF16.PACK_AB R13, RZ, R13 ;  /* 0x0000000dff0d723e */ /* 0x000fe400000010ff */
[----:B-----5:R-:W-:Y:S02]  /*3920*/  PRMT R10, RZ, 0x5410, R6 ;  /* 0x00005410ff0a7816 */ /* 0x020fe40000000006 */
[----:B------:R-:W-:-:S02]  /*3930*/  PRMT R13, RZ, 0x5410, R13 ;  /* 0x00005410ff0d7816 */ /* 0x000fc4000000000d */
[----:B------:R-:W-:Y:S02]  /*3940*/  F2FP.BF16.PACK_AB R12, RZ, R12 ;  /* 0x0000000cff0c723e */ /* 0x000fe400000010ff */
[----:B------:R-:W-:Y:S01]  /*3950*/  F2FP.BF16.PACK_AB R14, RZ, R14 ;  /* 0x0000000eff0e723e */ /* 0x000fe200000010ff */
[----:B------:R-:W-:Y:S01]  /*3960*/  FMUL.FTZ R10, R13, R10 ;  /* 0x0000000a0d0a7220 */ /* 0x000fe20000410000 */
[----:B------:R-:W-:Y:S01]  /*3970*/  PRMT R12, RZ, 0x5410, R12 ;  /* 0x00005410ff0c7816 */ /* 0x000fe2000000000c */
[----:B------:R-:W-:Y:S01]  /*3980*/  FMUL.FTZ R13, R11, UR16 ;  /* 0x000000100b0d7c20 */ /* 0x000fe20008410000 */
        /* <DEDUP_REMOVED lines=9> */
[----:B------:R-:W-:Y:S02]  /*3a20*/  PRMT R6, RZ, 0x5410, R6 ;  /* 0x00005410ff067816 */ /* 0x000fe40000000006 */
[----:B------:R-:W-:Y:S02]  /*3a30*/  F2FP.BF16.PACK_AB R13, RZ, R13 ;  /* 0x0000000dff0d723e */ /* 0x000fe400000010ff */
[----:B------:R-:W-:Y:S01]  /*3a40*/  F2FP.BF16.PACK_AB R11, RZ, R11 ;  /* 0x0000000bff0b723e */ /* 0x000fe200000010ff */
[----:B------:R-:W-:Y:S01]  /*3a50*/  FMUL.FTZ R6, R6, R7 ;  /* 0x0000000706067220 */ /* 0x000fe20000410000 */
[----:B------:R-:W-:-:S02]  /*3a60*/  PRMT R13, RZ, 0x5410, R13 ;  /* 0x00005410ff0d7816 */ /* 0x000fc4000000000d */
[----:B------:R-:W-:Y:S02]  /*3a70*/  PRMT R11, RZ, 0x5410, R11 ;  /* 0x00005410ff0b7816 */ /* 0x000fe4000000000b */
[----:B------:R-:W-:-:S04]  /*3a80*/  F2FP.BF16.PACK_AB R6, RZ, R6 ;  /* 0x00000006ff06723e */ /* 0x000fc800000010ff */
[----:B------:R-:W-:Y:S01]  /*3a90*/  PRMT R6, RZ, 0x5410, R6 ;  /* 0x00005410ff067816 */ /* 0x000fe20000000006 */
[----:B---3--:R-:W0:Y:S02]  /*3aa0*/  MUFU.RCP R12, R16 ;  /* 0x00000010000c7308 */ /* 0x008e240000001000 */
[-C--:B0-----:R-:W-:Y:S02]  /*3ab0*/  FMUL.FTZ R10, R10, R12.reuse ;  /* 0x0000000c0a0a7220 */ /* 0x081fe40000410000 */
[-C--:B------:R-:W-:Y:S02]  /*3ac0*/  FMUL.FTZ R13, R13, R12.reuse ;  /* 0x0000000c0d0d7220 */ /* 0x080fe40000410000 */
[-C--:B------:R-:W-:Y:S01]  /*3ad0*/  FMUL.FTZ R11, R11, R12.reuse ;  /* 0x0000000c0b0b7220 */ /* 0x080fe20000410000 */
[----:B------:R-:W-:Y:S01]  /*3ae0*/  FMNMX.FTZ R10, R10, 448, PT ;  /* 0x43e000000a0a7809 */ /* 0x000fe20003810000 */
[----:B------:R-:W-:Y:S01]  /*3af0*/  FMUL.FTZ R6, R6, R12 ;  /* 0x0000000c06067220 */ /* 0x000fe20000410000 */
[----:B------:R-:W-:-:S02]  /*3b00*/  FMNMX.FTZ R13, R13, 448, PT ;  /* 0x43e000000d0d7809 */ /* 0x000fc40003810000 */
[----:B------:R-:W-:Y:S02]  /*3b10*/  FMNMX.FTZ R10, R10, -448, !PT ;  /* 0xc3e000000a0a7809 */ /* 0x000fe40007810000 */
[----:B------:R-:W-:Y:S02]  /*3b20*/  FMNMX.FTZ R16, R13, -448, !PT ;  /* 0xc3e000000d107809 */ /* 0x000fe40007810000 */
[----:B------:R-:W-:Y:S02]  /*3b30*/  LOP3.LUT R13, R10, 0x7fffffff, RZ, 0xc0, !PT ;  /* 0x7fffffff0a0d7812 */ /* 0x000fe400078ec0ff */
[----:B------:R-:W-:Y:S02]  /*3b40*/  FMNMX.FTZ R11, R11, 448, PT ;  /* 0x43e000000b0b7809 */ /* 0x000fe40003810000 */
[----:B------:R-:W-:Y:S02]  /*3b50*/  ISETP.GT.U32.AND P2, PT, R13, 0x43efffff, PT ;  /* 0x43efffff0d00780c */ /* 0x000fe40003f44070 */
[----:B------:R-:W-:-:S02]  /*3b60*/  FMNMX.FTZ R6, R6, 448, PT ;  /* 0x43e0000006067809 */ /* 0x000fc40003810000 */
[----:B------:R-:W-:Y:S02]  /*3b70*/  FMNMX.FTZ R15, R11, -448, !PT ;  /* 0xc3e000000b0f7809 */ /* 0x000fe40007810000 */
[----:B------:R-:W-:Y:S01]  /*3b80*/  FMNMX.FTZ R19, R6, -448, !PT ;  /* 0xc3e0000006137809 */ /* 0x000fe20007810000 */
[----:B------:R-:W-:Y:S01]  /*3b90*/  IMAD.MOV.U32 R6, RZ, RZ, 0x7f ;  /* 0x0000007fff067424 */ /* 0x000fe200078e00ff */
[----:B------:R-:W-:Y:S02]  /*3ba0*/  LOP3.LUT R7, R10, 0x80000000, RZ, 0xc0, !PT ;  /* 0x800000000a077812 */ /* 0x000fe400078ec0ff */
[----:B------:R-:W-:Y:S02]  /*3bb0*/  LOP3.LUT R14, R15, 0x7fffffff, RZ, 0xc0, !PT ;  /* 0x7fffffff0f0e7812 */ /* 0x000fe400078ec0ff */
[----:B------:R-:W-:Y:S02]  /*3bc0*/  LOP3.LUT R17, R16, 0x7fffffff, RZ, 0xc0, !PT ;  /* 0x7fffffff10117812 */ /* 0x000fe400078ec0ff */
[----:B--2---:R-:W-:-:S02]  /*3bd0*/  LOP3.LUT R18, R19, 0x7fffffff, RZ, 0xc0, !PT ;  /* 0x7fffffff13127812 */ /* 0x004fc400078ec0ff */
        /* <DEDUP_REMOVED lines=14> */
.L_x_779:
[----:B------:R-:W-:Y:S05]  /*3cc0*/  BSYNC B0 ;  /* 0x0000000000007941 */ /* 0x000fea0003800000 */
.L_x_778:
        /* <DEDUP_REMOVED lines=11> */
.L_x_781:
[----:B------:R-:W-:Y:S05]  /*3d80*/  BSYNC B0 ;  /* 0x0000000000007941 */ /* 0x000fea0003800000 */
.L_x_780:
        /* <DEDUP_REMOVED lines=15> */
.L_x_783:
[----:B------:R-:W-:Y:S05]  /*3e80*/  BSYNC B0 ;  /* 0x0000000000007941 */ /* 0x000fea0003800000 */
.L_x_782:
        /* <DEDUP_REMOVED lines=12> */
.L_x_785:
[----:B------:R-:W-:Y:S05]  /*3f50*/  BSYNC B0 ;  /* 0x0000000000007941 */ /* 0x000fea0003800000 */
.L_x_784:
[----:B------:R-:W-:Y:S02]  /*3f60*/  PRMT R13, R13, 0x7054, R10 ;  /* 0x000070540d0d7816 */ /* 0x000fe4000000000a */
[C---:B------:R-:W-:Y:S02]  /*3f70*/  LEA R10, P0, R9.reuse, UR4, 0x2 ;  /* 0x00000004090a7c11 */ /* 0x040fe4000f8010ff */
[C---:B------:R-:W-:Y:S02]  /*3f80*/  IADD3 R7, R9.reuse, c[0x0][0x0], RZ ;  /* 0x0000000009077a10 */ /* 0x040fe40007ffe0ff */
[----:B------:R-:W-:Y:S02]  /*3f90*/  LOP3.LUT R6, R6, R11, RZ, 0xfc, !PT ;  /* 0x0000000b06067212 */ /* 0x000fe400078efcff */
[----:B------:R-:W-:-:S02]  /*3fa0*/  LEA.HI.X R11, R9, UR10, RZ, 0x2, P0 ;  /* 0x0000000a090b7c11 */ /* 0x000fc400080f14ff */
[----:B------:R-:W-:Y:S02]  /*3fb0*/  ISETP.GE.U32.AND P0, PT, R7, UR9, PT ;  /* 0x0000000907007c0c */ /* 0x000fe4000bf06070 */
[----:B------:R-:W-:-:S05]  /*3fc0*/  PRMT R13, R6, 0x654, R13 ;  /* 0x00000654060d7816 */ /* 0x000fca000000000d */
[----:B------:R0:W-:Y:S06]  /*3fd0*/  STG.E [R10.64], R13 ;  /* 0x0000000d0a007986 */ /* 0x0001ec000c10190e */
[----:B------:R-:W-:Y:S05]  /*3fe0*/  @P0 EXIT ;  /* 0x000000000000094d */ /* 0x000fea0003800000 */
[----:B------:R-:W-:Y:S01]  /*3ff0*/  IMAD.MOV.U32 R12, RZ, RZ, 0x8 ;  /* 0x00000008ff0c7424 */ /* 0x000fe200078e00ff */
[----:B------:R-:W-:-:S03]  /*4000*/  SHF.R.U32.HI R9, RZ, 0x4, R7 ;  /* 0x00000004ff097819 */ /* 0x000fc60000011607 */
[----:B0-----:R-:W-:-:S06]  /*4010*/  IMAD.WIDE.U32 R12, R7, R12, UR6 ;  /* 0x00000006070c7e25 */ /* 0x001fcc000f8e000c */
[----:B------:R-:W2:Y:S01]  /*4020*/  LDG.E.64.CONSTANT R12, [R12.64] ;  /* 0x0000000e0c0c7981 */ /* 0x000ea2000c1e9b00 */
[----:B------:R-:W-:Y:S01]  /*4030*/  IMAD.MOV.U32 R6, RZ, RZ, 0x8 ;  /* 0x00000008ff067424 */ /* 0x000fe200078e00ff */
[----:B------:R-:W-:-:S03]  /*4040*/  LOP3.LUT R9, R9, 0x3ffffff, RZ, 0xc0, !PT ;  /* 0x03ffffff09097812 */ /* 0x000fc600078ec0ff */
[----:B------:R-:W-:-:S04]  /*4050*/  IMAD.WIDE.U32 R10, R7, R6, c[0x0][0x178] ;  /* 0x00005e00070a7625 */ /* 0x000fc800078e0006 */
[----:B------:R-:W-:Y:S02]  /*4060*/  IMAD R17, R8, R9, RZ ;  /* 0x0000000908117224 */ /* 0x000fe400078e02ff */
[----:B------:R-:W3:Y:S01]  /*4070*/  LDG.E.64.CONSTANT R10, [R10.64] ;  /* 0x0000000e0a0a7981 */ /* 0x000ee2000c1e9b00 */
[----:B------:R-:W-:-:S04]  /*4080*/  IMAD.WIDE.U32 R14, R9, R3, R4 ;  /* 0x00000003090e7225 */ /* 0x000fc800078e0004 */
[----:B------:R-:W-:Y:S01]  /*4090*/  IMAD.IADD R9, R15, 0x1, R17 ;  /* 0x000000010f097824 */ /* 0x000fe200078e0211 */
[----:B------:R-:W-:-:S04]  /*40a0*/  LEA R16, P0, R14, c[0x0][0x168], 0x2 ;  /* 0x00005a000e107a11 */ /* 0x000fc800078010ff */
[----:B------:R-:W-:-:S05]  /*40b0*/  LEA.HI.X R17, R14, c[0x0][0x16c], R9, 0x2, P0 ;  /* 0x00005b000e117a11 */ /* 0x000fca00000f1409 */
[----:B------:R-:W4:Y:S01]  /*40c0*/  LDG.E R16, [R16.64] ;  /* 0x0000000e10107981 */ /* 0x000f22000c1e1900 */
[----:B------:R-:W-:Y:S01]  /*40d0*/  BSSY B0, `(.L_x_786) ;  /* 0x0000043000007945 */ /* 0x000fe20003800000 */
[--C-:B--2---:R-:W-:Y:S02]  /*40e0*/  PRMT R9, RZ, 0x5410, R12.reuse ;  /* 0x00005410ff097816 */ /* 0x104fe4000000000c */
[----:B------:R-:W-:-:S03]  /*40f0*/  PRMT R12, RZ, 0x7610, R12 ;  /* 0x00007610ff0c7816 */ /* 0x000fc6000000000c */
[----:B------:R-:W-:Y:S02]  /*4100*/  FMUL.FTZ R9, R9, UR16 ;  /* 0x0000001009097c20 */ /* 0x000fe40008410000 */
[----:B------:R-:W-:-:S03]  /*4110*/  FMUL.FTZ R12, R12, UR16 ;  /* 0x000000100c0c7c20 */ /* 0x000fc60008410000 */
[----:B------:R-:W-:Y:S02]  /*4120*/  F2FP.BF16.PACK_AB R9, RZ, R9 ;  /* 0x00000009ff09723e */ /* 0x000fe400000010ff */
[----:B------:R-:W-:Y:S02]  /*4130*/  F2FP.BF16.PACK_AB R14, RZ, R12 ;  /* 0x0000000cff0e723e */ /* 0x000fe400000010ff */
[----:B------:R-:W-:Y:S02]  /*4140*/  PRMT R9, RZ, 0x5410, R9 ;  /* 0x00005410ff097816 */ /* 0x000fe40000000009 */
[----:B---3--:R-:W-:-:S05]  /*4150*/  PRMT R12, RZ, 0x5410, R10 ;  /* 0x00005410ff0c7816 */ /* 0x008fca000000000a */
[----:B------:R-:W-:Y:S01]  /*4160*/  FMUL.FTZ R9, R9, R12 ;  /* 0x0000000c09097220 */ /* 0x000fe20000410000 */
[--C-:B------:R-:W-:Y:S02]  /*4170*/  PRMT R12, RZ, 0x7610, R13.reuse ;  /* 0x00007610ff0c7816 */ /* 0x100fe4000000000d */
[----:B------:R-:W-:-:S03]  /*4180*/  PRMT R15, RZ, 0x5410, R13 ;  /* 0x00005410ff0f7816 */ /* 0x000fc6000000000d */
[----:B------:R-:W-:Y:S01]  /*4190*/  FMUL.FTZ R12, R12, UR16 ;  /* 0x000000100c0c7c20 */ /* 0x000fe20008410000 */
[----:B------:R-:W-:Y:S02]  /*41a0*/  PRMT R14, RZ, 0x5410, R14 ;  /* 0x00005410ff0e7816 */ /* 0x000fe4000000000e */
[----:B------:R-:W-:Y:S02]  /*41b0*/  PRMT R13, RZ, 0x7610, R10 ;  /* 0x00007610ff0d7816 */ /* 0x000fe4000000000a */
[----:B------:R-:W-:Y:S02]  /*41c0*/  F2FP.BF16.PACK_AB R12, RZ, R12 ;  /* 0x0000000cff0c723e */ /* 0x000fe400000010ff */
[--C-:B------:R-:W-:Y:S01]  /*41d0*/  PRMT R10, RZ, 0x5410, R11.reuse ;  /* 0x00005410ff0a7816 */ /* 0x100fe2000000000b */
[----:B------:R-:W-:Y:S01]  /*41e0*/  FMUL.FTZ R13, R14, R13 ;  /* 0x0000000d0e0d7220 */ /* 0x000fe20000410000 */
[----:B------:R-:W-:Y:S01]  /*41f0*/  PRMT R12, RZ, 0x5410, R12 ;  /* 0x00005410ff0c7816 */ /* 0x000fe2000000000c */
[----:B----4-:R-:W0:Y:S01]  /*4200*/  MUFU.RCP R14, R16 ;  /* 0x00000010000e7308 */ /* 0x010e220000001000 */
[----:B------:R-:W-:Y:S01]  /*4210*/  PRMT R11, RZ, 0x7610, R11 ;  /* 0x00007610ff0b7816 */ /* 0x000fe2000000000b */
[----:B------:R-:W-:Y:S01]  /*4220*/  FMUL.FTZ R15, R15, UR16 ;  /* 0x000000100f0f7c20 */ /* 0x000fe20008410000 */
[----:B------:R-:W-:-:S03]  /*4230*/  F2FP.BF16.PACK_AB R9, RZ, R9 ;  /* 0x00000009ff09723e */ /* 0x000fc600000010ff */
[----:B------:R-:W-:Y:S01]  /*4240*/  FMUL.FTZ R11, R12, R11 ;  /* 0x0000000b0c0b7220 */ /* 0x000fe20000410000 */
[----:B------:R-:W-:Y:S02]  /*4250*/  F2FP.BF16.PACK_AB R15, RZ, R15 ;  /* 0x0000000fff0f723e */ /* 0x000fe400000010ff */
[----:B------:R-:W-:Y:S02]  /*4260*/  PRMT R9, RZ, 0x5410, R9 ;  /* 0x00005410ff097816 */ /* 0x000fe40000000009 */
[----:B------:R-:W-:Y:S02]  /*4270*/  F2FP.BF16.PACK_AB R11, RZ, R11 ;  /* 0x0000000bff0b723e */ /* 0x000fe400000010ff */
[----:B------:R-:W-:Y:S02]  /*4280*/  PRMT R15, RZ, 0x5410, R15 ;  /* 0x00005410ff0f7816 */ /* 0x000fe4000000000f */
[----:B------:R-:W-:Y:S01]  /*4290*/  PRMT R11, RZ, 0x5410, R11 ;  /* 0x00005410ff0b7816 */ /* 0x000fe2000000000b */
[----:B0-----:R-:W-:-:S02]  /*42a0*/  FMUL.FTZ R9, R9, R14 ;  /* 0x0000000e09097220 */ /* 0x001fc40000410000 */
[----:B------:R-:W-:Y:S02]  /*42b0*/  FMUL.FTZ R10, R15, R10 ;  /* 0x0000000a0f0a7220 */ /* 0x000fe40000410000 */
[----:B------:R-:W-:Y:S01]  /*42c0*/  FMUL.FTZ R11, R11, R14 ;  /* 0x0000000e0b0b7220 */ /* 0x000fe20000410000 */
[----:B------:R-:W-:Y:S02]  /*42d0*/  FMNMX.FTZ R9, R9, 448, PT ;  /* 0x43e0000009097809 */ /* 0x000fe40003810000 */
[----:B------:R-:W-:Y:S02]  /*42e0*/  F2FP.BF16.PACK_AB R13, RZ, R13 ;  /* 0x0000000dff0d723e */ /* 0x000fe400000010ff */
[----:B------:R-:W-:Y:S02]  /*42f0*/  F2FP.BF16.PACK_AB R10, RZ, R10 ;  /* 0x0000000aff0a723e */ /* 0x000fe400000010ff */
[----:B------:R-:W-:Y:S02]  /*4300*/  FMNMX.FTZ R11, R11, 448, PT ;  /* 0x43e000000b0b7809 */ /* 0x000fe40003810000 */
[----:B------:R-:W-:-:S02]  /*4310*/  FMNMX.FTZ R15, R9, -448, !PT ;  /* 0xc3e00000090f7809 */ /* 0x000fc40007810000 */
[----:B------:R-:W-:Y:S02]  /*4320*/  PRMT R13, RZ, 0x5410, R13 ;  /* 0x00005410ff0d7816 */ /* 0x000fe4000000000d */
[----:B------:R-:W-:Y:S02]  /*4330*/  PRMT R10, RZ, 0x5410, R10 ;  /* 0x00005410ff0a7816 */ /* 0x000fe4000000000a */
[----:B------:R-:W-:Y:S02]  /*4340*/  FMNMX.FTZ R20, R11, -448, !PT ;  /* 0xc3e000000b147809 */ /* 0x000fe40007810000 */
[----:B------:R-:W-:Y:S01]  /*4350*/  LOP3.LUT R11, R15, 0x7fffffff, RZ, 0xc0, !PT ;  /* 0x7fffffff0f0b7812 */ /* 0x000fe200078ec0ff */
[-C--:B------:R-:W-:Y:S02]  /*4360*/  FMUL.FTZ R13, R13, R14.reuse ;  /* 0x0000000e0d0d7220 */ /* 0x080fe40000410000 */
[----:B------:R-:W-:Y:S01]  /*4370*/  FMUL.FTZ R10, R10, R14 ;  /* 0x0000000e0a0a7220 */ /* 0x000fe20000410000 */
[----:B------:R-:W-:-:S02]  /*4380*/  ISETP.GT.U32.AND P2, PT, R11, 0x43efffff, PT ;  /* 0x43efffff0b00780c */ /* 0x000fc40003f44070 */
[----:B------:R-:W-:Y:S02]  /*4390*/  FMNMX.FTZ R13, R13, 448, PT ;  /* 0x43e000000d0d7809 */ /* 0x000fe40003810000 */
[----:B------:R-:W-:Y:S02]  /*43a0*/  FMNMX.FTZ R10, R10, 448, PT ;  /* 0x43e000000a0a7809 */ /* 0x000fe40003810000 */
[----:B------:R-:W-:Y:S02]  /*43b0*/  FMNMX.FTZ R16, R13, -448, !PT ;  /* 0xc3e000000d107809 */ /* 0x000fe40007810000 */
[----:B------:R-:W-:Y:S02]  /*43c0*/  FMNMX.FTZ R19, R10, -448, !PT ;  /* 0xc3e000000a137809 */ /* 0x000fe40007810000 */
[----:B------:R-:W-:Y:S02]  /*43d0*/  LOP3.LUT R10, R15, 0x80000000, RZ, 0xc0, !PT ;  /* 0x800000000f0a7812 */ /* 0x000fe400078ec0ff */
[----:B------:R-:W-:-:S02]  /*43e0*/  LOP3.LUT R17, R16, 0x7fffffff, RZ, 0xc0, !PT ;  /* 0x7fffffff10117812 */ /* 0x000fc400078ec0ff */
[----:B------:R-:W-:Y:S02]  /*43f0*/  LOP3.LUT R18, R19, 0x7fffffff, RZ, 0xc0, !PT ;  /* 0x7fffffff13127812 */ /* 0x000fe400078ec0ff */
[----:B------:R-:W-:Y:S01]  /*4400*/  LOP3.LUT R21, R20, 0x7fffffff, RZ, 0xc0, !PT ;  /* 0x7fffffff14157812 */ /* 0x000fe200078ec0ff */
[----:B------:R-:W-:Y:S01]  /*4410*/  IMAD.MOV.U32 R9, RZ, RZ, 0x7f ;  /* 0x0000007fff097424 */ /* 0x000fe200078e00ff */
        /* <DEDUP_REMOVED lines=14> */
.L_x_787:
[----:B------:R-:W-:Y:S05]  /*4500*/  BSYNC B0 ;  /* 0x0000000000007941 */ /* 0x000fea0003800000 */
.L_x_786:
        /* <DEDUP_REMOVED lines=11> */
.L_x_789:
[----:B------:R-:W-:Y:S05]  /*45c0*/  BSYNC B0 ;  /* 0x0000000000007941 */ /* 0x000fea0003800000 */
.L_x_788:
        /* <DEDUP_REMOVED lines=15> */
.L_x_791:
[----:B------:R-:W-:Y:S05]  /*46c0*/  BSYNC B0 ;  /* 0x0000000000007941 */ /* 0x000fea0003800000 */
.L_x_790:
        /* <DEDUP_REMOVED lines=12> */
.L_x_793:
[----:B------:R-:W-:Y:S05]  /*4790*/  BSYNC B0 ;  /* 0x0000000000007941 */ /* 0x000fea0003800000 */
.L_x_792:
[----:B------:R-:W-:Y:S02]  /*47a0*/  LEA R10, P0, R7, UR4, 0x2 ;  /* 0x00000004070a7c11 */ /* 0x000fe4000f8010ff */
[----:B------:R-:W-:Y:S02]  /*47b0*/  LOP3.LUT R12, R9, R12, RZ, 0xfc, !PT ;  /* 0x0000000c090c7212 */ /* 0x000fe400078efcff */
[C---:B------:R-:W-:Y:S02]  /*47c0*/  IADD3 R9, R7.reuse, c[0x0][0x0], RZ ;  /* 0x0000000007097a10 */ /* 0x040fe40007ffe0ff */
[----:B------:R-:W-:Y:S02]  /*47d0*/  PRMT R13, R14, 0x7054, R11 ;  /* 0x000070540e0d7816 */ /* 0x000fe4000000000b */
        /* <DEDUP_REMOVED lines=9> */
[----:B------:R-:W-:Y:S01]  /*4870*/  IMAD.WIDE.U32 R10, R9, R6, c[0x0][0x178] ;  /* 0x00005e00090a7625 */ /* 0x000fe200078e0006 */
[----:B------:R-:W-:-:S05]  /*4880*/  LOP3.LUT R7, R7, 0x3ffffff, RZ, 0xc0, !PT ;  /* 0x03ffffff07077812 */ /* 0x000fca00078ec0ff */
[----:B------:R-:W3:Y:S01]  /*4890*/  LDG.E.64.CONSTANT R10, [R10.64] ;  /* 0x0000000e0a0a7981 */ /* 0x000ee2000c1e9b00 */
[----:B------:R-:W-:Y:S02]  /*48a0*/  IMAD R17, R8, R7, RZ ;  /* 0x0000000708117224 */ /* 0x000fe400078e02ff */
        /* <DEDUP_REMOVED lines=72> */
.L_x_795:
[----:B------:R-:W-:Y:S05]  /*4d30*/  BSYNC B0 ;  /* 0x0000000000007941 */ /* 0x000fea0003800000 */
.L_x_794:
        /* <DEDUP_REMOVED lines=11> */
.L_x_797:
[----:B------:R-:W-:Y:S05]  /*4df0*/  BSYNC B0 ;  /* 0x0000000000007941 */ /* 0x000fea0003800000 */
.L_x_796:
        /* <DEDUP_REMOVED lines=15> */
.L_x_799:
[----:B------:R-:W-:Y:S05]  /*4ef0*/  BSYNC B0 ;  /* 0x0000000000007941 */ /* 0x000fea0003800000 */
.L_x_798:
        /* <DEDUP_REMOVED lines=12> */
.L_x_801:
[----:B------:R-:W-:Y:S05]  /*4fc0*/  BSYNC B0 ;  /* 0x0000000000007941 */ /* 0x000fea0003800000 */
.L_x_800:
        /* <DEDUP_REMOVED lines=9> */
[----:B0-----:R-:W-:Y:S01]  /*5060*/  IMAD.MOV.U32 R10, RZ, RZ, 0x8 ;  /* 0x00000008ff0a7424 */ /* 0x001fe200078e00ff */
[----:B------:R-:W-:-:S03]  /*5070*/  SHF.R.U32.HI R9, RZ, 0x4, R7 ;  /* 0x00000004ff097819 */ /* 0x000fc60000011607 */
[----:B------:R-:W-:-:S06]  /*5080*/  IMAD.WIDE.U32 R10, R7, R10, UR6 ;  /* 0x00000006070a7e25 */ /* 0x000fcc000f8e000a */
[----:B------:R-:W2:Y:S01]  /*5090*/  LDG.E.64.CONSTANT R10, [R10.64] ;  /* 0x0000000e0a0a7981 */ /* 0x000ea2000c1e9b00 */
[----:B------:R-:W-:Y:S01]  /*50a0*/  LOP3.LUT R9, R9, 0x3ffffff, RZ, 0xc0, !PT ;  /* 0x03ffffff09097812 */ /* 0x000fe200078ec0ff */
[----:B------:R-:W-:-:S04]  /*50b0*/  IMAD.WIDE.U32 R12, R7, R6, c[0x0][0x178] ;  /* 0x00005e00070c7625 */ /* 0x000fc800078e0006 */
[----:B------:R-:W-:Y:S02]  /*50c0*/  IMAD.WIDE.U32 R14, R9, R3, R4 ;  /* 0x00000003090e7225 */ /* 0x000fe400078e0004 */
[----:B------:R-:W3:Y:S02]  /*50d0*/  LDG.E.64.CONSTANT R4, [R12.64] ;  /* 0x0000000e0c047981 */ /* 0x000ee4000c1e9b00 */
[----:B------:R-:W-:Y:S01]  /*50e0*/  IMAD R3, R8, R9, RZ ;  /* 0x0000000908037224 */ /* 0x000fe200078e02ff */
[----:B------:R-:W-:-:S03]  /*50f0*/  LEA R8, P0, R14, c[0x0][0x168], 0x2 ;  /* 0x00005a000e087a11 */ /* 0x000fc600078010ff */
[----:B------:R-:W-:-:S05]  /*5100*/  IMAD.IADD R3, R15, 0x1, R3 ;  /* 0x000000010f037824 */ /* 0x000fca00078e0203 */
[----:B------:R-:W-:-:S05]  /*5110*/  LEA.HI.X R9, R14, c[0x0][0x16c], R3, 0x2, P0 ;  /* 0x00005b000e097a11 */ /* 0x000fca00000f1403 */
[----:B------:R0:W4:Y:S01]  /*5120*/  LDG.E R8, [R8.64] ;  /* 0x0000000e08087981 */ /* 0x000122000c1e1900 */
[----:B------:R-:W-:Y:S01]  /*5130*/  BSSY B0, `(.L_x_802) ;  /* 0x0000043000007945 */ /* 0x000fe20003800000 */
[--C-:B--2---:R-:W-:Y:S02]  /*5140*/  PRMT R3, RZ, 0x5410, R10.reuse ;  /* 0x00005410ff037816 */ /* 0x104fe4000000000a */
[----:B------:R-:W-:-:S03]  /*5150*/  PRMT R6, RZ, 0x7610, R10 ;  /* 0x00007610ff067816 */ /* 0x000fc6000000000a */
[----:B------:R-:W-:Y:S02]  /*5160*/  FMUL.FTZ R3, R3, UR16 ;  /* 0x0000001003037c20 */ /* 0x000fe40008410000 */
[----:B------:R-:W-:-:S03]  /*5170*/  FMUL.FTZ R6, R6, UR16 ;  /* 0x0000001006067c20 */ /* 0x000fc60008410000 */
[----:B------:R-:W-:Y:S02]  /*5180*/  F2FP.BF16.PACK_AB R3, RZ, R3 ;  /* 0x00000003ff03723e */ /* 0x000fe400000010ff */
[----:B0-----:R-:W-:Y:S02]  /*5190*/  F2FP.BF16.PACK_AB R9, RZ, R6 ;  /* 0x00000006ff09723e */ /* 0x001fe400000010ff */
[----:B------:R-:W-:Y:S02]  /*51a0*/  PRMT R3, RZ, 0x5410, R3 ;  /* 0x00005410ff037816 */ /* 0x000fe40000000003 */
[----:B---3--:R-:W-:-:S05]  /*51b0*/  PRMT R6, RZ, 0x5410, R4 ;  /* 0x00005410ff067816 */ /* 0x008fca0000000004 */
[----:B------:R-:W-:Y:S01]  /*51c0*/  FMUL.FTZ R3, R3, R6 ;  /* 0x0000000603037220 */ /* 0x000fe20000410000 */
[----:B------:R-:W-:Y:S02]  /*51d0*/  PRMT R6, RZ, 0x7610, R11 ;  /* 0x00007610ff067816 */ /* 0x000fe4000000000b */
[----:B------:R-:W-:-:S03]  /*51e0*/  PRMT R9, RZ, 0x5410, R9 ;  /* 0x00005410ff097816 */ /* 0x000fc60000000009 */
[----:B------:R-:W-:Y:S01]  /*51f0*/  FMUL.FTZ R6, R6, UR16 ;  /* 0x0000001006067c20 */ /* 0x000fe20008410000 */
[----:B------:R-:W-:Y:S02]  /*5200*/  PRMT R4, RZ, 0x7610, R4 ;  /* 0x00007610ff047816 */ /* 0x000fe40000000004 */
[----:B------:R-:W-:Y:S02]  /*5210*/  PRMT R10, RZ, 0x5410, R11 ;  /* 0x00005410ff0a7816 */ /* 0x000fe4000000000b */
[----:B------:R-:W-:Y:S01]  /*5220*/  F2FP.BF16.PACK_AB R6, RZ, R6 ;  /* 0x00000006ff06723e */ /* 0x000fe200000010ff */
[----:B------:R-:W-:Y:S01]  /*5230*/  FMUL.FTZ R4, R9, R4 ;  /* 0x0000000409047220 */ /* 0x000fe20000410000 */
[--C-:B------:R-:W-:Y:S01]  /*5240*/  PRMT R9, RZ, 0x5410, R5.reuse ;  /* 0x00005410ff097816 */ /* 0x100fe20000000005 */
[----:B----4-:R-:W0:Y:S01]  /*5250*/  MUFU.RCP R8, R8 ;  /* 0x0000000800087308 */ /* 0x010e220000001000 */
[----:B------:R-:W-:Y:S02]  /*5260*/  PRMT R6, RZ, 0x5410, R6 ;  /* 0x00005410ff067816 */ /* 0x000fe40000000006 */
        /* <DEDUP_REMOVED lines=47> */
.L_x_803:
[----:B------:R-:W-:Y:S05]  /*5560*/  BSYNC B0 ;  /* 0x0000000000007941 */ /* 0x000fea0003800000 */
.L_x_802:
        /* <DEDUP_REMOVED lines=12> */
.L_x_805:
[----:B------:R-:W-:Y:S05]  /*5630*/  BSYNC B0 ;  /* 0x0000000000007941 */ /* 0x000fea0003800000 */
.L_x_804:
        /* <DEDUP_REMOVED lines=12> */
.L_x_807:
[----:B------:R-:W-:Y:S05]  /*5700*/  BSYNC B0 ;  /* 0x0000000000007941 */ /* 0x000fea0003800000 */
.L_x_806:
        /* <DEDUP_REMOVED lines=11> */
.L_x_809:
[----:B------:R-:W-:Y:S05]  /*57c0*/  BSYNC B0 ;  /* 0x0000000000007941 */ /* 0x000fea0003800000 */
.L_x_808:
        /* <DEDUP_REMOVED lines=11> */
[----:B0-----:R-:W-:Y:S01]  /*5880*/  @P0 CALL.REL.NOINC `(.L_x_810) ;  /* 0x0000001000000944 */ /* 0x001fe20003c00000 */
[----:B------:R-:W-:Y:S05]  /*5890*/  BRA `(.L_x_811) ;  /* 0xffffdd0000007947 */ /* 0x000fea000383ffff */
.L_x_810:
[----:B------:R-:W-:Y:S05]  /*58a0*/  EXIT ;  /* 0x000000000000794d */ /* 0x000fea0003800000 */
        .weak           $__internal_4_$__cuda_sm20_div_s64
        .type           $__internal_4_$__cuda_sm20_div_s64,@function
        .size           $__internal_4_$__cuda_sm20_div_s64,($__internal_5_$__cuda_sm20_rem_s64 - $__internal_4_$__cuda_sm20_div_s64)
$__internal_4_$__cuda_sm20_div_s64:
        /* <DEDUP_REMOVED lines=82> */
[----:B------:R-:W-:Y:S06]  /*5dd0*/  RET.REL.NODEC R6 `(_ZN4vllm31rms_norm_per_block_quant_kernelIN3c108BFloat16ENS1_13Float8_e4m3fnELb0ELb1ELi64EEEvPT0_PfPKT_S9_PKffiiPS7_l) ;  /* 0xffffa22006007950 */ /* 0x000fec0003c3ffff */
        .weak           $__internal_5_$__cuda_sm20_rem_s64
        .type           $__internal_5_$__cuda_sm20_rem_s64,@function
        .size           $__internal_5_$__cuda_sm20_rem_s64,(.L_x_3038 - $__internal_5_$__cuda_sm20_rem_s64)
$__internal_5_$__cuda_sm20_rem_s64:
        /* <DEDUP_REMOVED lines=23> */
[----:B------:R-:W-:Y:S01]  /*5f50*/  IMAD.WIDE.U32 R18, R21, R4, RZ ;  /* 0x0000000415127225 */ /* 0x000fe200078e00ff */
        /* <DEDUP_REMOVED lines=53> */
.L_x_812:
        /* <DEDUP_REMOVED lines=13> */
.L_x_3038:


//--------------------- .text._ZN4vllm31rms_norm_per_block_quant_kernelIN3c108BFloat16EaLb1ELb0ELi64EEEvPT0_PfPKT_S8_PKffiiPS6_l --------------------------
	.section	.text._ZN4vllm31rms_norm_per_block_quant_kernelIN3c108BFloat16EaLb1ELb0ELi64EEEvPT0_PfPKT_S8_PKffiiPS6_l,"ax",@progbits
	.sectioninfo	@"SHI_REGISTERS=52"
	.align	128
        .global         _ZN4vllm31rms_norm_per_block_quant_kernelIN3c108BFloat16EaLb1ELb0ELi64EEEvPT0_PfPKT_S8_PKffiiPS6_l
        .type           _ZN4vllm31rms_norm_per_block_quant_kernelIN3c108BFloat16EaLb1ELb0ELi64EEEvPT0_PfPKT_S8_PKffiiPS6_l,@function
        .size           _ZN4vllm31rms_norm_per_block_quant_kernelIN3c108BFloat16EaLb1ELb0ELi64EEEvPT0_PfPKT_S8_PKffiiPS6_l,(.L_x_3039 - _ZN4vllm31rms_norm_per_block_quant_kernelIN3c108BFloat16EaLb1ELb0ELi64EEEvPT0_PfPKT_S8_PKffiiPS6_l)
        .other          _ZN4vllm31rms_norm_per_block_quant_kernelIN3c108BFloat16EaLb1ELb0ELi64EEEvPT0_PfPKT_S8_PKffiiPS6_l,@"STO_CUDA_ENTRY STV_DEFAULT"
_ZN4vllm31rms_norm_per_block_quant_kernelIN3c108BFloat16EaLb1ELb0ELi64EEEvPT0_PfPKT_S8_PKffiiPS6_l:
.text._ZN4vllm31rms_norm_per_block_quant_kernelIN3c108BFloat16EaLb1ELb0ELi64EEEvPT0_PfPKT_S8_PKffiiPS6_l:
[----:B------:R-:W-:Y:S02]  /*0000*/  IMAD.MOV.U32 R1, RZ, RZ, c[0x0][0x28] ;  /* 0x00000a00ff017624 */ /* 0x000fe400078e00ff */
[----:B------:R-:W0:Y:S01]  /*0010*/  S2UR UR6, SR_CTAID.X ;  /* 0x00000000000679c3 */ /* 0x000e220000002500 */
[----:B------:R-:W1:Y:S01]  /*0020*/  S2R R0, SR_TID.X ;  /* 0x0000000000007919 */ /* 0x000e620000002100 */
[----:B------:R-:W-:Y:S01]  /*0030*/  ULDC UR10, c[0x0][0x18c] ;  /* 0x00006300000a7ab9 */ /* 0x000fe20000000800 */
[----:B------:R-:W-:Y:S01]  /*0040*/  BSSY B0, `(.L_x_813) ;  /* 0x000007a000007945 */ /* 0x000fe20003800000 */
[----:B------:R-:W-:Y:S01]  /*0050*/  USHF.R.S32.HI UR18, URZ, 0x1f, UR10 ;  /* 0x0000001f3f127899 */ /* 0x000fe2000801140a */
[----:B------:R-:W-:Y:S01]  /*0060*/  IMAD.MOV.U32 R2, RZ, RZ, RZ ;  /* 0x000000ffff027224 */ /* 0x000fe200078e00ff */
[----:B------:R-:W-:Y:S02]  /*0070*/  ULDC UR4, c[0x0][0x190] ;  /* 0x0000640000047ab9 */ /* 0x000fe40000000800 */
[----:B------:R-:W-:Y:S02]  /*0080*/  USHF.R.S32.HI UR7, URZ, 0x1f, UR4 ;  /* 0x0000001f3f077899 */ /* 0x000fe40008011404 */
[----:B------:R-:W-:-:S02]  /*0090*/  ULDC.64 UR14, c[0x0][0x198] ;  /* 0x00006600000e7ab9 */ /* 0x000fc40000000a00 */
[----:B------:R-:W-:Y:S02]  /*00a0*/  ULDC.64 UR12, c[0x0][0x170] ;  /* 0x00005c00000c7ab9 */ /* 0x000fe40000000a00 */
[----:B0-----:R-:W-:Y:S02]  /*00b0*/  UIMAD.WIDE.U32 UR16, UR6, UR10, URZ ;  /* 0x0000000a061072a5 */ /* 0x001fe4000f8e003f */
[----:B------:R-:W-:Y:S02]  /*00c0*/  USHF.R.S32.HI UR10, URZ, 0x2, UR10 ;  /* 0x000000023f0a7899 */ /* 0x000fe4000801140a */
[----:B------:R-:W-:Y:S02]  /*00d0*/  UIMAD.WIDE.U32 UR4, UR6, UR4, URZ ;  /* 0x00000004060472a5 */ /* 0x000fe4000f8e003f */
[----:B------:R-:W-:Y:S02]  /*00e0*/  UIMAD UR7, UR7, UR6, URZ ;  /* 0x00000006070772a4 */ /* 0x000fe4000f8e023f */
[----:B-1----:R-:W-:Y:S01]  /*00f0*/  ISETP.GE.U32.AND P0, PT, R0, UR10, PT ;  /* 0x0000000a00007c0c */ /* 0x002fe2000bf06070 */
[----:B------:R-:W-:-:S02]  /*0100*/  UIMAD UR9, UR18, UR6, URZ ;  /* 0x00000006120972a4 */ /* 0x000fc4000f8e023f */
[----:B------:R-:W-:Y:S02]  /*0110*/  UIADD3 UR7, UR5, UR7, URZ ;  /* 0x0000000705077290 */ /* 0x000fe4000fffe03f */
[----:B------:R-:W-:Y:S02]  /*0120*/  ULEA UR8, UP1, UR16, UR14, 0x1 ;  /* 0x0000000e10087291 */ /* 0x000fe4000f82083f */
[----:B------:R-:W-:Y:S02]  /*0130*/  UIADD3 UR5, UR17, UR9, URZ ;  /* 0x0000000911057290 */ /* 0x000fe4000fffe03f */
[----:B------:R-:W-:Y:S02]  /*0140*/  ULEA UR6, UP0, UR4, UR12, 0x1 ;  /* 0x0000000c04067291 */ /* 0x000fe4000f80083f */
[----:B------:R-:W-:Y:S02]  /*0150*/  ULEA.HI.X UR9, UR16, UR15, UR5, 0x1, UP1 ;  /* 0x0000000f10097291 */ /* 0x000fe400088f0c05 */
[----:B------:R-:W-:-:S02]  /*0160*/  ULEA.HI.X UR7, UR4, UR13, UR7, 0x1, UP0 ;  /* 0x0000000d04077291 */ /* 0x000fc400080f0c07 */
[----:B------:R-:W-:Y:S01]  /*0170*/  ULDC.64 UR16, c[0x0][0x118] ;  /* 0x0000460000107ab9 */ /* 0x000fe20000000a00 */
[----:B------:R-:W-:Y:S05]  /*0180*/  @P0 BRA `(.L_x_814) ;  /* 0x0000065000000947 */ /* 0x000fea0003800000 */
[----:B------:R-:W-:-:S04]  /*0190*/  IMAD.MOV.U32 R3, RZ, RZ, R0 ;  /* 0x000000ffff037224 */ /* 0x000fc800078e0000 */
.L_x_815:
[----:B------:R-:W-:Y:S02]  /*01a0*/  IMAD.MOV.U32 R4, RZ, RZ, 0x8 ;  /* 0x00000008ff047424 */ /* 0x000fe400078e00ff */
[----:B------:R-:W-:Y:S02]  /*01b0*/  IMAD.MOV.U32 R6, RZ, RZ, 0x8 ;  /* 0x00000008ff067424 */ /* 0x000fe400078e00ff */
[----:B------:R-:W-:-:S04]  /*01c0*/  IMAD.WIDE.U32 R4, R3, R4, UR6 ;  /* 0x0000000603047e25 */ /* 0x000fc8000f8e0004 */
[C---:B------:R-:W-:Y:S01]  /*01d0*/  IMAD.WIDE.U32 R6, R3.reuse, R6, UR8 ;  /* 0x0000000803067e25 */ /* 0x040fe2000f8e0006 */
[----:B------:R-:W2:Y:S04]  /*01e0*/  LDG.E.64.CONSTANT R10, [R4.64] ;  /* 0x00000010040a7981 */ /* 0x000ea8000c1e9b00 */
[----:B------:R-:W3:Y:S01]  /*01f0*/  LDG.E.64 R12, [R6.64] ;  /* 0x00000010060c7981 */ /* 0x000ee2000c1e1b00 */
[----:B------:R-:W-:-:S04]  /*0200*/  IADD3 R14, R3, c[0x0][0x0], RZ ;  /* 0x00000000030e7a10 */ /* 0x000fc80007ffe0ff */
[----:B------:R-:W-:Y:S02]  /*0210*/  ISETP.GE.U32.AND P0, PT, R14, UR10, PT ;  /* 0x0000000a0e007c0c */ /* 0x000fe4000bf06070 */
[--C-:B--2---:R-:W-:Y:S02]  /*0220*/  PRMT R4, RZ, 0x5410, R10.reuse ;  /* 0x00005410ff047816 */ /* 0x104fe4000000000a */
[----:B------:R-:W-:Y:S02]  /*0230*/  PRMT R5, RZ, 0x7610, R10 ;  /* 0x00007610ff057816 */ /* 0x000fe4000000000a */
[--C-:B---3--:R-:W-:Y:S02]  /*0240*/  PRMT R7, RZ, 0x5410, R12.reuse ;  /* 0x00005410ff077816 */ /* 0x108fe4000000000c */
[----:B------:R-:W-:Y:S02]  /*0250*/  PRMT R6, RZ, 0x7610, R12 ;  /* 0x00007610ff067816 */ /* 0x000fe4000000000c */
[----:B------:R-:W-:Y:S01]  /*0260*/  PRMT R3, RZ, 0x7610, R13 ;  /* 0x00007610ff037816 */ /* 0x000fe2000000000d */
[----:B------:R-:W-:Y:S01]  /*0270*/  FADD.FTZ R9, R4, R7 ;  /* 0x0000000704097221 */ /* 0x000fe20000010000 */
[----:B------:R-:W-:Y:S01]  /*0280*/  PRMT R4, RZ, 0x5410, R11 ;  /* 0x00005410ff047816 */ /* 0x000fe2000000000b */
[----:B------:R-:W-:Y:S01]  /*0290*/  FADD.FTZ R8, R5, R6 ;  /* 0x0000000605087221 */ /* 0x000fe20000010000 */
[----:B------:R-:W-:Y:S01]  /*02a0*/  PRMT R5, RZ, 0x5410, R13 ;  /* 0x00005410ff057816 */ /* 0x000fe2000000000d */
[----:B------:R-:W-:Y:S01]  /*02b0*/  FFMA.FTZ R9, R9, R9, R2 ;  /* 0x0000000909097223 */ /* 0x000fe20000010002 */
[----:B------:R-:W-:-:S03]  /*02c0*/  PRMT R2, RZ, 0x7610, R11 ;  /* 0x00007610ff027816 */ /* 0x000fc6000000000b */
[----:B------:R-:W-:Y:S02]  /*02d0*/  FADD.FTZ R4, R4, R5 ;  /* 0x0000000504047221 */ /* 0x000fe40000010000 */
[----:B------:R-:W-:Y:S02]  /*02e0*/  FFMA.FTZ R9, R8, R8, R9 ;  /* 0x0000000808097223 */ /* 0x000fe40000010009 */
[----:B------:R-:W-:Y:S02]  /*02f0*/  FADD.FTZ R2, R2, R3 ;  /* 0x0000000302027221 */ /* 0x000fe40000010000 */
[----:B------:R-:W-:-:S04]  /*0300*/  FFMA.FTZ R9, R4, R4, R9 ;  /* 0x0000000404097223 */ /* 0x000fc80000010009 */
[----:B------:R-:W-:Y:S01]  /*0310*/  FFMA.FTZ R2, R2, R2, R9 ;  /* 0x0000000202027223 */ /* 0x000fe20000010009 */
[----:B------:R-:W-:Y:S05]  /*0320*/  @P0 BRA `(.L_x_814) ;  /* 0x000004b000000947 */ /* 0x000fea0003800000 */
        /* <DEDUP_REMOVED lines=11> */
[----:B------:R-:W-:-:S03]  /*03e0*/  PRMT R5, RZ, 0x7610, R12 ;  /* 0x00007610ff057816 */ /* 0x000fc6000000000c */
[----:B------:R-:W-:Y:S01]  /*03f0*/  FADD.FTZ R9, R3, R6 ;  /* 0x0000000603097221 */ /* 0x000fe20000010000 */
[----:B------:R-:W-:Y:S01]  /*0400*/  PRMT R3, RZ, 0x5410, R11 ;  /* 0x00005410ff037816 */ /* 0x000fe2000000000b */
[----:B------:R-:W-:Y:S01]  /*0410*/  FADD.FTZ R8, R4, R5 ;  /* 0x0000000504087221 */ /* 0x000fe20000010000 */
[--C-:B------:R-:W-:Y:S01]  /*0420*/  PRMT R5, RZ, 0x7610, R13.reuse ;  /* 0x00007610ff057816 */ /* 0x100fe2000000000d */
[----:B------:R-:W-:Y:S01]  /*0430*/  FFMA.FTZ R9, R9, R9, R2 ;  /* 0x0000000909097223 */ /* 0x000fe20000010002 */
[----:B------:R-:W-:-:S03]  /*0440*/  PRMT R2, RZ, 0x5410, R13 ;  /* 0x00005410ff027816 */ /* 0x000fc6000000000d */
[----:B------:R-:W-:Y:S02]  /*0450*/  FFMA.FTZ R8, R8, R8, R9 ;  /* 0x0000000808087223 */ /* 0x000fe40000010009 */
[----:B------:R-:W-:Y:S01]  /*0460*/  FADD.FTZ R3, R3, R2 ;  /* 0x0000000203037221 */ /* 0x000fe20000010000 */
[----:B------:R-:W-:-:S03]  /*0470*/  PRMT R2, RZ, 0x7610, R11 ;  /* 0x00007610ff027816 */ /* 0x000fc6000000000b */
[----:B------:R-:W-:Y:S02]  /*0480*/  FFMA.FTZ R3, R3, R3, R8 ;  /* 0x0000000303037223 */ /* 0x000fe40000010008 */
[----:B------:R-:W-:-:S04]  /*0490*/  FADD.FTZ R2, R2, R5 ;  /* 0x0000000502027221 */ /* 0x000fc80000010000 */
        /* <DEDUP_REMOVED lines=30> */
[----:B------:R-:W-:Y:S01]  /*0680*/  IMAD.WIDE.U32 R6, R14, R7, UR8 ;  /* 0x000000080e067e25 */ /* 0x000fe2000f8e0007 */
[----:B------:R-:W2:Y:S04]  /*0690*/  LDG.E.64.CONSTANT R10, [R4.64] ;  /* 0x00000010040a7981 */ /* 0x000ea8000c1e9b00 */
[----:B------:R-:W3:Y:S01]  /*06a0*/  LDG.E.64 R12, [R6.64] ;  /* 0x00000010060c7981 */ /* 0x000ee2000c1e1b00 */
[--C-:B--2---:R-:W-:Y:S02]  /*06b0*/  PRMT R3, RZ, 0x5410, R10.reuse ;  /* 0x00005410ff037816 */ /* 0x104fe4000000000a */
[----:B------:R-:W-:Y:S02]  /*06c0*/  PRMT R4, RZ, 0x7610, R10 ;  /* 0x00007610ff047816 */ /* 0x000fe4000000000a */
[----:B---3--:R-:W-:-:S02]  /*06d0*/  PRMT R6, RZ, 0x5410, R12 ;  /* 0x00005410ff067816 */ /* 0x008fc4000000000c */
        /* <DEDUP_REMOVED lines=9> */
[----:B------:R-:W-:Y:S02]  /*0770*/  IADD3 R3, R14, c[0x0][0x0], RZ ;  /* 0x000000000e037a10 */ /* 0x000fe40007ffe0ff */
[----:B------:R-:W-:Y:S01]  /*0780*/  PRMT R2, RZ, 0x7610, R11 ;  /* 0x00007610ff027816 */ /* 0x000fe2000000000b */
[----:B------:R-:W-:Y:S01]  /*0790*/  FFMA.FTZ R9, R4, R4, R9 ;  /* 0x0000000404097223 */ /* 0x000fe20000010009 */
[----:B------:R-:W-:-:S03]  /*07a0*/  ISETP.GE.U32.AND P0, PT, R3, UR10, PT ;  /* 0x0000000a03007c0c */ /* 0x000fc6000bf06070 */
[----:B------:R-:W-:-:S04]  /*07b0*/  FADD.FTZ R2, R2, R5 ;  /* 0x0000000502027221 */ /* 0x000fc80000010000 */
[----:B------:R-:W-:-:S06]  /*07c0*/  FFMA.FTZ R2, R2, R2, R9 ;  /* 0x0000000202027223 */ /* 0x000fcc0000010009 */
[----:B------:R-:W-:Y:S05]  /*07d0*/  @!P0 BRA `(.L_x_815) ;  /* 0xfffff9c000008947 */ /* 0x000fea000383ffff */
.L_x_814:
[----:B------:R-:W-:Y:S05]  /*07e0*/  BSYNC B0 ;  /* 0x0000000000007941 */ /* 0x000fea0003800000 */
.L_x_813:
        /* <DEDUP_REMOVED lines=12> */
[----:B------:R-:W-:-:S06]  /*08b0*/  SEL R5, R4, 0x1f, P0 ;  /* 0x0000001f04057807 */ /* 0x000fcc0000000000 */
[----:B------:R-:W1:Y:S02]  /*08c0*/  SHFL.DOWN P0, R4, R2, 0x1, R5 ;  /* 0x0820000002047989 */ /* 0x000e640000000005 */
[----:B-1----:R-:W-:Y:S01]  /*08d0*/  @P0 FADD R4, R4, R2 ;  /* 0x0000000204040221 */ /* 0x002fe20000000000 */
[----:B------:R-:W-:-:S04]  /*08e0*/  SHF.R.S32.HI R2, RZ, 0x5, R3 ;  /* 0x00000005ff027819 */ /* 0x000fc80000011403 */
[----:B------:R-:W1:Y:S02]  /*08f0*/  SHFL.DOWN P0, R6, R4, 0x2, R5 ;  /* 0x0840000004067989 */ /* 0x000e640000000005 */
[----:B-1----:R-:W-:-:S05]  /*0900*/  @P0 FADD R6, R4, R6 ;  /* 0x0000000604060221 */ /* 0x002fca0000000000 */
[----:B------:R-:W1:Y:S02]  /*0910*/  SHFL.DOWN P0, R7, R6, 0x4, R5 ;  /* 0x0880000006077989 */ /* 0x000e640000000005 */
[----:B-1----:R-:W-:-:S05]  /*0920*/  @P0 FADD R7, R6, R7 ;  /* 0x0000000706070221 */ /* 0x002fca0000000000 */
[----:B------:R-:W1:Y:S02]  /*0930*/  SHFL.DOWN P0, R8, R7, 0x8, R5 ;  /* 0x0900000007087989 */ /* 0x000e640000000005 */
[----:B-1----:R-:W-:Y:S01]  /*0940*/  @P0 FADD R8, R7, R8 ;  /* 0x0000000807080221 */ /* 0x002fe20000000000 */
[----:B0-----:R-:W-:-:S04]  /*0950*/  ISETP.NE.AND P0, PT, R9, RZ, PT ;  /* 0x000000ff0900720c */ /* 0x001fc80003f05270 */
        /* <DEDUP_REMOVED lines=11> */
[C---:B------:R-:W-:Y:S01]  /*0a10*/  ISETP.GT.AND P4, PT, R10.reuse, 0x80, PT ;  /* 0x000000800a00780c */ /* 0x040fe20003f84270 */
[----:B------:R-:W2:Y:S04]  /*0a20*/  LDS.128 R12, [0x1040] ;  /* 0x00104000ff0c7984 */ /* 0x000ea80000000c00 */
        /* <DEDUP_REMOVED lines=65> */
.L_x_817:
        /* <DEDUP_REMOVED lines=58> */
.L_x_818:
[----:B0-----:R-:W-:Y:S05]  /*11e0*/  BSYNC B0 ;  /* 0x0000000000007941 */ /* 0x001fea0003800000 */
.L_x_816:
        /* <DEDUP_REMOVED lines=20> */
[----:B01----:R-:W-:Y:S05]  /*1330*/  CALL.REL.NOINC `($__internal_6_$__cuda_sm20_div_s64) ;  /* 0x0000390000007944 */ /* 0x003fea0003c00000 */
[----:B------:R-:W-:Y:S02]  /*1340*/  IMAD.MOV.U32 R4, RZ, RZ, R14 ;  /* 0x000000ffff047224 */ /* 0x000fe400078e000e */
[----:B------:R-:W-:Y:S01]  /*1350*/  IMAD.MOV.U32 R5, RZ, RZ, R15 ;  /* 0x000000ffff057224 */ /* 0x000fe200078e000f */
[----:B------:R-:W-:Y:S05]  /*1360*/  BRA `(.L_x_820) ;  /* 0x0000018000007947 */ /* 0x000fea0003800000 */
.L_x_819:
        /* <DEDUP_REMOVED lines=24> */
.L_x_820:
        /* <DEDUP_REMOVED lines=9> */
[----:B-1----:R-:W-:Y:S05]  /*1580*/  CALL.REL.NOINC `($__internal_6_$__cuda_sm20_div_s64) ;  /* 0x000036b000007944 */ /* 0x002fea0003c00000 */
[----:B------:R-:W-:Y:S01]  /*1590*/  IADD3 R9, P0, RZ, -R14, RZ ;  /* 0x8000000eff097210 */ /* 0x000fe20007f1e0ff */
[----:B------:R-:W-:Y:S02]  /*15a0*/  IMAD.MOV.U32 R7, RZ, RZ, RZ ;  /* 0x000000ffff077224 */ /* 0x000fe400078e00ff */
[----:B------:R-:W-:Y:S02]  /*15b0*/  IMAD.MOV.U32 R2, RZ, RZ, R14 ;  /* 0x000000ffff027224 */ /* 0x000fe400078e000e */
[----:B------:R-:W-:-:S02]  /*15c0*/  IMAD.X R3, RZ, RZ, ~R15, P0 ;  /* 0x000000ffff037224 */ /* 0x000fc400000e0e0f */
[----:B------:R-:W-:-:S04]  /*15d0*/  IMAD.WIDE.U32 R6, R4, R9, R6 ;  /* 0x0000000904067225 */ /* 0x000fc800078e0006 */
[----:B------:R-:W-:-:S04]  /*15e0*/  IMAD R3, R3, R4, RZ ;  /* 0x0000000403037224 */ /* 0x000fc800078e02ff */
[----:B------:R-:W-:-:S04]  /*15f0*/  IMAD R3, R5, R9, R3 ;  /* 0x0000000905037224 */ /* 0x000fc800078e0203 */
[----:B------:R-:W-:Y:S02]  /*1600*/  IMAD.IADD R0, R7, 0x1, R3 ;  /* 0x0000000107007824 */ /* 0x000fe400078e0203 */
[----:B------:R-:W-:Y:S01]  /*1610*/  IMAD.MOV.U32 R3, RZ, RZ, R15 ;  /* 0x000000ffff037224 */ /* 0x000fe200078e000f */
[----:B------:R-:W-:Y:S05]  /*1620*/  BRA `(.L_x_823) ;  /* 0x0000016000007947 */ /* 0x000fea0003800000 */
.L_x_822:
[----:B------:R-:W2:Y:S01]  /*1630*/  I2F.U32.RP R0, R4 ;  /* 0x0000000400007306 */ /* 0x000ea20000209000 */
[----:B------:R-:W-:-:S07]  /*1640*/  ISETP.NE.U32.AND P2, PT, R4, RZ, PT ;  /* 0x000000ff0400720c */ /* 0x000fce0003f45070 */
[----:B--2---:R-:W2:Y:S02]  /*1650*/  MUFU.RCP R0, R0 ;  /* 0x0000000000007308 */ /* 0x004ea40000001000 */
[----:B--2---:R-:W-:Y:S01]  /*1660*/  IADD3 R2, R0, 0xffffffe, RZ ;  /* 0x0ffffffe00027810 */ /* 0x004fe20007ffe0ff */
[----:B------:R-:W-:-:S05]  /*1670*/  IMAD.MOV.U32 R0, RZ, RZ, RZ ;  /* 0x000000ffff007224 */ /* 0x000fca00078e00ff */
        /* <DEDUP_REMOVED lines=16> */
[----:B------:R-:W-:Y:S02]  /*1780*/  IMAD.MOV.U32 R3, RZ, RZ, RZ ;  /* 0x000000ffff037224 */ /* 0x000fe400078e00ff */
.L_x_823:
[----:B------:R-:W-:Y:S05]  /*1790*/  BSYNC B0 ;  /* 0x0000000000007941 */ /* 0x000fea0003800000 */
.L_x_821:
[C---:B------:R-:W-:Y:S01]  /*17a0*/  IMAD.SHL.U32 R7, R2.reuse, 0x10, RZ ;  /* 0x0000001002077824 */ /* 0x040fe200078e00ff */
[----:B------:R-:W-:Y:S01]  /*17b0*/  SHF.L.U64.HI R25, R2, 0x4, R3 ;  /* 0x0000000402197819 */ /* 0x000fe20000010203 */
[----:B------:R-:W-:Y:S01]  /*17c0*/  USHF.R.S32.HI UR4, URZ, 0x1f, UR10 ;  /* 0x0000001f3f047899 */ /* 0x000fe2000801140a */
[----:B------:R-:W-:Y:S01]  /*17d0*/  BSSY B0, `(.L_x_824) ;  /* 0x00000fa000007945 */ /* 0x000fe20003800000 */
[----:B------:R-:W-:Y:S01]  /*17e0*/  IMAD.MOV.U32 R9, RZ, RZ, RZ ;  /* 0x000000ffff097224 */ /* 0x000fe200078e00ff */
[----:B------:R-:W-:-:S04]  /*17f0*/  IADD3 R11, P1, R7, 0x10, RZ ;  /* 0x00000010070b7810 */ /* 0x000fc80007f3e0ff */
[----:B------:R-:W-:Y:S01]  /*1800*/  ISETP.LT.U32.AND P0, PT, R11, UR10, PT ;  /* 0x0000000a0b007c0c */ /* 0x000fe2000bf01070 */
[----:B------:R-:W-:Y:S01]  /*1810*/  IMAD.X R8, RZ, RZ, R25, P1 ;  /* 0x000000ffff087224 */ /* 0x000fe200008e0619 */
[----:B------:R-:W-:-:S04]  /*1820*/  IADD3 R24, P1, R6, R7, RZ ;  /* 0x0000000706187210 */ /* 0x000fc80007f3e0ff */
[----:B------:R-:W-:Y:S01]  /*1830*/  ISETP.LT.AND.EX P0, PT, R8, UR4, PT, P0 ;  /* 0x0000000408007c0c */ /* 0x000fe2000bf01300 */
[----:B------:R-:W-:-:S03]  /*1840*/  IMAD.X R25, R0, 0x1, R25, P1 ;  /* 0x0000000100197824 */ /* 0x000fc600008e0619 */
        /* <DEDUP_REMOVED lines=8> */
.L_x_826:
[C---:B------:R-:W-:Y:S01]  /*18d0*/  IMAD.SHL.U32 R12, R24.reuse, 0x8, RZ ;  /* 0x00000008180c7824 */ /* 0x040fe200078e00ff */
[----:B------:R-:W-:-:S04]  /*18e0*/  SHF.L.U64.HI R13, R24, 0x3, R25 ;  /* 0x00000003180d7819 */ /* 0x000fc80000010219 */
[C---:B------:R-:W-:Y:S02]  /*18f0*/  IADD3 R16, P0, R12.reuse, UR6, RZ ;  /* 0x000000060c107c10 */ /* 0x040fe4000ff1e0ff */
[----:B------:R-:W-:Y:S02]  /*1900*/  IADD3 R14, P1, R12, UR8, RZ ;  /* 0x000000080c0e7c10 */ /* 0x000fe4000ff3e0ff */
[C---:B------:R-:W-:Y:S02]  /*1910*/  IADD3.X R17, R13.reuse, UR7, RZ, P0, !PT ;  /* 0x000000070d117c10 */ /* 0x040fe400087fe4ff */
[----:B------:R-:W-:-:S03]  /*1920*/  IADD3.X R15, R13, UR9, RZ, P1, !PT ;  /* 0x000000090d0f7c10 */ /* 0x000fc60008ffe4ff */
[----:B------:R-:W2:Y:S04]  /*1930*/  LDG.E.64.CONSTANT R22, [R16.64] ;  /* 0x0000001010167981 */ /* 0x000ea8000c1e9b00 */
[----:B------:R-:W3:Y:S01]  /*1940*/  LDG.E.64 R18, [R14.64] ;  /* 0x000000100e127981 */ /* 0x000ee2000c1e1b00 */
[----:B------:R-:W-:-:S04]  /*1950*/  IADD3 R12, P0, R12, c[0x0][0x178], RZ ;  /* 0x00005e000c0c7a10 */ /* 0x000fc80007f1e0ff */
[----:B------:R-:W-:-:S05]  /*1960*/  IADD3.X R13, R13, c[0x0][0x17c], RZ, P0, !PT ;  /* 0x00005f000d0d7a10 */ /* 0x000fca00007fe4ff */
[----:B------:R-:W4:Y:S01]  /*1970*/  LDG.E.64.CONSTANT R20, [R12.64] ;  /* 0x000000100c147981 */ /* 0x000f22000c1e9b00 */
[----:B------:R-:W-:-:S05]  /*1980*/  IADD3 R24, P0, R4, R24, RZ ;  /* 0x0000001804187210 */ /* 0x000fca0007f1e0ff */
[----:B------:R-:W-:Y:S01]  /*1990*/  IMAD.X R25, R5, 0x1, R25, P0 ;  /* 0x0000000105197824 */ /* 0x000fe200000e0619 */
[----:B------:R-:W-:-:S04]  /*19a0*/  ISETP.GE.U32.AND P0, PT, R24, R11, PT ;  /* 0x0000000b1800720c */ /* 0x000fc80003f06070 */
[----:B------:R-:W-:Y:S02]  /*19b0*/  ISETP.GE.AND.EX P0, PT, R25, R10, PT, P0 ;  /* 0x0000000a1900720c */ /* 0x000fe40003f06300 */
[--C-:B--2---:R-:W-:Y:S02]  /*19c0*/  PRMT R26, RZ, 0x5410, R22.reuse ;  /* 0x00005410ff1a7816 */ /* 0x104fe40000000016 */
[----:B------:R-:W-:Y:S02]  /*19d0*/  PRMT R22, RZ, 0x7610, R22 ;  /* 0x00007610ff167816 */ /* 0x000fe40000000016 */
[----:B---3--:R-:W-:-:S05]  /*19e0*/  PRMT R27, RZ, 0x5410, R18 ;  /* 0x00005410ff1b7816 */ /* 0x008fca0000000012 */
[----:B------:R-:W-:Y:S01]  /*19f0*/  FADD.FTZ R26, R26, R27 ;  /* 0x0000001b1a1a7221 */ /* 0x000fe20000010000 */
[----:B------:R-:W-:Y:S02]  /*1a00*/  PRMT R27, RZ, 0x7610, R18 ;  /* 0x00007610ff1b7816 */ /* 0x000fe40000000012 */
[--C-:B------:R-:W-:Y:S01]  /*1a10*/  PRMT R18, RZ, 0x5410, R23.reuse ;  /* 0x00005410ff127816 */ /* 0x100fe20000000017 */
[----:B-1----:R-:W-:Y:S01]  /*1a20*/  FMUL.FTZ R26, R26, UR19 ;  /* 0x000000131a1a7c20 */ /* 0x002fe20008410000 */
[----:B------:R-:W-:Y:S01]  /*1a30*/  PRMT R23, RZ, 0x7610, R23 ;  /* 0x00007610ff177816 */ /* 0x000fe20000000017 */
[----:B------:R-:W-:Y:S01]  /*1a40*/  FADD.FTZ R22, R22, R27 ;  /* 0x0000001b16167221 */ /* 0x000fe20000010000 */
[----:B------:R-:W-:Y:S02]  /*1a50*/  PRMT R27, RZ, 0x5410, R19 ;  /* 0x00005410ff1b7816 */ /* 0x000fe40000000013 */
[----:B------:R-:W-:-:S03]  /*1a60*/  F2FP.BF16.PACK_AB R26, RZ, R26 ;  /* 0x0000001aff1a723e */ /* 0x000fc600000010ff */
[----:B------:R-:W-:Y:S01]  /*1a70*/  FADD.FTZ R18, R18, R27 ;  /* 0x0000001b12127221 */ /* 0x000fe20000010000 */
[----:B------:R-:W-:Y:S01]  /*1a80*/  PRMT R26, RZ, 0x5410, R26 ;  /* 0x00005410ff1a7816 */ /* 0x000fe2000000001a */
[----:B------:R-:W-:Y:S01]  /*1a90*/  FMUL.FTZ R27, R22, UR19 ;  /* 0x00000013161b7c20 */ /* 0x000fe20008410000 */
[----:B------:R-:W-:Y:S01]  /*1aa0*/  PRMT R22, RZ, 0x7610, R19 ;  /* 0x00007610ff167816 */ /* 0x000fe20000000013 */
[----:B------:R-:W-:Y:S01]  /*1ab0*/  FMUL.FTZ R18, R18, UR19 ;  /* 0x0000001312127c20 */ /* 0x000fe20008410000 */
[----:B----4-:R-:W-:Y:S02]  /*1ac0*/  PRMT R19, RZ, 0x5410, R20 ;  /* 0x00005410ff137816 */ /* 0x010fe40000000014 */
[----:B------:R-:W-:Y:S01]  /*1ad0*/  F2FP.BF16.PACK_AB R27, RZ, R27 ;  /* 0x0000001bff1b723e */ /* 0x000fe200000010ff */
[----:B------:R-:W-:Y:S01]  /*1ae0*/  FADD.FTZ R22, R23, R22 ;  /* 0x0000001617167221 */ /* 0x000fe20000010000 */
[----:B------:R-:W-:Y:S01]  /*1af0*/  F2FP.BF16.PACK_AB R18, RZ, R18 ;  /* 0x00000012ff12723e */ /* 0x000fe200000010ff */
[----:B------:R-:W-:Y:S01]  /*1b00*/  FMUL.FTZ R19, R26, R19 ;  /* 0x000000131a137220 */ /* 0x000fe20000410000 */
[----:B------:R-:W-:Y:S01]  /*1b10*/  PRMT R27, RZ, 0x5410, R27 ;  /* 0x00005410ff1b7816 */ /* 0x000fe2000000001b */
[----:B------:R-:W-:Y:S01]  /*1b20*/  FMUL.FTZ R22, R22, UR19 ;  /* 0x0000001316167c20 */ /* 0x000fe20008410000 */
        /* <DEDUP_REMOVED lines=10> */
[----:B------:R-:W-:Y:S02]  /*1bd0*/  F2FP.BF16.PACK_AB R20, RZ, R20 ;  /* 0x00000014ff14723e */ /* 0x000fe400000010ff */
[----:B------:R-:W-:Y:S01]  /*1be0*/  FMNMX.FTZ R18, |R18|, R9, !PT ;  /* 0x0000000912127209 */ /* 0x000fe20007810200 */
[----:B------:R-:W-:Y:S01]  /*1bf0*/  FMUL.FTZ R21, R22, R21 ;  /* 0x0000001516157220 */ /* 0x000fe20000410000 */
[----:B------:R-:W-:Y:S02]  /*1c00*/  PRMT R9, RZ, 0x5410, R20 ;  /* 0x00005410ff097816 */ /* 0x000fe40000000014 */
[----:B------:R-:W-:Y:S02]  /*1c10*/  F2FP.BF16.PACK_AB R23, RZ, R23 ;  /* 0x00000017ff17723e */ /* 0x000fe400000010ff */
[----:B------:R-:W-:-:S02]  /*1c20*/  FMNMX.FTZ R9, R18, |R9|, !PT ;  /* 0x4000000912097209 */ /* 0x000fc40007810000 */
[----:B------:R-:W-:Y:S02]  /*1c30*/  PRMT R18, RZ, 0x5410, R23 ;  /* 0x00005410ff127816 */ /* 0x000fe40000000017 */
[----:B------:R-:W-:Y:S02]  /*1c40*/  F2FP.BF16.PACK_AB R21, RZ, R21 ;  /* 0x00000015ff15723e */ /* 0x000fe400000010ff */
[----:B------:R-:W-:Y:S02]  /*1c50*/  FMNMX.FTZ R9, R9, |R18|, !PT ;  /* 0x4000001209097209 */ /* 0x000fe40007810000 */
[----:B------:R-:W-:-:S04]  /*1c60*/  PRMT R18, RZ, 0x5410, R21 ;  /* 0x00005410ff127816 */ /* 0x000fc80000000015 */
[----:B------:R-:W-:Y:S01]  /*1c70*/  FMNMX.FTZ R9, R9, |R18|, !PT ;  /* 0x4000001209097209 */ /* 0x000fe20007810000 */
[----:B------:R-:W-:Y:S05]  /*1c80*/  @P0 BRA `(.L_x_825) ;  /* 0x00000ae000000947 */ /* 0x000fea0003800000 */
[-C--:B------:R-:W-:Y:S02]  /*1c90*/  IADD3 R16, P0, R16, R7.reuse, RZ ;  /* 0x0000000710107210 */ /* 0x080fe40007f1e0ff */
[----:B------:R-:W-:-:S03]  /*1ca0*/  IADD3 R14, P1, R14, R7, RZ ;  /* 0x000000070e0e7210 */ /* 0x000fc60007f3e0ff */
[--C-:B------:R-:W-:Y:S02]  /*1cb0*/  IMAD.X R17, R17, 0x1, R8.reuse, P0 ;  /* 0x0000000111117824 */ /* 0x100fe400000e0608 */
[----:B------:R-:W-:-:S03]  /*1cc0*/  IMAD.X R15, R15, 0x1, R8, P1 ;  /* 0x000000010f0f7824 */ /* 0x000fc600008e0608 */
[----:B------:R-:W2:Y:S04]  /*1cd0*/  LDG.E.64.CONSTANT R20, [R16.64] ;  /* 0x0000001010147981 */ /* 0x000ea8000c1e9b00 */
[----:B------:R-:W3:Y:S01]  /*1ce0*/  LDG.E.64 R18, [R14.64] ;  /* 0x000000100e127981 */ /* 0x000ee2000c1e1b00 */
[----:B------:R-:W-:-:S05]  /*1cf0*/  IADD3 R12, P0, R12, R7, RZ ;  /* 0x000000070c0c7210 */ /* 0x000fca0007f1e0ff */
[----:B------:R-:W-:-:S05]  /*1d00*/  IMAD.X R13, R13, 0x1, R8, P0 ;  /* 0x000000010d0d7824 */ /* 0x000fca00000e0608 */
        /* <DEDUP_REMOVED lines=11> */
[----:B------:R-:W-:Y:S01]  /*1dc0*/  FMUL.FTZ R26, R26, UR19 ;  /* 0x000000131a1a7c20 */ /* 0x000fe20008410000 */
        /* <DEDUP_REMOVED lines=18> */
[--C-:B------:R-:W-:Y:S01]  /*1ef0*/  PRMT R21, RZ, 0x5410, R23.reuse ;  /* 0x00005410ff157816 */ /* 0x100fe20000000017 */
        /* <DEDUP_REMOVED lines=84> */
[----:B------:R-:W-:-:S06]  /*2440*/  IMAD.X R13, R13, 0x1, R8, P0 ;  /* 0x000000010d0d7824 */ /* 0x000fcc00000e0608 */
        /* <DEDUP_REMOVED lines=10> */
[----:B------:R-:W-:Y:S01]  /*24f0*/  PRMT R16, RZ, 0x7610, R17 ;  /* 0x00007610ff107816 */ /* 0x000fe20000000011 */
[----:B------:R-:W-:Y:S02]  /*2500*/  FMUL.FTZ R20, R20, UR19 ;  /* 0x0000001314147c20 */ /* 0x000fe40008410000 */
[----:B------:R-:W-:Y:S01]  /*2510*/  FADD.FTZ R21, R14, R19 ;  /* 0x000000130e157221 */ /* 0x000fe20000010000 */
[--C-:B------:R-:W-:Y:S02]  /*2520*/  PRMT R14, RZ, 0x5410, R15.reuse ;  /* 0x00005410ff0e7816 */ /* 0x100fe4000000000f */
[----:B------:R-:W-:Y:S01]  /*2530*/  PRMT R15, RZ, 0x7610, R15 ;  /* 0x00007610ff0f7816 */ /* 0x000fe2000000000f */
[----:B------:R-:W-:Y:S01]  /*2540*/  FMUL.FTZ R21, R21, UR19 ;  /* 0x0000001315157c20 */ /* 0x000fe20008410000 */
[----:B------:R-:W-:-:S02]  /*2550*/  PRMT R19, RZ, 0x5410, R17 ;  /* 0x00005410ff137816 */ /* 0x000fc40000000011 */
[----:B------:R-:W-:Y:S01]  /*2560*/  F2FP.BF16.PACK_AB R20, RZ, R20 ;  /* 0x00000014ff14723e */ /* 0x000fe200000010ff */
[----:B------:R-:W-:Y:S01]  /*2570*/  FADD.FTZ R15, R15, R16 ;  /* 0x000000100f0f7221 */ /* 0x000fe20000010000 */
[----:B------:R-:W-:Y:S01]  /*2580*/  F2FP.BF16.PACK_AB R21, RZ, R21 ;  /* 0x00000015ff15723e */ /* 0x000fe200000010ff */
[----:B------:R-:W-:Y:S01]  /*2590*/  FADD.FTZ R14, R14, R19 ;  /* 0x000000130e0e7221 */ /* 0x000fe20000010000 */
[----:B------:R-:W-:Y:S01]  /*25a0*/  PRMT R20, RZ, 0x5410, R20 ;  /* 0x00005410ff147816 */ /* 0x000fe20000000014 */
[----:B------:R-:W-:Y:S01]  /*25b0*/  FMUL.FTZ R15, R15, UR19 ;  /* 0x000000130f0f7c20 */ /* 0x000fe20008410000 */
[--C-:B----4-:R-:W-:Y:S01]  /*25c0*/  PRMT R17, RZ, 0x5410, R12.reuse ;  /* 0x00005410ff117816 */ /* 0x110fe2000000000c */
[----:B------:R-:W-:Y:S01]  /*25d0*/  FMUL.FTZ R14, R14, UR19 ;  /* 0x000000130e0e7c20 */ /* 0x000fe20008410000 */
[----:B------:R-:W-:Y:S02]  /*25e0*/  PRMT R21, RZ, 0x5410, R21 ;  /* 0x00005410ff157816 */ /* 0x000fe40000000015 */
[----:B------:R-:W-:Y:S01]  /*25f0*/  PRMT R12, RZ, 0x7610, R12 ;  /* 0x00007610ff0c7816 */ /* 0x000fe2000000000c */
[----:B------:R-:W-:Y:S01]  /*2600*/  FMUL.FTZ R17, R20, R17 ;  /* 0x0000001114117220 */ /* 0x000fe20000410000 */
[----:B------:R-:W-:-:S02]  /*2610*/  F2FP.BF16.PACK_AB R16, RZ, R15 ;  /* 0x0000000fff10723e */ /* 0x000fc400000010ff */
[----:B------:R-:W-:Y:S01]  /*2620*/  F2FP.BF16.PACK_AB R14, RZ, R14 ;  /* 0x0000000eff0e723e */ /* 0x000fe200000010ff */
[----:B------:R-:W-:Y:S01]  /*2630*/  FMUL.FTZ R12, R21, R12 ;  /* 0x0000000c150c7220 */ /* 0x000fe20000410000 */
[--C-:B------:R-:W-:Y:S02]  /*2640*/  PRMT R15, RZ, 0x5410, R13.reuse ;  /* 0x00005410ff0f7816 */ /* 0x100fe4000000000d */
[----:B------:R-:W-:Y:S02]  /*2650*/  PRMT R13, RZ, 0x7610, R13 ;  /* 0x00007610ff0d7816 */ /* 0x000fe4000000000d */
[----:B------:R-:W-:Y:S02]  /*2660*/  PRMT R16, RZ, 0x5410, R16 ;  /* 0x00005410ff107816 */ /* 0x000fe40000000010 */
[----:B------:R-:W-:Y:S02]  /*2670*/  PRMT R14, RZ, 0x5410, R14 ;  /* 0x00005410ff0e7816 */ /* 0x000fe4000000000e */
[----:B------:R-:W-:Y:S01]  /*2680*/  F2FP.BF16.PACK_AB R17, RZ, R17 ;  /* 0x00000011ff11723e */ /* 0x000fe200000010ff */
[----:B------:R-:W-:Y:S01]  /*2690*/  FMUL.FTZ R16, R16, R13 ;  /* 0x0000000d10107220 */ /* 0x000fe20000410000 */
[----:B------:R-:W-:Y:S01]  /*26a0*/  F2FP.BF16.PACK_AB R13, RZ, R12 ;  /* 0x0000000cff0d723e */ /* 0x000fe200000010ff */
[----:B------:R-:W-:Y:S01]  /*26b0*/  FMUL.FTZ R14, R14, R15 ;  /* 0x0000000f0e0e7220 */ /* 0x000fe20000410000 */
[----:B------:R-:W-:-:S02]  /*26c0*/  PRMT R12, RZ, 0x5410, R17 ;  /* 0x00005410ff0c7816 */ /* 0x000fc40000000011 */
[----:B------:R-:W-:Y:S02]  /*26d0*/  PRMT R13, RZ, 0x5410, R13 ;  /* 0x00005410ff0d7816 */ /* 0x000fe4000000000d */
[----:B------:R-:W-:Y:S02]  /*26e0*/  FMNMX.FTZ R12, R9, |R12|, !PT ;  /* 0x4000000c090c7209 */ /* 0x000fe40007810000 */
[----:B------:R-:W-:Y:S02]  /*26f0*/  F2FP.BF16.PACK_AB R14, RZ, R14 ;  /* 0x0000000eff0e723e */ /* 0x000fe400000010ff */
[----:B------:R-:W-:Y:S02]  /*2700*/  FMNMX.FTZ R12, R12, |R13|, !PT ;  /* 0x4000000d0c0c7209 */ /* 0x000fe40007810000 */
[----:B------:R-:W-:Y:S02]  /*2710*/  PRMT R9, RZ, 0x5410, R14 ;  /* 0x00005410ff097816 */ /* 0x000fe4000000000e */
[----:B------:R-:W-:-:S02]  /*2720*/  F2FP.BF16.PACK_AB R16, RZ, R16 ;  /* 0x00000010ff10723e */ /* 0x000fc400000010ff */
[----:B------:R-:W-:Y:S02]  /*2730*/  FMNMX.FTZ R9, R12, |R9|, !PT ;  /* 0x400000090c097209 */ /* 0x000fe40007810000 */
[----:B------:R-:W-:-:S04]  /*2740*/  PRMT R16, RZ, 0x5410, R16 ;  /* 0x00005410ff107816 */ /* 0x000fc80000000010 */
[----:B------:R-:W-:Y:S01]  /*2750*/  FMNMX.FTZ R9, R9, |R16|, !PT ;  /* 0x4000001009097209 */ /* 0x000fe20007810000 */
[----:B------:R-:W-:Y:S05]  /*2760*/  @!P0 BRA `(.L_x_826) ;  /* 0xfffff16000008947 */ /* 0x000fea000383ffff */
.L_x_825:
[----:B------:R-:W-:Y:S05]  /*2770*/  BSYNC B0 ;  /* 0x0000000000007941 */ /* 0x000fea0003800000 */
.L_x_824:
        /* <DEDUP_REMOVED lines=16> */
[----:B-1----:R-:W-:Y:S05]  /*2880*/  CALL.REL.NOINC `($__internal_6_$__cuda_sm20_div_s64) ;  /* 0x000023b000007944 */ /* 0x002fea0003c00000 */
[----:B------:R-:W-:Y:S05]  /*2890*/  BRA `(.L_x_828) ;  /* 0x0000017000007947 */ /* 0x000fea0003800000 */
.L_x_827:
        /* <DEDUP_REMOVED lines=23> */
.L_x_828:
[----:B------:R-:W-:Y:S01]  /*2a10*/  ISETP.GE.U32.AND P0, PT, R14, 0x1, PT ;  /* 0x000000010e00780c */ /* 0x000fe20003f06070 */
[----:B------:R-:W-:Y:S03]  /*2a20*/  BSSY B0, `(.L_x_829) ;  /* 0x00000ba000007945 */ /* 0x000fe60003800000 */
[----:B------:R-:W-:-:S13]  /*2a30*/  ISETP.GE.AND.EX P0, PT, R15, RZ, PT, P0 ;  /* 0x000000ff0f00720c */ /* 0x000fda0003f06300 */
[----:B------:R-:W-:Y:S05]  /*2a40*/  @!P0 BRA `(.L_x_830) ;  /* 0x00000b7000008947 */ /* 0x000fea0003800000 */
[-C--:B------:R-:W-:Y:S01]  /*2a50*/  IADD3 R8, P0, RZ, -R4.reuse, RZ ;  /* 0x80000004ff087210 */ /* 0x080fe20007f1e0ff */
[----:B------:R-:W-:Y:S01]  /*2a60*/  IMAD R17, R5, R23, RZ ;  /* 0x0000001705117224 */ /* 0x000fe200078e02ff */
[----:B------:R-:W-:Y:S01]  /*2a70*/  IADD3 R25, P1, R7, 0x8, RZ ;  /* 0x0000000807197810 */ /* 0x000fe20007f3e0ff */
[----:B------:R-:W-:Y:S01]  /*2a80*/  IMAD.WIDE.U32 R10, R23, R4, R4 ;  /* 0x00000004170a7225 */ /* 0x000fe200078e0004 */
[C---:B------:R-:W-:Y:S01]  /*2a90*/  IADD3 R26, P2, R7.reuse, 0x4, RZ ;  /* 0x00000004071a7810 */ /* 0x040fe20007f5e0ff */
[----:B------:R-:W-:Y:S01]  /*2aa0*/  CS2R R32, SRZ ;  /* 0x0000000000207805 */ /* 0x000fe2000001ff00 */
[C---:B------:R-:W-:Y:S01]  /*2ab0*/  IADD3 R27, P3, R7.reuse, 0x2, RZ ;  /* 0x00000002071b7810 */ /* 0x040fe20007f7e0ff */
[----:B------:R-:W-:Y:S01]  /*2ac0*/  IMAD.X R12, RZ, RZ, ~R5, P0 ;  /* 0x000000ffff0c7224 */ /* 0x000fe200000e0e05 */
[----:B------:R-:W-:Y:S01]  /*2ad0*/  IADD3 R28, P4, R7, 0x1, RZ ;  /* 0x00000001071c7810 */ /* 0x000fe20007f9e0ff */
[----:B------:R-:W-:Y:S01]  /*2ae0*/  IMAD.WIDE.U32 R8, R23, R8, c[0x2][0x0] ;  /* 0x0080000017087625 */ /* 0x000fe200078e0008 */
[----:B------:R-:W-:-:S02]  /*2af0*/  LOP3.LUT R10, RZ, R10, RZ, 0x33, !PT ;  /* 0x0000000aff0a7212 */ /* 0x000fc400078e33ff */
[C---:B------:R-:W-:Y:S01]  /*2b00*/  LOP3.LUT R22, R7.reuse, 0x20, RZ, 0xfc, !PT ;  /* 0x0000002007167812 */ /* 0x040fe200078efcff */
[----:B------:R-:W-:Y:S01]  /*2b10*/  IMAD R13, R12, R23, RZ ;  /* 0x000000170c0d7224 */ /* 0x000fe200078e02ff */
[----:B------:R-:W-:Y:S01]  /*2b20*/  IADD3 R12, P0, -R7, R8, RZ ;  /* 0x00000008070c7210 */ /* 0x000fe20007f1e1ff */
[----:B------:R-:W-:Y:S01]  /*2b30*/  IMAD.IADD R11, R11, 0x1, R17 ;  /* 0x000000010b0b7824 */ /* 0x000fe200078e0211 */
[----:B------:R-:W-:Y:S01]  /*2b40*/  LOP3.LUT R29, RZ, c[0x0][0x18c], RZ, 0x33, !PT ;  /* 0x00006300ff1d7a12 */ /* 0x000fe200078e33ff */
[----:B------:R-:W-:Y:S01]  /*2b50*/  IMAD R17, R5, UR13, RZ ;  /* 0x0000000d05117c24 */ /* 0x000fe2000f8e02ff */
[----:B------:R-:W-:Y:S01]  /*2b60*/  IADD3.X R13, R9, -0x1, R13, P0, !PT ;  /* 0xffffffff090d7810 */ /* 0x000fe200007fe40d */
[----:B------:R-:W-:Y:S01]  /*2b70*/  IMAD.WIDE.U32 R8, R4, UR13, RZ ;  /* 0x0000000d04087c25 */ /* 0x000fe2000f8e00ff */
[----:B------:R-:W-:Y:S02]  /*2b80*/  IADD3 R24, P0, R7, 0x10, RZ ;  /* 0x0000001007187810 */ /* 0x000fe40007f1e0ff */
[----:B------:R-:W-:Y:S01]  /*2b90*/  LOP3.LUT R30, RZ, UR18, RZ, 0x33, !PT ;  /* 0x00000012ff1e7c12 */ /* 0x000fe2000f8e33ff */
[----:B------:R-:W-:Y:S01]  /*2ba0*/  IMAD.MOV.U32 R31, RZ, RZ, RZ ;  /* 0x000000ffff1f7224 */ /* 0x000fe200078e00ff */
[----:B------:R-:W-:Y:S01]  /*2bb0*/  LOP3.LUT R11, RZ, R11, RZ, 0x33, !PT ;  /* 0x0000000bff0b7212 */ /* 0x000fe200078e33ff */
[----:B------:R-:W-:-:S02]  /*2bc0*/  IMAD.IADD R34, R9, 0x1, R17 ;  /* 0x0000000109227824 */ /* 0x000fc400078e0211 */
[----:B------:R-:W-:Y:S02]  /*2bd0*/  IMAD.X R35, RZ, RZ, RZ, P0 ;  /* 0x000000ffff237224 */ /* 0x000fe400000e06ff */
[----:B------:R-:W-:Y:S02]  /*2be0*/  IMAD.X R36, RZ, RZ, RZ, P1 ;  /* 0x000000ffff247224 */ /* 0x000fe400008e06ff */
[----:B------:R-:W-:Y:S02]  /*2bf0*/  IMAD.X R37, RZ, RZ, RZ, P2 ;  /* 0x000000ffff257224 */ /* 0x000fe400010e06ff */
[----:B------:R-:W-:Y:S02]  /*2c00*/  IMAD.X R38, RZ, RZ, RZ, P3 ;  /* 0x000000ffff267224 */ /* 0x000fe400018e06ff */
[----:B------:R-:W-:Y:S02]  /*2c10*/  IMAD.X R39, RZ, RZ, RZ, P4 ;  /* 0x000000ffff277224 */ /* 0x000fe400020e06ff */
.L_x_838:
[----:B---3--:R-:W-:Y:S01]  /*2c20*/  IADD3 R21, P0, RZ, -R8, RZ ;  /* 0x80000008ff157210 */ /* 0x008fe20007f1e0ff */
[----:B------:R-:W-:Y:S01]  /*2c30*/  IMAD.MOV.U32 R17, RZ, RZ, RZ ;  /* 0x000000ffff117224 */ /* 0x000fe200078e00ff */
[----:B0-2---:R-:W-:Y:S01]  /*2c40*/  SHF.R.S32.HI R20, RZ, 0x1f, R33 ;  /* 0x0000001fff147819 */ /* 0x005fe20000011421 */
[----:B------:R-:W-:Y:S01]  /*2c50*/  YIELD ;  /* 0x0000000000007946 */ /* 0x000fe20003800000 */
[----:B------:R-:W-:Y:S01]  /*2c60*/  BSSY B1, `(.L_x_831) ;  /* 0x000008f000017945 */ /* 0x000fe20003800000 */
[----:B------:R-:W-:-:S02]  /*2c70*/  IMAD.X R43, RZ, RZ, ~R34, P0 ;  /* 0x000000ffff2b7224 */ /* 0x000fc400000e0e22 */
[----:B----4-:R-:W-:Y:S02]  /*2c80*/  IMAD R16, R32, R21, RZ ;  /* 0x0000001520107224 */ /* 0x010fe400078e02ff */
[----:B------:R-:W-:Y:S02]  /*2c90*/  IMAD R41, R20, UR13, RZ ;  /* 0x0000000d14297c24 */ /* 0x000fe4000f8e02ff */
[C---:B------:R-:W-:Y:S02]  /*2ca0*/  IMAD R43, R31.reuse, R43, R16 ;  /* 0x0000002b1f2b7224 */ /* 0x040fe400078e0210 */
        /* <DEDUP_REMOVED lines=24> */
[----:B------:R-:W-:Y:S01]  /*2e30*/  ISETP.LT.AND.EX P0, PT, R16, UR18, PT, P0 ;  /* 0x0000001210007c0c */ /* 0x000fe2000bf01300 */
[----:B------:R-:W-:Y:S01]  /*2e40*/  IMAD.X R45, RZ, RZ, R17, P1 ;  /* 0x000000ffff2d7224 */ /* 0x000fe200008e0611 */
[C---:B------:R-:W-:Y:S01]  /*2e50*/  IADD3 R44, P2, R40.reuse, 0x20, RZ ;  /* 0x00000020282c7810 */ /* 0x040fe20007f5e0ff */
[----:B------:R-:W-:Y:S01]  /*2e60*/  IMAD.SHL.U32 R20, R40, 0x4, RZ ;  /* 0x0000000428147824 */ /* 0x000fe200078e00ff */
[----:B------:R-:W-:Y:S02]  /*2e70*/  SEL R21, R21, c[0x0][0x18c], P0 ;  /* 0x0000630015157a07 */ /* 0x000fe40000000000 */
[----:B------:R-:W-:Y:S01]  /*2e80*/  SEL R16, R16, UR18, P0 ;  /* 0x0000001210107c07 */ /* 0x000fe20008000000 */
        /* <DEDUP_REMOVED lines=17> */
[----:B------:R-:W-:Y:S01]  /*2fa0*/  IMAD.MOV.U32 R46, RZ, RZ, R44 ;  /* 0x000000ffff2e7224 */ /* 0x000fe200078e002c */
[----:B------:R-:W-:Y:S01]  /*2fb0*/  IADD3 R48, P2, R40, 0x40, RZ ;  /* 0x0000004028307810 */ /* 0x000fe20007f5e0ff */
[----:B------:R-:W0:Y:S01]  /*2fc0*/  LDS R42, [R20+0x80] ;  /* 0x00008000142a7984 */ /* 0x000e220000000800 */
[----:B------:R-:W-:-:S03]  /*2fd0*/  ISETP.NE.AND.EX P1, PT, RZ, RZ, PT, P1 ;  /* 0x000000ffff00720c */ /* 0x000fc60003f25310 */
[----:B------:R-:W-:Y:S01]  /*2fe0*/  IMAD.MOV.U32 R44, RZ, RZ, R48 ;  /* 0x000000ffff2c7224 */ /* 0x000fe200078e0030 */
[----:B0-----:R-:W-:Y:S01]  /*2ff0*/  FMNMX.FTZ R47, R41, R42, !PT ;  /* 0x0000002a292f7209 */ /* 0x001fe20007810000 */
[----:B------:R-:W-:-:S04]  /*3000*/  IMAD.X R41, RZ, RZ, R45, P2 ;  /* 0x000000ffff297224 */ /* 0x000fc800010e062d */
[----:B------:R0:W-:Y:S04]  /*3010*/  STS [R20], R47 ;  /* 0x0000002f14007388 */ /* 0x0001e80000000800 */
[----:B------:R-:W-:Y:S05]  /*3020*/  @!P1 BRA `(.L_x_836) ;  /* 0x000000f000009947 */ /* 0x000fea0003800000 */
[----:B------:R-:W-:Y:S01]  /*3030*/  ISETP.NE.U32.AND P1, PT, R43, 0x2, PT ;  /* 0x000000022b00780c */ /* 0x000fe20003f25070 */
[----:B------:R-:W2:Y:S01]  /*3040*/  LDS R41, [R20+0x100] ;  /* 0x0001000014297984 */ /* 0x000ea20000000800 */
[----:B------:R-:W-:Y:S02]  /*3050*/  IMAD.MOV.U32 R46, RZ, RZ, R48 ;  /* 0x000000ffff2e7224 */ /* 0x000fe400078e0030 */
[----:B------:R-:W-:-:S13]  /*3060*/  ISETP.NE.AND.EX P1, PT, RZ, RZ, PT, P1 ;  /* 0x000000ffff00720c */ /* 0x000fda0003f25310 */
[----:B------:R-:W3:Y:S01]  /*3070*/  @P1 LDS R42, [R20+0x180] ;  /* 0x00018000142a1984 */ /* 0x000ee20000000800 */
[----:B0-2---:R-:W-:-:S05]  /*3080*/  FMNMX.FTZ R47, R47, R41, !PT ;  /* 0x000000292f2f7209 */ /* 0x005fca0007810000 */
[----:B------:R0:W-:Y:S01]  /*3090*/  STS [R20], R47 ;  /* 0x0000002f14007388 */ /* 0x0001e20000000800 */
[----:B---3--:R-:W-:Y:S02]  /*30a0*/  @P1 FMNMX.FTZ R43, R47, R42, !PT ;  /* 0x0000002a2f2b1209 */ /* 0x008fe40007810000 */
[----:B------:R-:W-:-:S03]  /*30b0*/  IADD3 R42, P2, R40, 0x60, RZ ;  /* 0x00000060282a7810 */ /* 0x000fc60007f5e0ff */
[----:B------:R0:W-:Y:S02]  /*30c0*/  @P1 STS [R20], R43 ;  /* 0x0000002b14001388 */ /* 0x0001e40000000800 */
[--C-:B------:R-:W-:Y:S01]  /*30d0*/  IMAD.MOV.U32 R44, RZ, RZ, R42.reuse ;  /* 0x000000ffff2c7224 */ /* 0x100fe200078e002a */
[----:B------:R-:W-:Y:S01]  /*30e0*/  @P1 IADD3 R44, P3, R40, 0x80, RZ ;  /* 0x00000080282c1810 */ /* 0x000fe20007f7e0ff */
[--C-:B------:R-:W-:Y:S02]  /*30f0*/  IMAD.X R41, RZ, RZ, R45.reuse, P2 ;  /* 0x000000ffff297224 */ /* 0x100fe400010e062d */
[----:B------:R-:W-:Y:S02]  /*3100*/  @P1 IMAD.MOV.U32 R46, RZ, RZ, R42 ;  /* 0x000000ffff2e1224 */ /* 0x000fe400078e002a */
[----:B------:R-:W-:-:S03]  /*3110*/  @P1 IMAD.X R41, RZ, RZ, R45, P3 ;  /* 0x000000ffff291224 */ /* 0x000fc600018e062d */
.L_x_836:
[----:B------:R-:W-:Y:S05]  /*3120*/  BSYNC B3 ;  /* 0x0000000000037941 */ /* 0x000fea0003800000 */
.L_x_835:
[----:B------:R-:W-:Y:S05]  /*3130*/  @!P0 BRA `(.L_x_834) ;  /* 0x0000015000008947 */ /* 0x000fea0003800000 */
[----:B0-----:R0:W2:Y:S01]  /*3140*/  LDS R43, [R20] ;  /* 0x00000000142b7984 */ /* 0x0010a20000000800 */
[----:B------:R-:W-:-:S03]  /*3150*/  LEA R40, R44, 0x180, 0x2 ;  /* 0x000001802c287811 */ /* 0x000fc600078e10ff */
.L_x_837:
[----:B------:R3:W4:Y:S02]  /*3160*/  LDS R42, [R46.X4+0x80] ;  /* 0x000080002e2a7984 */ /* 0x0007240000004800 */
[----:B---3--:R-:W-:-:S02]  /*3170*/  IADD3 R46, R44, 0x60, RZ ;  /* 0x000000602c2e7810 */ /* 0x008fc40007ffe0ff */
[----:B------:R-:W-:-:S05]  /*3180*/  IADD3 R44, P0, R44, 0x80, RZ ;  /* 0x000000802c2c7810 */ /* 0x000fca0007f1e0ff */
[----:B------:R-:W-:Y:S01]  /*3190*/  IMAD.X R41, RZ, RZ, R41, P0 ;  /* 0x000000ffff297224 */ /* 0x000fe200000e0629 */
[----:B------:R-:W-:-:S04]  /*31a0*/  ISETP.GE.U32.AND P0, PT, R44, R21, PT ;  /* 0x000000152c00720c */ /* 0x000fc80003f06070 */
[----:B------:R-:W-:Y:S02]  /*31b0*/  ISETP.GE.AND.EX P0, PT, R41, R16, PT, P0 ;  /* 0x000000102900720c */ /* 0x000fe40003f06300 */
[----:B--2-4-:R-:W-:-:S05]  /*31c0*/  FMNMX.FTZ R45, R42, R43, !PT ;  /* 0x0000002b2a2d7209 */ /* 0x014fca0007810000 */
[----:B------:R-:W-:Y:S04]  /*31d0*/  STS [R20], R45 ;  /* 0x0000002d14007388 */ /* 0x000fe80000000800 */
[----:B------:R-:W2:Y:S02]  /*31e0*/  LDS R42, [R40+-0x100] ;  /* 0xffff0000282a7984 */ /* 0x000ea40000000800 */
[----:B--2---:R-:W-:-:S05]  /*31f0*/  FMNMX.FTZ R47, R45, R42, !PT ;  /* 0x0000002a2d2f7209 */ /* 0x004fca0007810000 */
[----:B------:R-:W-:Y:S04]  /*3200*/  STS [R20], R47 ;  /* 0x0000002f14007388 */ /* 0x000fe80000000800 */
[----:B------:R-:W2:Y:S02]  /*3210*/  LDS R42, [R40+-0x80] ;  /* 0xffff8000282a7984 */ /* 0x000ea40000000800 */
[----:B--2---:R-:W-:-:S05]  /*3220*/  FMNMX.FTZ R49, R47, R42, !PT ;  /* 0x0000002a2f317209 */ /* 0x004fca0007810000 */
[----:B------:R-:W-:Y:S04]  /*3230*/  STS [R20], R49 ;  /* 0x0000003114007388 */ /* 0x000fe80000000800 */
[----:B------:R2:W3:Y:S02]  /*3240*/  LDS R42, [R40] ;  /* 0x00000000282a7984 */ /* 0x0004e40000000800 */
[----:B--2---:R-:W-:Y:S02]  /*3250*/  IADD3 R40, R40, 0x200, RZ ;  /* 0x0000020028287810 */ /* 0x004fe40007ffe0ff */
[----:B---3--:R-:W-:-:S05]  /*3260*/  FMNMX.FTZ R43, R49, R42, !PT ;  /* 0x0000002a312b7209 */ /* 0x008fca0007810000 */
[----:B------:R2:W-:Y:S01]  /*3270*/  STS [R20], R43 ;  /* 0x0000002b14007388 */ /* 0x0005e20000000800 */
[----:B------:R-:W-:Y:S05]  /*3280*/  @!P0 BRA `(.L_x_837) ;  /* 0xfffffed000008947 */ /* 0x000fea000383ffff */
.L_x_834:
[----:B------:R-:W-:Y:S05]  /*3290*/  BSYNC B2 ;  /* 0x0000000000027941 */ /* 0x000fea0003800000 */
.L_x_833:
[----:B------:R-:W-:-:S05]  /*32a0*/  IADD3 R18, P0, R21, -R18, RZ ;  /* 0x8000001215127210 */ /* 0x000fca0007f1e0ff */
[----:B------:R-:W-:Y:S01]  /*32b0*/  IMAD.X R16, R16, 0x1, ~R17, P0 ;  /* 0x0000000110107824 */ /* 0x000fe200000e0e11 */
[----:B------:R-:W-:-:S04]  /*32c0*/  ISETP.LT.U32.AND P0, PT, R18, 0x20, PT ;  /* 0x000000201200780c */ /* 0x000fc80003f01070 */
[----:B------:R-:W-:-:S04]  /*32d0*/  ISETP.LT.AND.EX P0, PT, R16, RZ, PT, P0 ;  /* 0x000000ff1000720c */ /* 0x000fc80003f01300 */
[----:B------:R-:W-:Y:S02]  /*32e0*/  SEL R41, R18, 0x20, P0 ;  /* 0x0000002012297807 */ /* 0x000fe40000000000 */
[----:B------:R-:W-:Y:S02]  /*32f0*/  SEL R18, R16, RZ, P0 ;  /* 0x000000ff10127207 */ /* 0x000fe40000000000 */
[-C--:B------:R-:W-:Y:S02]  /*3300*/  ISETP.GE.U32.AND P0, PT, R22, R41.reuse, PT ;  /* 0x000000291600720c */ /* 0x080fe40003f06070 */
[----:B------:R-:W-:Y:S02]  /*3310*/  ISETP.GE.U32.AND P1, PT, R24, R41, PT ;  /* 0x000000291800720c */ /* 0x000fe40003f26070 */
[-C--:B------:R-:W-:Y:S02]  /*3320*/  ISETP.GE.AND.EX P0, PT, RZ, R18.reuse, PT, P0 ;  /* 0x00000012ff00720c */ /* 0x080fe40003f06300 */
[----:B------:R-:W-:-:S11]  /*3330*/  ISETP.GE.AND.EX P1, PT, R35, R18, PT, P1 ;  /* 0x000000122300720c */ /* 0x000fd60003f26310 */
[----:B------:R-:W-:Y:S04]  /*3340*/  @!P0 LDS R16, [R20] ;  /* 0x0000000014108984 */ /* 0x000fe80000000800 */
[----:B------:R-:W3:Y:S02]  /*3350*/  @!P0 LDS R17, [R20+0x80] ;  /* 0x0000800014118984 */ /* 0x000ee40000000800 */
[----:B---3--:R-:W-:-:S05]  /*3360*/  @!P0 FMNMX.FTZ R17, R16, R17, !PT ;  /* 0x0000001110118209 */ /* 0x008fca0007810000 */
[----:B------:R-:W-:Y:S01]  /*3370*/  @!P0 STS [R20], R17 ;  /* 0x0000001114008388 */ /* 0x000fe20000000800 */
[----:B------:R-:W-:-:S03]  /*3380*/  ISETP.GE.U32.AND P0, PT, R25, R41, PT ;  /* 0x000000291900720c */ /* 0x000fc60003f06070 */
[----:B------:R-:W-:Y:S01]  /*3390*/  @!P1 LDS R16, [R20] ;  /* 0x0000000014109984 */ /* 0x000fe20000000800 */
[----:B------:R-:W-:-:S03]  /*33a0*/  ISETP.GE.AND.EX P0, PT, R36, R18, PT, P0 ;  /* 0x000000122400720c */ /* 0x000fc60003f06300 */
        /* <DEDUP_REMOVED lines=20> */
[----:B------:R-:W-:Y:S04]  /*34f0*/  @!P0 STS [R20], R19 ;  /* 0x0000001314008388 */ /* 0x000fe80000000800 */
[----:B------:R-:W-:Y:S04]  /*3500*/  @!P1 LDS R16, [R20] ;  /* 0x0000000014109984 */ /* 0x000fe80000000800 */
[----:B------:R-:W3:Y:S02]  /*3510*/  @!P1 LDS R21, [R20+0x4] ;  /* 0x0000040014159984 */ /* 0x000ee40000000800 */
[----:B---3--:R-:W-:-:S05]  /*3520*/  @!P1 FMNMX.FTZ R21, R16, R21, !PT ;  /* 0x0000001510159209 */ /* 0x008fca0007810000 */
[----:B------:R3:W-:Y:S04]  /*3530*/  @!P1 STS [R20], R21 ;  /* 0x0000001514009388 */ /* 0x0007e80000000800 */
[----:B------:R3:W4:Y:S02]  /*3540*/  LDS R16, [R20] ;  /* 0x0000000014107984 */ /* 0x0007240000000800 */
.L_x_832:
[----:B------:R-:W-:Y:S05]  /*3550*/  BSYNC B1 ;  /* 0x0000000000017941 */ /* 0x000fea0003800000 */
.L_x_831:
[----:B------:R-:W-:Y:S02]  /*3560*/  IADD3 R33, R33, 0x1, RZ ;  /* 0x0000000121217810 */ /* 0x000fe40007ffe0ff */
[----:B------:R-:W-:Y:S02]  /*3570*/  IADD3 R31, P1, R31, 0x1, RZ ;  /* 0x000000011f1f7810 */ /* 0x000fe40007f3e0ff */
[----:B------:R-:W-:-:S03]  /*3580*/  ISETP.GT.U32.AND P0, PT, R14, R33, PT ;  /* 0x000000210e00720c */ /* 0x000fc60003f04070 */
[----:B------:R-:W-:Y:S01]  /*3590*/  IMAD.X R32, RZ, RZ, R32, P1 ;  /* 0x000000ffff207224 */ /* 0x000fe200008e0620 */
[----:B------:R-:W-:-:S13]  /*35a0*/  ISETP.GT.AND.EX P0, PT, R15, RZ, PT, P0 ;  /* 0x000000ff0f00720c */ /* 0x000fda0003f04300 */
[----:B------:R-:W-:Y:S05]  /*35b0*/  @P0 BRA `(.L_x_838) ;  /* 0xfffff66000000947 */ /* 0x000fea000383ffff */
.L_x_830:
[----:B------:R-:W-:Y:S05]  /*35c0*/  BSYNC B0 ;  /* 0x0000000000007941 */ /* 0x000fea0003800000 */
.L_x_829:
[C---:B------:R-:W-:Y:S01]  /*35d0*/  IMAD.SHL.U32 R7, R2.reuse, 0x10, RZ ;  /* 0x0000001002077824 */ /* 0x040fe200078e00ff */
[----:B------:R-:W-:Y:S01]  /*35e0*/  SHF.L.U64.HI R5, R2, 0x4, R3 ;  /* 0x0000000402057819 */ /* 0x000fe20000010203 */
[----:B------:R-:W-:Y:S01]  /*35f0*/  USHF.R.S32.HI UR4, URZ, 0x1f, UR10 ;  /* 0x0000001f3f047899 */ /* 0x000fe2000801140a */
[----:B------:R-:W5:Y:S02]  /*3600*/  S2R R9, SR_TID.X ;  /* 0x0000000000097919 */ /* 0x000f640000002100 */
        /* <DEDUP_REMOVED lines=15> */
[----:B-----5:R-:W-:-:S11]  /*3700*/  ISETP.GE.U32.AND P1, PT, R9, UR10, PT ;  /* 0x0000000a09007c0c */ /* 0x020fd6000bf26070 */
[----:B------:R-:W-:Y:S05]  /*3710*/  @P0 BRA `(.L_x_840) ;  /* 0x0000012000000947 */ /* 0x000fea0003800000 */
[----:B------:R-:W-:-:S04]  /*3720*/  ISETP.NE.U32.AND P0, PT, RZ, c[0x0][0x180], PT ;  /* 0x00006000ff007a0c */ /* 0x000fc80003f05070 */
[----:B------:R-:W-:-:S13]  /*3730*/  ISETP.NE.AND.EX P0, PT, RZ, c[0x0][0x184], PT, P0 ;  /* 0x00006100ff007a0c */ /* 0x000fda0003f05300 */
[----:B------:R-:W-:Y:S02]  /*3740*/  @P0 IMAD.MOV.U32 R5, RZ, RZ, c[0x0][0x184] ;  /* 0x00006100ff050624 */ /* 0x000fe400078e00ff */
[----:B------:R-:W-:-:S05]  /*3750*/  @P0 IMAD.MOV.U32 R4, RZ, RZ, c[0x0][0x180] ;  /* 0x00006000ff040624 */ /* 0x000fca00078e00ff */
[----:B------:R-:W5:Y:S01]  /*3760*/  @P0 LDG.E R5, [R4.64] ;  /* 0x0000001004050981 */ /* 0x000f62000c1e1900 */
[----:B------:R-:W0:Y:S03]  /*3770*/  S2UR UR4, SR_CTAID.X ;  /* 0x00000000000479c3 */ /* 0x000e260000002500 */
[----:B------:R-:W2:Y:S04]  /*3780*/  S2R R8, SR_TID.X ;  /* 0x0000000000087919 */ /* 0x000ea80000002100 */
[----:B------:R-:W3:Y:S01]  /*3790*/  S2R R7, SR_CTAID.X ;  /* 0x0000000000077919 */ /* 0x000ee20000002500 */
[----:B0-----:R-:W-:-:S03]  /*37a0*/  UIMAD UR4, UR11, UR4, URZ ;  /* 0x000000040b0472a4 */ /* 0x001fc6000f8e023f */
[----:B--2---:R-:W5:Y:S01]  /*37b0*/  LDS R0, [R8.X4] ;  /* 0x0000000008007984 */ /* 0x004f620000004800 */
[----:B---3--:R-:W-:-:S05]  /*37c0*/  IMAD.WIDE.U32 R2, R7, UR12, R2 ;  /* 0x0000000c07027c25 */ /* 0x008fca000f8e0002 */
[----:B------:R-:W-:Y:S02]  /*37d0*/  IADD3 R3, R3, UR4, RZ ;  /* 0x0000000403037c10 */ /* 0x000fe4000fffe0ff */
[----:B-----5:R-:W-:Y:S02]  /*37e0*/  @P0 FMNMX.FTZ R0, R0, R5, PT ;  /* 0x0000000500000209 */ /* 0x020fe40003810000 */
[----:B------:R-:W-:-:S03]  /*37f0*/  LEA R6, P0, R2, c[0x0][0x168], 0x2 ;  /* 0x00005a0002067a11 */ /* 0x000fc600078010ff */
[----:B------:R-:W-:Y:S01]  /*3800*/  FMUL.FTZ R0, R0, 0.0078740157186985015869 ;  /* 0x3c01020400007820 */ /* 0x000fe20000410000 */
[----:B------:R-:W-:-:S04]  /*3810*/  LEA.HI.X R7, R2, c[0x0][0x16c], R3, 0x2, P0 ;  /* 0x00005b0002077a11 */ /* 0x000fc800000f1403 */
[----:B------:R-:W-:-:S05]  /*3820*/  FMNMX.FTZ R3, R0, 1.1920928955078125e-07, !PT ;  /* 0x3400000000037809 */ /* 0x000fca0007810000 */
[----:B------:R0:W-:Y:S02]  /*3830*/  STG.E [R6.64], R3 ;  /* 0x0000000306007986 */ /* 0x0001e4000c101910 */
.L_x_840:
[----:B------:R-:W-:Y:S05]  /*3840*/  BSYNC B0 ;  /* 0x0000000000007941 */ /* 0x000fea0003800000 */
.L_x_839:
[----:B------:R-:W-:Y:S06]  /*3850*/  BAR.SYNC.DEFER_BLOCKING 0x0 ;  /* 0x0000000000007b1d */ /* 0x000fec0000010000 */
[----:B------:R-:W-:Y:S05]  /*3860*/  @P1 EXIT ;  /* 0x000000000000194d */ /* 0x000fea0003800000 */
[----:B------:R-:W5:Y:S01]  /*3870*/  S2UR UR14, SR_CTAID.X ;  /* 0x00000000000e79c3 */ /* 0x000f620000002500 */
[----:B------:R-:W-:Y:S01]  /*3880*/  ULDC UR13, c[0x0][0x18c] ;  /* 0x00006300000d7ab9 */ /* 0x000fe20000000800 */
[----:B0-----:R-:W-:Y:S01]  /*3890*/  IMAD.MOV.U32 R7, RZ, RZ, R9 ;  /* 0x000000ffff077224 */ /* 0x001fe200078e0009 */
[----:B------:R-:W-:Y:S02]  /*38a0*/  USHF.R.S32.HI UR15, URZ, 0x1f, UR13 ;  /* 0x0000001f3f0f7899 */ /* 0x000fe4000801140d */
[----:B------:R-:W-:-:S02]  /*38b0*/  ULDC.64 UR4, c[0x0][0x160] ;  /* 0x0000580000047ab9 */ /* 0x000fc40000000a00 */
[----:B-----5:R-:W-:Y:S02]  /*38c0*/  UIMAD.WIDE.U32 UR4, UR14, UR13, UR4 ;  /* 0x0000000d0e0472a5 */ /* 0x020fe4000f8e0004 */
        /* <DEDUP_REMOVED lines=8> */
.L_x_842:
[----:B0-----:R-:W-:Y:S02]  /*3950*/  IMAD.MOV.U32 R4, RZ, RZ, 0x8 ;  /* 0x00000008ff047424 */ /* 0x001fe400078e00ff */
[----:B------:R-:W-:Y:S02]  /*3960*/  IMAD.MOV.U32 R8, RZ, RZ, 0x8 ;  /* 0x00000008ff087424 */ /* 0x000fe400078e00ff */
[----:B------:R-:W-:-:S04]  /*3970*/  IMAD.WIDE.U32 R4, R7, R4, UR6 ;  /* 0x0000000607047e25 */ /* 0x000fc8000f8e0004 */
[----:B------:R-:W-:Y:S01]  /*3980*/  IMAD.WIDE.U32 R8, R7, R8, UR8 ;  /* 0x0000000807087e25 */ /* 0x000fe2000f8e0008 */
[----:B------:R-:W5:Y:S04]  /*3990*/  LDG.E.64.CONSTANT R10, [R4.64] ;  /* 0x00000010040a7981 */ /* 0x000f68000c1e9b00 */
[----:B--2---:R-:W2:Y:S01]  /*39a0*/  LDG.E.64 R14, [R8.64] ;  /* 0x00000010080e7981 */ /* 0x004ea2000c1e1b00 */
[----:B------:R-:W-:-:S04]  /*39b0*/  SHF.R.U32.HI R0, RZ, 0x4, R7 ;  /* 0x00000004ff007819 */ /* 0x000fc80000011607 */
[----:B------:R-:W-:-:S04]  /*39c0*/  LOP3.LUT R0, R0, 0x3ffffff, RZ, 0xc0, !PT ;  /* 0x03ffffff00007812 */ /* 0x000fc800078ec0ff */
[----:B----4-:R-:W-:Y:S02]  /*39d0*/  IADD3 R16, P0, R0, UR12, RZ ;  /* 0x0000000c00107c10 */ /* 0x010fe4000ff1e0ff */
[--C-:B-----5:R-:W-:Y:S02]  /*39e0*/  PRMT R0, RZ, 0x5410, R10.reuse ;  /* 0x00005410ff007816 */ /* 0x120fe4000000000a */
[----:B------:R-:W-:Y:S02]  /*39f0*/  PRMT R4, RZ, 0x7610, R10 ;  /* 0x00007610ff047816 */ /* 0x000fe4000000000a */
[----:B--2---:R-:W-:-:S05]  /*3a00*/  PRMT R5, RZ, 0x5410, R14 ;  /* 0x00005410ff057816 */ /* 0x004fca000000000e */
[----:B------:R-:W-:Y:S01]  /*3a10*/  FADD.FTZ R6, R0, R5 ;  /* 0x0000000500067221 */ /* 0x000fe20000010000 */
[----:B------:R-:W-:Y:S02]  /*3a20*/  PRMT R5, RZ, 0x7610, R14 ;  /* 0x00007610ff057816 */ /* 0x000fe4000000000e */
[----:B------:R-:W-:-:S03]  /*3a30*/  PRMT R0, RZ, 0x5410, R11 ;  /* 0x00005410ff007816 */ /* 0x000fc6000000000b */
[----:B------:R-:W-:Y:S01]  /*3a40*/  FADD.FTZ R13, R4, R5 ;  /* 0x00000005040d7221 */ /* 0x000fe20000010000 */
[----:B------:R-:W-:Y:S02]  /*3a50*/  PRMT R5, RZ, 0x5410, R15 ;  /* 0x00005410ff057816 */ /* 0x000fe4000000000f */
[----:B------:R-:W-:Y:S01]  /*3a60*/  PRMT R4, RZ, 0x7610, R11 ;  /* 0x00007610ff047816 */ /* 0x000fe2000000000b */
[----:B------:R-:W-:Y:S01]  /*3a70*/  IMAD.X R11, RZ, RZ, UR11, P0 ;  /* 0x0000000bff0b7e24 */ /* 0x000fe200080e06ff */
[----:B------:R-:W-:Y:S01]  /*3a80*/  LEA R10, P0, R16, c[0x0][0x168], 0x2 ;  /* 0x00005a00100a7a11 */ /* 0x000fe200078010ff */
[----:B------:R-:W-:Y:S01]  /*3a90*/  FADD.FTZ R12, R0, R5 ;  /* 0x00000005000c7221 */ /* 0x000fe20000010000 */
[----:B------:R-:W-:Y:S01]  /*3aa0*/  PRMT R5, RZ, 0x7610, R15 ;  /* 0x00007610ff057816 */ /* 0x000fe2000000000f */
[----:B------:R-:W-:Y:S01]  /*3ab0*/  IMAD.MOV.U32 R0, RZ, RZ, 0x8 ;  /* 0x00000008ff007424 */ /* 0x000fe200078e00ff */
[----:B------:R-:W-:Y:S02]  /*3ac0*/  LEA.HI.X R11, R16, c[0x0][0x16c], R11, 0x2, P0 ;  /* 0x00005b00100b7a11 */ /* 0x000fe400000f140b */
[----:B------:R-:W-:Y:S01]  /*3ad0*/  F2FP.BF16.PACK_AB R16, R13, R6 ;  /* 0x000000060d10723e */ /* 0x000fe200000010ff */
[----:B------:R-:W-:-:S02]  /*3ae0*/  FADD.FTZ R15, R4, R5 ;  /* 0x00000005040f7221 */ /* 0x000fc40000010000 */
[----:B------:R-:W-:-:S03]  /*3af0*/  IMAD.WIDE.U32 R4, R7, R0, c[0x0][0x178] ;  /* 0x00005e0007047625 */ /* 0x000fc600078e0000 */
[----:B------:R-:W-:-:S03]  /*3b00*/  F2FP.BF16.PACK_AB R17, R15, R12 ;  /* 0x0000000c0f11723e */ /* 0x000fc600000010ff */
[----:B------:R-:W2:Y:S04]  /*3b10*/  LDG.E.64.CONSTANT R4, [R4.64] ;  /* 0x0000001004047981 */ /* 0x000ea8000c1e9b00 */
[----:B------:R0:W-:Y:S04]  /*3b20*/  STG.E.64 [R8.64], R16 ;  /* 0x0000001008007986 */ /* 0x0001e8000c101b10 */
[----:B------:R4:W5:Y:S01]  /*3b30*/  LDG.E R10, [R10.64] ;  /* 0x000000100a0a7981 */ /* 0x000962000c1e1900 */
[----:B-1----:R-:W-:Y:S02]  /*3b40*/  FMUL.FTZ R6, R6, UR19 ;  /* 0x0000001306067c20 */ /* 0x002fe40008410000 */
[----:B------:R-:W-:-:S02]  /*3b50*/  FMUL.FTZ R13, R13, UR19 ;  /* 0x000000130d0d7c20 */ /* 0x000fc40008410000 */
[----:B------:R-:W-:Y:S01]  /*3b60*/  FMUL.FTZ R14, R12, UR19 ;  /* 0x000000130c0e7c20 */ /* 0x000fe20008410000 */
[----:B------:R-:W-:Y:S01]  /*3b70*/  F2FP.BF16.PACK_AB R6, RZ, R6 ;  /* 0x00000006ff06723e */ /* 0x000fe200000010ff */
[----:B------:R-:W-:Y:S01]  /*3b80*/  FMUL.FTZ R15, R15, UR19 ;  /* 0x000000130f0f7c20 */ /* 0x000fe20008410000 */
[----:B------:R-:W-:Y:S02]  /*3b90*/  F2FP.BF16.PACK_AB R13, RZ, R13 ;  /* 0x0000000dff0d723e */ /* 0x000fe400000010ff */
[----:B0-----:R-:W-:Y:S02]  /*3ba0*/  PRMT R8, RZ, 0x5410, R6 ;  /* 0x00005410ff087816 */ /* 0x001fe40000000006 */
[----:B------:R-:W-:Y:S02]  /*3bb0*/  PRMT R13, RZ, 0x5410, R13 ;  /* 0x00005410ff0d7816 */ /* 0x000fe4000000000d */
[----:B------:R-:W-:Y:S02]  /*3bc0*/  F2FP.BF16.PACK_AB R14, RZ, R14 ;  /* 0x0000000eff0e723e */ /* 0x000fe400000010ff */
[----:B------:R-:W-:-:S02]  /*3bd0*/  F2FP.BF16.PACK_AB R15, RZ, R15 ;  /* 0x0000000fff0f723e */ /* 0x000fc400000010ff */
[----:B------:R-:W-:Y:S02]  /*3be0*/  PRMT R14, RZ, 0x5410, R14 ;  /* 0x00005410ff0e7816 */ /* 0x000fe4000000000e */
[----:B------:R-:W-:Y:S02]  /*3bf0*/  PRMT R15, RZ, 0x5410, R15 ;  /* 0x00005410ff0f7816 */ /* 0x000fe4000000000f */
[--C-:B--2---:R-:W-:Y:S02]  /*3c00*/  PRMT R9, RZ, 0x5410, R4.reuse ;  /* 0x00005410ff097816 */ /* 0x104fe40000000004 */
[----:B------:R-:W-:Y:S02]  /*3c10*/  PRMT R4, RZ, 0x7610, R4 ;  /* 0x00007610ff047816 */ /* 0x000fe40000000004 */
[--C-:B----4-:R-:W-:Y:S01]  /*3c20*/  PRMT R11, RZ, 0x5410, R5.reuse ;  /* 0x00005410ff0b7816 */ /* 0x110fe20000000005 */
[----:B------:R-:W-:Y:S01]  /*3c30*/  FMUL.FTZ R12, R8, R9 ;  /* 0x00000009080c7220 */ /* 0x000fe20000410000 */
[----:B------:R-:W-:Y:S01]  /*3c40*/  PRMT R8, RZ, 0x7610, R5 ;  /* 0x00007610ff087816 */ /* 0x000fe20000000005 */
[----:B------:R-:W-:Y:S01]  /*3c50*/  FMUL.FTZ R4, R13, R4 ;  /* 0x000000040d047220 */ /* 0x000fe20000410000 */
[----:B-----5:R-:W0:Y:S01]  /*3c60*/  MUFU.RCP R6, R10 ;  /* 0x0000000a00067308 */ /* 0x020e220000001000 */
[----:B------:R-:W-:Y:S01]  /*3c70*/  FMUL.FTZ R11, R14, R11 ;  /* 0x0000000b0e0b7220 */ /* 0x000fe20000410000 */
[----:B------:R-:W-:Y:S01]  /*3c80*/  F2FP.BF16.PACK_AB R12, RZ, R12 ;  /* 0x0000000cff0c723e */ /* 0x000fe200000010ff */
[----:B------:R-:W-:Y:S01]  /*3c90*/  FMUL.FTZ R8, R15, R8 ;  /* 0x000000080f087220 */ /* 0x000fe20000410000 */
[----:B------:R-:W-:-:S02]  /*3ca0*/  F2FP.BF16.PACK_AB R4, RZ, R4 ;  /* 0x00000004ff04723e */ /* 0x000fc400000010ff */
[----:B------:R-:W-:Y:S02]  /*3cb0*/  PRMT R9, RZ, 0x5410, R12 ;  /* 0x00005410ff097816 */ /* 0x000fe4000000000c */
[----:B------:R-:W-:Y:S02]  /*3cc0*/  PRMT R5, RZ, 0x5410, R4 ;  /* 0x00005410ff057816 */ /* 0x000fe40000000004 */
[----:B------:R-:W-:Y:S02]  /*3cd0*/  F2FP.BF16.PACK_AB R11, RZ, R11 ;  /* 0x0000000bff0b723e */ /* 0x000fe400000010ff */
[----:B------:R-:W-:Y:S02]  /*3ce0*/  F2FP.BF16.PACK_AB R8, RZ, R8 ;  /* 0x00000008ff08723e */ /* 0x000fe400000010ff */
[----:B------:R-:W-:Y:S01]  /*3cf0*/  PRMT R11, RZ, 0x5410, R11 ;  /* 0x00005410ff0b7816 */ /* 0x000fe2000000000b */
[C---:B0-----:R-:W-:Y:S02]  /*3d00*/  FMUL.FTZ R9, R6.reuse, R9 ;  /* 0x0000000906097220 */ /* 0x041fe40000410000 */
[----:B------:R-:W-:-:S02]  /*3d10*/  FMUL.FTZ R5, R6, R5 ;  /* 0x0000000506057220 */ /* 0x000fc40000410000 */
[----:B------:R-:W-:Y:S02]  /*3d20*/  FMUL.FTZ R11, R6, R11 ;  /* 0x0000000b060b7220 */ /* 0x000fe40000410000 */
[----:B------:R-:W-:Y:S08]  /*3d30*/  F2I.S8.NTZ R9, R9 ;  /* 0x0000000900097305 */ /* 0x000ff00000202100 */
[----:B------:R0:W1:Y:S08]  /*3d40*/  F2I.S8.NTZ R4, R5 ;  /* 0x0000000500047305 */ /* 0x0000700000202100 */
[----:B------:R-:W2:Y:S01]  /*3d50*/  F2I.S8.NTZ R11, R11 ;  /* 0x0000000b000b7305 */ /* 0x000ea20000202100 */
[----:B0-----:R-:W-:-:S05]  /*3d60*/  PRMT R5, RZ, 0x5410, R8 ;  /* 0x00005410ff057816 */ /* 0x001fca0000000008 */
[----:B------:R-:W-:Y:S01]  /*3d70*/  FMUL.FTZ R6, R6, R5 ;  /* 0x0000000506067220 */ /* 0x000fe20000410000 */
[----:B-1----:R-:W-:Y:S02]  /*3d80*/  PRMT R4, R4, 0x7604, R9 ;  /* 0x0000760404047816 */ /* 0x002fe40000000009 */
[----:B------:R-:W-:-:S03]  /*3d90*/  IADD3 R9, R7, c[0x0][0x0], RZ ;  /* 0x0000000007097a10 */ /* 0x000fc60007ffe0ff */
[----:B------:R-:W0:Y:S01]  /*3da0*/  F2I.S8.NTZ R6, R6 ;  /* 0x0000000600067305 */ /* 0x000e220000202100 */
[----:B------:R-:W-:Y:S02]  /*3db0*/  ISETP.GE.U32.AND P0, PT, R9, UR10, PT ;  /* 0x0000000a09007c0c */ /* 0x000fe4000bf06070 */
[----:B--2---:R-:W-:Y:S01]  /*3dc0*/  PRMT R13, R11, 0x7054, R4 ;  /* 0x000070540b0d7816 */ /* 0x004fe20000000004 */
[----:B------:R-:W-:-:S03]  /*3dd0*/  IMAD.WIDE.U32 R4, R7, 0x4, R2 ;  /* 0x0000000407047825 */ /* 0x000fc600078e0002 */
[----:B0-----:R-:W-:-:S05]  /*3de0*/  PRMT R13, R6, 0x654, R13 ;  /* 0x00000654060d7816 */ /* 0x001fca000000000d */
[----:B------:R0:W-:Y:S02]  /*3df0*/  STG.E [R4.64], R13 ;  /* 0x0000000d04007986 */ /* 0x0001e4000c101910 */
[----:B------:R-:W-:Y:S05]  /*3e00*/  @P0 EXIT ;  /* 0x000000000000094d */ /* 0x000fea0003800000 */
[----:B0-----:R-:W-:Y:S02]  /*3e10*/  IMAD.MOV.U32 R4, RZ, RZ, 0x8 ;  /* 0x00000008ff047424 */ /* 0x001fe400078e00ff */
[----:B------:R-:W-:Y:S02]  /*3e20*/  IMAD.MOV.U32 R6, RZ, RZ, 0x8 ;  /* 0x00000008ff067424 */ /* 0x000fe400078e00ff */
[----:B------:R-:W-:-:S04]  /*3e30*/  IMAD.WIDE.U32 R4, R9, R4, UR6 ;  /* 0x0000000609047e25 */ /* 0x000fc8000f8e0004 */
[----:B------:R-:W-:Y:S01]  /*3e40*/  IMAD.WIDE.U32 R6, R9, R6, UR8 ;  /* 0x0000000809067e25 */ /* 0x000fe2000f8e0006 */
[----:B------:R-:W2:Y:S04]  /*3e50*/  LDG.E.64.CONSTANT R14, [R4.64] ;  /* 0x00000010040e7981 */ /* 0x000ea8000c1e9b00 */
[----:B------:R-:W4:Y:S01]  /*3e60*/  LDG.E.64 R16, [R6.64] ;  /* 0x0000001006107981 */ /* 0x000f22000c1e1b00 */
[----:B------:R-:W-:-:S04]  /*3e70*/  SHF.R.U32.HI R8, RZ, 0x4, R9 ;  /* 0x00000004ff087819 */ /* 0x000fc80000011609 */
[----:B------:R-:W-:-:S04]  /*3e80*/  LOP3.LUT R8, R8, 0x3ffffff, RZ, 0xc0, !PT ;  /* 0x03ffffff08087812 */ /* 0x000fc800078ec0ff */
[----:B------:R-:W-:Y:S02]  /*3e90*/  IADD3 R18, P0, R8, UR12, RZ ;  /* 0x0000000c08127c10 */ /* 0x000fe4000ff1e0ff */
[--C-:B--2---:R-:W-:Y:S02]  /*3ea0*/  PRMT R4, RZ, 0x5410, R14.reuse ;  /* 0x00005410ff047816 */ /* 0x104fe4000000000e */
[----:B------:R-:W-:Y:S02]  /*3eb0*/  PRMT R5, RZ, 0x7610, R14 ;  /* 0x00007610ff057816 */ /* 0x000fe4000000000e */
[----:B----4-:R-:W-:-:S05]  /*3ec0*/  PRMT R11, RZ, 0x5410, R16 ;  /* 0x00005410ff0b7816 */ /* 0x010fca0000000010 */
[----:B------:R-:W-:Y:S01]  /*3ed0*/  FADD.FTZ R8, R4, R11 ;  /* 0x0000000b04087221 */ /* 0x000fe20000010000 */
[----:B------:R-:W-:Y:S01]  /*3ee0*/  PRMT R4, RZ, 0x7610, R16 ;  /* 0x00007610ff047816 */ /* 0x000fe20000000010 */
[----:B------:R-:W-:Y:S01]  /*3ef0*/  IMAD.X R11, RZ, RZ, UR11, P0 ;  /* 0x0000000bff0b7e24 */ /* 0x000fe200080e06ff */
[----:B------:R-:W-:-:S03]  /*3f00*/  LEA R10, P0, R18, c[0x0][0x168], 0x2 ;  /* 0x00005a00120a7a11 */ /* 0x000fc600078010ff */
[----:B------:R-:W-:Y:S01]  /*3f10*/  FADD.FTZ R13, R5, R4 ;  /* 0x00000004050d7221 */ /* 0x000fe20000010000 */
[----:B------:R-:W-:Y:S02]  /*3f20*/  PRMT R4, RZ, 0x5410, R15 ;  /* 0x00005410ff047816 */ /* 0x000fe4000000000f */
[----:B------:R-:W-:Y:S02]  /*3f30*/  PRMT R5, RZ, 0x5410, R17 ;  /* 0x00005410ff057816 */ /* 0x000fe40000000011 */
[----:B------:R-:W-:Y:S02]  /*3f40*/  F2FP.BF16.PACK_AB R16, R13, R8 ;  /* 0x000000080d10723e */ /* 0x000fe400000010ff */
[----:B------:R-:W-:Y:S01]  /*3f50*/  LEA.HI.X R11, R18, c[0x0][0x16c], R11, 0x2, P0 ;  /* 0x00005b00120b7a11 */ /* 0x000fe200000f140b */
[----:B------:R-:W-:Y:S01]  /*3f60*/  FADD.FTZ R12, R4, R5 ;  /* 0x00000005040c7221 */ /* 0x000fe20000010000 */
[----:B------:R-:W-:Y:S02]  /*3f70*/  PRMT R4, RZ, 0x7610, R15 ;  /* 0x00007610ff047816 */ /* 0x000fe4000000000f */
[----:B------:R-:W-:-:S05]  /*3f80*/  PRMT R5, RZ, 0x7610, R17 ;  /* 0x00007610ff057816 */ /* 0x000fca0000000011 */
[----:B------:R-:W-:Y:S02]  /*3f90*/  FADD.FTZ R15, R4, R5 ;  /* 0x00000005040f7221 */ /* 0x000fe40000010000 */
[----:B------:R-:W-:-:S03]  /*3fa0*/  IMAD.WIDE.U32 R4, R9, R0, c[0x0][0x178] ;  /* 0x00005e0009047625 */ /* 0x000fc600078e0000 */
[----:B------:R-:W-:-:S03]  /*3fb0*/  F2FP.BF16.PACK_AB R17, R15, R12 ;  /* 0x0000000c0f11723e */ /* 0x000fc600000010ff */
[----:B------:R-:W2:Y:S04]  /*3fc0*/  LDG.E.64.CONSTANT R4, [R4.64] ;  /* 0x0000001004047981 */ /* 0x000ea8000c1e9b00 */
[----:B------:R0:W-:Y:S04]  /*3fd0*/  STG.E.64 [R6.64], R16 ;  /* 0x0000001006007986 */ /* 0x0001e8000c101b10 */
[----:B------:R1:W4:Y:S01]  /*3fe0*/  LDG.E R10, [R10.64] ;  /* 0x000000100a0a7981 */ /* 0x000322000c1e1900 */
[----:B------:R-:W-:Y:S02]  /*3ff0*/  FMUL.FTZ R8, R8, UR19 ;  /* 0x0000001308087c20 */ /* 0x000fe40008410000 */
        /* <DEDUP_REMOVED lines=13> */
[--C-:B-1----:R-:W-:Y:S01]  /*40d0*/  PRMT R11, RZ, 0x5410, R5.reuse ;  /* 0x00005410ff0b7816 */ /* 0x102fe20000000005 */
[----:B------:R-:W-:Y:S01]  /*40e0*/  FMUL.FTZ R12, R6, R7 ;  /* 0x00000007060c7220 */ /* 0x000fe20000410000 */
[----:B------:R-:W-:Y:S01]  /*40f0*/  PRMT R6, RZ, 0x7610, R5 ;  /* 0x00007610ff067816 */ /* 0x000fe20000000005 */
[----:B------:R-:W-:Y:S01]  /*4100*/  FMUL.FTZ R4, R13, R4 ;  /* 0x000000040d047220 */ /* 0x000fe20000410000 */
[----:B----4-:R-:W0:Y:S01]  /*4110*/  MUFU.RCP R8, R10 ;  /* 0x0000000a00087308 */ /* 0x010e220000001000 */
        /* <DEDUP_REMOVED lines=70> */
[----:B-1----:R-:W-:Y:S01]  /*4580*/  PRMT R11, RZ, 0x5410, R5 ;  /* 0x00005410ff0b7816 */ /* 0x002fe20000000005 */
[----:B------:R-:W-:Y:S02]  /*4590*/  FMUL.FTZ R12, R8, R9 ;  /* 0x00000009080c7220 */ /* 0x000fe40000410000 */
[----:B------:R-:W-:Y:S01]  /*45a0*/  FMUL.FTZ R4, R13, R4 ;  /* 0x000000040d047220 */ /* 0x000fe20000410000 */
[----:B----4-:R0:W1:Y:S01]  /*45b0*/  MUFU.RCP R6, R10 ;  /* 0x0000000a00067308 */ /* 0x0100620000001000 */
[----:B------:R-:W-:Y:S01]  /*45c0*/  FMUL.FTZ R11, R14, R11 ;  /* 0x0000000b0e0b7220 */ /* 0x000fe20000410000 */
[----:B------:R-:W-:-:S02]  /*45d0*/  F2FP.BF16.PACK_AB R12, RZ, R12 ;  /* 0x0000000cff0c723e */ /* 0x000fc400000010ff */
[----:B------:R-:W-:Y:S02]  /*45e0*/  F2FP.BF16.PACK_AB R4, RZ, R4 ;  /* 0x00000004ff04723e */ /* 0x000fe400000010ff */
[----:B------:R-:W-:Y:S02]  /*45f0*/  PRMT R9, RZ, 0x5410, R12 ;  /* 0x00005410ff097816 */ /* 0x000fe4000000000c */
[----:B------:R-:W-:Y:S02]  /*4600*/  F2FP.BF16.PACK_AB R11, RZ, R11 ;  /* 0x0000000bff0b723e */ /* 0x000fe400000010ff */
[----:B0-----:R-:W-:Y:S02]  /*4610*/  PRMT R10, RZ, 0x7610, R5 ;  /* 0x00007610ff0a7816 */ /* 0x001fe40000000005 */
[----:B------:R-:W-:Y:S02]  /*4620*/  PRMT R5, RZ, 0x5410, R4 ;  /* 0x00005410ff057816 */ /* 0x000fe40000000004 */
[----:B------:R-:W-:Y:S01]  /*4630*/  PRMT R11, RZ, 0x5410, R11 ;  /* 0x00005410ff0b7816 */ /* 0x000fe2000000000b */
[----:B------:R-:W-:-:S02]  /*4640*/  FMUL.FTZ R10, R15, R10 ;  /* 0x0000000a0f0a7220 */ /* 0x000fc40000410000 */
[C---:B-1----:R-:W-:Y:S02]  /*4650*/  FMUL.FTZ R9, R6.reuse, R9 ;  /* 0x0000000906097220 */ /* 0x042fe40000410000 */
[C---:B------:R-:W-:Y:S01]  /*4660*/  FMUL.FTZ R8, R6.reuse, R5 ;  /* 0x0000000506087220 */ /* 0x040fe20000410000 */
[----:B------:R-:W-:Y:S01]  /*4670*/  F2FP.BF16.PACK_AB R10, RZ, R10 ;  /* 0x0000000aff0a723e */ /* 0x000fe200000010ff */
[----:B------:R-:W-:Y:S02]  /*4680*/  FMUL.FTZ R11, R6, R11 ;  /* 0x0000000b060b7220 */ /* 0x000fe40000410000 */
[----:B------:R-:W-:Y:S01]  /*4690*/  F2I.S8.NTZ R9, R9 ;  /* 0x0000000900097305 */ /* 0x000fe20000202100 */
[----:B------:R-:W-:-:S05]  /*46a0*/  PRMT R5, RZ, 0x5410, R10 ;  /* 0x00005410ff057816 */ /* 0x000fca000000000a */
[----:B------:R-:W-:Y:S02]  /*46b0*/  FMUL.FTZ R6, R6, R5 ;  /* 0x0000000506067220 */ /* 0x000fe40000410000 */
[----:B------:R-:W0:Y:S08]  /*46c0*/  F2I.S8.NTZ R8, R8 ;  /* 0x0000000800087305 */ /* 0x000e300000202100 */
        /* <DEDUP_REMOVED lines=46> */
[----:B------:R-:W-:Y:S02]  /*49b0*/  PRMT R6, RZ, 0x5410, R6 ;  /* 0x00005410ff067816 */ /* 0x000fe40000000006 */
[----:B------:R-:W-:Y:S02]  /*49c0*/  PRMT R13, RZ, 0x5410, R13 ;  /* 0x00005410ff0d7816 */ /* 0x000fe4000000000d */
[----:B------:R-:W-:Y:S02]  /*49d0*/  F2FP.BF16.PACK_AB R12, RZ, R12 ;  /* 0x0000000cff0c723e */ /* 0x000fe400000010ff */
[----:B------:R-:W-:-:S02]  /*49e0*/  F2FP.BF16.PACK_AB R15, RZ, R15 ;  /* 0x0000000fff0f723e */ /* 0x000fc400000010ff */
[----:B------:R-:W-:Y:S02]  /*49f0*/  PRMT R12, RZ, 0x5410, R12 ;  /* 0x00005410ff0c7816 */ /* 0x000fe4000000000c */
[----:B------:R-:W-:Y:S02]  /*4a00*/  PRMT R15, RZ, 0x5410, R15 ;  /* 0x00005410ff0f7816 */ /* 0x000fe4000000000f */
[--C-:B--2---:R-:W-:Y:S02]  /*4a10*/  PRMT R9, RZ, 0x5410, R4.reuse ;  /* 0x00005410ff097816 */ /* 0x104fe40000000004 */
[----:B------:R-:W-:Y:S02]  /*4a20*/  PRMT R4, RZ, 0x7610, R4 ;  /* 0x00007610ff047816 */ /* 0x000fe40000000004 */
[--C-:B0-----:R-:W-:Y:S01]  /*4a30*/  PRMT R11, RZ, 0x5410, R5.reuse ;  /* 0x00005410ff0b7816 */ /* 0x101fe20000000005 */
        /* <DEDUP_REMOVED lines=14> */
[C---:B------:R-:W-:Y:S01]  /*4b20*/  FMUL.FTZ R6, R0.reuse, R5 ;  /* 0x0000000500067220 */ /* 0x040fe20000410000 */
[----:B------:R-:W-:Y:S01]  /*4b30*/  PRMT R5, RZ, 0x5410, R8 ;  /* 0x00005410ff057816 */ /* 0x000fe20000000008 */
[----:B------:R-:W-:-:S02]  /*4b40*/  FMUL.FTZ R11, R0, R11 ;  /* 0x0000000b000b7220 */ /* 0x000fc40000410000 */
[----:B------:R-:W-:Y:S02]  /*4b50*/  F2I.S8.NTZ R9, R9 ;  /* 0x0000000900097305 */ /* 0x000fe40000202100 */
[----:B------:R-:W-:-:S06]  /*4b60*/  FMUL.FTZ R0, R0, R5 ;  /* 0x0000000500007220 */ /* 0x000fcc0000410000 */
        /* <DEDUP_REMOVED lines=10> */
[----:B------:R-:W-:Y:S01]  /*4c10*/  @P0 CALL.REL.NOINC `(.L_x_841) ;  /* 0x0000001000000944 */ /* 0x000fe20003c00000 */
[----:B------:R-:W-:Y:S05]  /*4c20*/  BRA `(.L_x_842) ;  /* 0xffffed2000007947 */ /* 0x000fea000383ffff */
.L_x_841:
[----:B------:R-:W-:Y:S05]  /*4c30*/  EXIT ;  /* 0x000000000000794d */ /* 0x000fea0003800000 */
        .weak           $__internal_6_$__cuda_sm20_div_s64
        .type           $__internal_6_$__cuda_sm20_div_s64,@function
        .size           $__internal_6_$__cuda_sm20_div_s64,(.L_x_3039 - $__internal_6_$__cuda_sm20_div_s64)
$__internal_6_$__cuda_sm20_div_s64:
        /* <DEDUP_REMOVED lines=19> */
[----:B------:R-:W-:-:S04]  /*4d70*/  IMAD.HI.U32 R18, P1, R17, R21, R18 ;  /* 0x0000001511127227 */ /* 0x000fc80007820012 */
[----:B------:R-:W-:Y:S01]  /*4d80*/  IMAD.HI.U32 R13, R17, R15, RZ ;  /* 0x0000000f110d7227 */ /* 0x000fe200078e00ff */
[----:B------:R-:W-:Y:S02]  /*4d90*/  IADD3 R19, P2, R25, R18, RZ ;  /* 0x0000001219137210 */ /* 0x000fe40007f5e0ff */
[----:B------:R-:W-:Y:S01]  /*4da0*/  IADD3 R25, P4, RZ, -R20, RZ ;  /* 0x80000014ff197210 */ /* 0x000fe20007f9e0ff */
[----:B------:R-:W-:Y:S02]  /*4db0*/  IMAD.X R13, R13, 0x1, R17, P0 ;  /* 0x000000010d0d7824 */ /* 0x000fe400000e0611 */
[----:B------:R-:W-:Y:S01]  /*4dc0*/  IMAD.WIDE.U32 R16, R19, R8, RZ ;  /* 0x0000000813107225 */ /* 0x000fe200078e00ff */
[----:B------:R-:W-:Y:S02]  /*4dd0*/  SEL R25, R25, R20, !P3 ;  /* 0x0000001419197207 */ /* 0x000fe40005800000 */
        /* <DEDUP_REMOVED lines=56> */
[----:B------:R-:W-:Y:S06]  /*5160*/  RET.REL.NODEC R10 `(_ZN4vllm31rms_norm_per_block_quant_kernelIN3c108BFloat16EaLb1ELb0ELi64EEEvPT0_PfPKT_S8_PKffiiPS6_l) ;  /* 0xffffae900a007950 */ /* 0x000fec0003c3ffff */
.L_x_843:
        /* <DEDUP_REMOVED lines=9> */
.L_x_3039:


//--------------------- .text._ZN4vllm31rms_norm_per_block_quant_kernelIN3c108BFloat16ENS1_13Float8_e4m3fnELb1ELb0ELi64EEEvPT0_PfPKT_S9_PKffiiPS7_l --------------------------
	.section	.text._ZN4vllm31rms_norm_per_block_quant_kernelIN3c108BFloat16ENS1_13Float8_e4m3fnELb1ELb0ELi64EEEvPT0_PfPKT_S9_PKffiiPS7_l,"ax",@progbits
	.sectioninfo	@"SHI_REGISTERS=52"
	.align	128
        .global         _ZN4vllm31rms_norm_per_block_quant_kernelIN3c108BFloat16ENS1_13Float8_e4m3fnELb1ELb0ELi64EEEvPT0_PfPKT_S9_PKffiiPS7_l
        .type           _ZN4vllm31rms_norm_per_block_quant_kernelIN3c108BFloat16ENS1_13Float8_e4m3fnELb1ELb0ELi64EEEvPT0_PfPKT_S9_PKffiiPS7_l,@function
        .size           _ZN4vllm31rms_norm_per_block_quant_kernelIN3c108BFloat16ENS1_13Float8_e4m3fnELb1ELb0ELi64EEEvPT0_PfPKT_S9_PKffiiPS7_l,(.L_x_3040 - _ZN4vllm31rms_norm_per_block_quant_kernelIN3c108BFloat16ENS1_13Float8_e4m3fnELb1ELb0ELi64EEEvPT0_PfPKT_S9_PKffiiPS7_l)
        .other          _ZN4vllm31rms_norm_per_block_quant_kernelIN3c108BFloat16ENS1_13Float8_e4m3fnELb1ELb0ELi64EEEvPT0_PfPKT_S9_PKffiiPS7_l,@"STO_CUDA_ENTRY STV_DEFAULT"
_ZN4vllm31rms_norm_per_block_quant_kernelIN3c108BFloat16ENS1_13Float8_e4m3fnELb1ELb0ELi64EEEvPT0_PfPKT_S9_PKffiiPS7_l:
.text._ZN4vllm31rms_norm_per_block_quant_kernelIN3c108BFloat16ENS1_13Float8_e4m3fnELb1ELb0ELi64EEEvPT0_PfPKT_S9_PKffiiPS7_l:
        /* <DEDUP_REMOVED lines=17> */
[----:B------:R-:W-:Y:S02]  /*0110*/  ULEA UR8, UP0, UR4, UR12, 0x1 ;  /* 0x0000000c04087291 */ /* 0x000fe4000f80083f */
[----:B------:R-:W-:Y:S02]  /*0120*/  UIADD3 UR7, UR5, UR7, URZ ;  /* 0x0000000705077290 */ /* 0x000fe4000fffe03f */
[----:B------:R-:W-:Y:S02]  /*0130*/  ULEA UR6, UP1, UR16, UR14, 0x1 ;  /* 0x0000000e10067291 */ /* 0x000fe4000f82083f */
[----:B------:R-:W-:Y:S02]  /*0140*/  UIADD3 UR5, UR17, UR9, URZ ;  /* 0x0000000911057290 */ /* 0x000fe4000fffe03f */
[----:B------:R-:W-:Y:S02]  /*0150*/  ULEA.HI.X UR9, UR4, UR13, UR7, 0x1, UP0 ;  /* 0x0000000d04097291 */ /* 0x000fe400080f0c07 */
[----:B------:R-:W-:-:S03]  /*0160*/  ULEA.HI.X UR7, UR16, UR15, UR5, 0x1, UP1 ;  /* 0x0000000f10077291 */ /* 0x000fc600088f0c05 */
[----:B------:R-:W-:Y:S01]  /*0170*/  ULDC.64 UR16, c[0x0][0x118] ;  /* 0x0000460000107ab9 */ /* 0x000fe20000000a00 */
[----:B------:R-:W-:Y:S05]  /*0180*/  @P0 BRA `(.L_x_845) ;  /* 0x0000065000000947 */ /* 0x000fea0003800000 */
[----:B------:R-:W-:-:S03]  /*0190*/  IMAD.MOV.U32 R3, RZ, RZ, R0 ;  /* 0x000000ffff037224 */ /* 0x000fc600078e0000 */
.L_x_846:
        /* <DEDUP_REMOVED lines=100> */
.L_x_845:
[----:B------:R-:W-:Y:S05]  /*07e0*/  BSYNC B0 ;  /* 0x0000000000007941 */ /* 0x000fea0003800000 */
.L_x_844:
        /* <DEDUP_REMOVED lines=101> */
.L_x_848:
        /* <DEDUP_REMOVED lines=58> */
.L_x_849:
[----:B0-----:R-:W-:Y:S05]  /*11e0*/  BSYNC B0 ;  /* 0x0000000000007941 */ /* 0x001fea0003800000 */
.L_x_847:
        /* <DEDUP_REMOVED lines=20> */
[----:B01----:R-:W-:Y:S05]  /*1330*/  CALL.REL.NOINC `($__internal_7_$__cuda_sm20_div_s64) ;  /* 0x00004a0000007944 */ /* 0x003fea0003c00000 */
[----:B------:R-:W-:Y:S02]  /*1340*/  IMAD.MOV.U32 R4, RZ, RZ, R14 ;  /* 0x000000ffff047224 */ /* 0x000fe400078e000e */
[----:B------:R-:W-:Y:S01]  /*1350*/  IMAD.MOV.U32 R5, RZ, RZ, R15 ;  /* 0x000000ffff057224 */ /* 0x000fe200078e000f */
[----:B------:R-:W-:Y:S05]  /*1360*/  BRA `(.L_x_851) ;  /* 0x0000018000007947 */ /* 0x000fea0003800000 */
.L_x_850:
        /* <DEDUP_REMOVED lines=24> */
.L_x_851:
        /* <DEDUP_REMOVED lines=9> */
[----:B-1----:R-:W-:Y:S05]  /*1580*/  CALL.REL.NOINC `($__internal_7_$__cuda_sm20_div_s64) ;  /* 0x000047b000007944 */ /* 0x002fea0003c00000 */
        /* <DEDUP_REMOVED lines=10> */
.L_x_853:
        /* <DEDUP_REMOVED lines=22> */
.L_x_854:
[----:B------:R-:W-:Y:S05]  /*1790*/  BSYNC B0 ;  /* 0x0000000000007941 */ /* 0x000fea0003800000 */
.L_x_852:
        /* <DEDUP_REMOVED lines=19> */
.L_x_857:
        /* <DEDUP_REMOVED lines=234> */
.L_x_856:
[----:B------:R-:W-:Y:S05]  /*2770*/  BSYNC B0 ;  /* 0x0000000000007941 */ /* 0x000fea0003800000 */
.L_x_855:
        /* <DEDUP_REMOVED lines=16> */
[----:B-1----:R-:W-:Y:S05]  /*2880*/  CALL.REL.NOINC `($__internal_7_$__cuda_sm20_div_s64) ;  /* 0x000034b000007944 */ /* 0x002fea0003c00000 */
[----:B------:R-:W-:Y:S05]  /*2890*/  BRA `(.L_x_859) ;  /* 0x0000017000007947 */ /* 0x000fea0003800000 */
.L_x_858:
        /* <DEDUP_REMOVED lines=23> */
.L_x_859:
        /* <DEDUP_REMOVED lines=33> */
.L_x_869:
        /* <DEDUP_REMOVED lines=80> */
.L_x_867:
[----:B------:R-:W-:Y:S05]  /*3120*/  BSYNC B3 ;  /* 0x0000000000037941 */ /* 0x000fea0003800000 */
.L_x_866:
[----:B------:R-:W-:Y:S05]  /*3130*/  @!P0 BRA `(.L_x_865) ;  /* 0x0000015000008947 */ /* 0x000fea0003800000 */
[----:B0-----:R0:W2:Y:S01]  /*3140*/  LDS R43, [R20] ;  /* 0x00000000142b7984 */ /* 0x0010a20000000800 */
[----:B------:R-:W-:-:S03]  /*3150*/  LEA R40, R44, 0x180, 0x2 ;  /* 0x000001802c287811 */ /* 0x000fc600078e10ff */
.L_x_868:
        /* <DEDUP_REMOVED lines=19> */
.L_x_865:
[----:B------:R-:W-:Y:S05]  /*3290*/  BSYNC B2 ;  /* 0x0000000000027941 */ /* 0x000fea0003800000 */
.L_x_864:
        /* <DEDUP_REMOVED lines=43> */
.L_x_863:
[----:B------:R-:W-:Y:S05]  /*3550*/  BSYNC B1 ;  /* 0x0000000000017941 */ /* 0x000fea0003800000 */
.L_x_862:
[----:B------:R-:W-:Y:S02]  /*3560*/  IADD3 R33, R33, 0x1, RZ ;  /* 0x0000000121217810 */ /* 0x000fe40007ffe0ff */
[----:B------:R-:W-:Y:S02]  /*3570*/  IADD3 R31, P1, R31, 0x1, RZ ;  /* 0x000000011f1f7810 */ /* 0x000fe40007f3e0ff */
[----:B------:R-:W-:-:S03]  /*3580*/  ISETP.GT.U32.AND P0, PT, R14, R33, PT ;  /* 0x000000210e00720c */ /* 0x000fc60003f04070 */
[----:B------:R-:W-:Y:S01]  /*3590*/  IMAD.X R32, RZ, RZ, R32, P1 ;  /* 0x000000ffff207224 */ /* 0x000fe200008e0620 */
[----:B------:R-:W-:-:S13]  /*35a0*/  ISETP.GT.AND.EX P0, PT, R15, RZ, PT, P0 ;  /* 0x000000ff0f00720c */ /* 0x000fda0003f04300 */
[----:B------:R-:W-:Y:S05]  /*35b0*/  @P0 BRA `(.L_x_869) ;  /* 0xfffff66000000947 */ /* 0x000fea000383ffff */
.L_x_861:
[----:B------:R-:W-:Y:S05]  /*35c0*/  BSYNC B0 ;  /* 0x0000000000007941 */ /* 0x000fea0003800000 */
.L_x_860:
        /* <DEDUP_REMOVED lines=35> */
[----:B------:R-:W-:Y:S01]  /*3800*/  FMUL.FTZ R0, R0, 0.0022321429569274187088 ;  /* 0x3b12492500007820 */ /* 0x000fe20000410000 */
[----:B------:R-:W-:-:S04]  /*3810*/  LEA.HI.X R7, R2, c[0x0][0x16c], R3, 0x2, P0 ;  /* 0x00005b0002077a11 */ /* 0x000fc800000f1403 */
[----:B------:R-:W-:-:S05]  /*3820*/  FMNMX.FTZ R3, R0, 4.3596542127488646656e-06, !PT ;  /* 0x3692492500037809 */ /* 0x000fca0007810000 */
[----:B------:R0:W-:Y:S02]  /*3830*/  STG.E [R6.64], R3 ;  /* 0x0000000306007986 */ /* 0x0001e4000c101910 */
.L_x_871:
[----:B------:R-:W-:Y:S05]  /*3840*/  BSYNC B0 ;  /* 0x0000000000007941 */ /* 0x000fea0003800000 */
.L_x_870:
[----:B------:R-:W-:Y:S06]  /*3850*/  BAR.SYNC.DEFER_BLOCKING 0x0 ;  /* 0x0000000000007b1d */ /* 0x000fec0000010000 */
[----:B------:R-:W-:Y:S05]  /*3860*/  @P1 EXIT ;  /* 0x000000000000194d */ /* 0x000fea0003800000 */
[----:B------:R-:W5:Y:S01]  /*3870*/  S2UR UR13, SR_CTAID.X ;  /* 0x00000000000d79c3 */ /* 0x000f620000002500 */
[----:B------:R-:W-:Y:S01]  /*3880*/  ULDC UR15, c[0x0][0x18c] ;  /* 0x00006300000f7ab9 */ /* 0x000fe20000000800 */
[----:B0-----:R-:W-:Y:S01]  /*3890*/  IMAD.MOV.U32 R3, RZ, RZ, R9 ;  /* 0x000000ffff037224 */ /* 0x001fe200078e0009 */
[----:B------:R-:W-:Y:S02]  /*38a0*/  ULDC.64 UR4, c[0x0][0x160] ;  /* 0x0000580000047ab9 */ /* 0x000fe40000000a00 */
[----:B-----5:R-:W-:-:S02]  /*38b0*/  UIMAD.WIDE.U32 UR4, UR13, UR15, UR4 ;  /* 0x0000000f0d0472a5 */ /* 0x020fc4000f8e0004 */
[----:B------:R-:W-:Y:S02]  /*38c0*/  UIMAD UR11, UR11, UR13, URZ ;  /* 0x0000000d0b0b72a4 */ /* 0x000fe4000f8e023f */
[----:B------:R-:W-:Y:S02]  /*38d0*/  UIMAD.WIDE.U32 UR14, UR14, UR13, URZ ;  /* 0x0000000d0e0e72a5 */ /* 0x000fe4000f8e003f */
[----:B------:R-:W-:Y:S02]  /*38e0*/  UIMAD UR13, UR12, UR13, URZ ;  /* 0x0000000d0c0d72a4 */ /* 0x000fe4000f8e023f */
[----:B------:R-:W-:Y:S02]  /*38f0*/  UIADD3 UR12, UR11, UR5, URZ ;  /* 0x000000050b0c7290 */ /* 0x000fe4000fffe03f */
[----:B------:R-:W-:Y:S02]  /*3900*/  UIADD3 UR11, UR13, UR15, URZ ;  /* 0x0000000f0d0b7290 */ /* 0x000fe4000fffe03f */
.L_x_905:
[----:B------:R-:W-:Y:S02]  /*3910*/  IMAD.MOV.U32 R4, RZ, RZ, 0x8 ;  /* 0x00000008ff047424 */ /* 0x000fe400078e00ff */
[----:B------:R-:W-:-:S02]  /*3920*/  IMAD.MOV.U32 R6, RZ, RZ, 0x8 ;  /* 0x00000008ff067424 */ /* 0x000fc400078e00ff */
[----:B------:R-:W-:-:S04]  /*3930*/  IMAD.WIDE.U32 R4, R3, R4, UR8 ;  /* 0x0000000803047e25 */ /* 0x000fc8000f8e0004 */
[----:B------:R-:W-:Y:S01]  /*3940*/  IMAD.WIDE.U32 R6, R3, R6, UR6 ;  /* 0x0000000603067e25 */ /* 0x000fe2000f8e0006 */
[----:B------:R-:W5:Y:S04]  /*3950*/  LDG.E.64.CONSTANT R10, [R4.64] ;  /* 0x00000010040a7981 */ /* 0x000f68000c1e9b00 */
[----:B--2---:R-:W2:Y:S01]  /*3960*/  LDG.E.64 R12, [R6.64] ;  /* 0x00000010060c7981 */ /* 0x004ea2000c1e1b00 */
[----:B------:R-:W-:-:S04]  /*3970*/  SHF.R.U32.HI R8, RZ, 0x4, R3 ;  /* 0x00000004ff087819 */ /* 0x000fc80000011603 */
[----:B------:R-:W-:Y:S02]  /*3980*/  LOP3.LUT R8, R8, 0x3ffffff, RZ, 0xc0, !PT ;  /* 0x03ffffff08087812 */ /* 0x000fe400078ec0ff */
[--C-:B-----5:R-:W-:Y:S02]  /*3990*/  PRMT R0, RZ, 0x5410, R10.reuse ;  /* 0x00005410ff007816 */ /* 0x120fe4000000000a */
[----:B------:R-:W-:Y:S02]  /*39a0*/  PRMT R2, RZ, 0x7610, R10 ;  /* 0x00007610ff027816 */ /* 0x000fe4000000000a */
[----:B--2---:R-:W-:Y:S02]  /*39b0*/  PRMT R5, RZ, 0x5410, R12 ;  /* 0x00005410ff057816 */ /* 0x004fe4000000000c */
[----:B------:R-:W-:-:S03]  /*39c0*/  PRMT R9, RZ, 0x7610, R13 ;  /* 0x00007610ff097816 */ /* 0x000fc6000000000d */
[----:B------:R-:W-:Y:S01]  /*39d0*/  FADD.FTZ R10, R0, R5 ;  /* 0x00000005000a7221 */ /* 0x000fe20000010000 */
[----:B------:R-:W-:Y:S01]  /*39e0*/  PRMT R5, RZ, 0x7610, R12 ;  /* 0x00007610ff057816 */ /* 0x000fe2000000000c */
[----:B------:R-:W-:Y:S01]  /*39f0*/  IMAD.MOV.U32 R0, RZ, RZ, 0x8 ;  /* 0x00000008ff007424 */ /* 0x000fe200078e00ff */
[----:B------:R-:W-:-:S03]  /*3a00*/  IADD3 R12, P0, R8, UR14, RZ ;  /* 0x0000000e080c7c10 */ /* 0x000fc6000ff1e0ff */
[----:B------:R-:W-:Y:S01]  /*3a10*/  FADD.FTZ R17, R2, R5 ;  /* 0x0000000502117221 */ /* 0x000fe20000010000 */
[----:B------:R-:W-:Y:S02]  /*3a20*/  PRMT R2, RZ, 0x5410, R11 ;  /* 0x00005410ff027816 */ /* 0x000fe4000000000b */
[----:B------:R-:W-:-:S05]  /*3a30*/  PRMT R5, RZ, 0x5410, R13 ;  /* 0x00005410ff057816 */ /* 0x000fca000000000d */
[----:B----4-:R-:W-:Y:S01]  /*3a40*/  FADD.FTZ R16, R2, R5 ;  /* 0x0000000502107221 */ /* 0x010fe20000010000 */
[----:B------:R-:W-:Y:S01]  /*3a50*/  PRMT R2, RZ, 0x7610, R11 ;  /* 0x00007610ff027816 */ /* 0x000fe2000000000b */
[----:B------:R-:W-:-:S04]  /*3a60*/  IMAD.WIDE.U32 R4, R3, R0, c[0x0][0x178] ;  /* 0x00005e0003047625 */ /* 0x000fc800078e0000 */
[----:B------:R-:W-:Y:S02]  /*3a70*/  FADD.FTZ R13, R2, R9 ;  /* 0x00000009020d7221 */ /* 0x000fe40000010000 */
[----:B------:R-:W2:Y:S01]  /*3a80*/  LDG.E.64.CONSTANT R4, [R4.64] ;  /* 0x0000001004047981 */ /* 0x000ea2000c1e9b00 */
[----:B------:R-:W-:Y:S01]  /*3a90*/  IMAD.X R11, RZ, RZ, UR11, P0 ;  /* 0x0000000bff0b7e24 */ /* 0x000fe200080e06ff */
[C---:B------:R-:W-:Y:S02]  /*3aa0*/  LEA R8, P0, R12.reuse, c[0x0][0x168], 0x2 ;  /* 0x00005a000c087a11 */ /* 0x040fe400078010ff */
[----:B------:R-:W-:Y:S02]  /*3ab0*/  F2FP.BF16.PACK_AB R14, R17, R10 ;  /* 0x0000000a110e723e */ /* 0x000fe400000010ff */
[----:B------:R-:W-:Y:S02]  /*3ac0*/  F2FP.BF16.PACK_AB R15, R13, R16 ;  /* 0x000000100d0f723e */ /* 0x000fe400000010ff */
[----:B------:R-:W-:-:S03]  /*3ad0*/  LEA.HI.X R9, R12, c[0x0][0x16c], R11, 0x2, P0 ;  /* 0x00005b000c097a11 */ /* 0x000fc600000f140b */
[----:B------:R2:W-:Y:S04]  /*3ae0*/  STG.E.64 [R6.64], R14 ;  /* 0x0000000e06007986 */ /* 0x0005e8000c101b10 */
[----:B------:R-:W4:Y:S01]  /*3af0*/  LDG.E R8, [R8.64] ;  /* 0x0000001008087981 */ /* 0x000f22000c1e1900 */
[----:B-1----:R-:W-:Y:S02]  /*3b00*/  FMUL.FTZ R10, R10, UR19 ;  /* 0x000000130a0a7c20 */ /* 0x002fe40008410000 */
[----:B------:R-:W-:-:S03]  /*3b10*/  FMUL.FTZ R2, R17, UR19 ;  /* 0x0000001311027c20 */ /* 0x000fc60008410000 */
[----:B------:R-:W-:Y:S01]  /*3b20*/  F2FP.BF16.PACK_AB R10, RZ, R10 ;  /* 0x0000000aff0a723e */ /* 0x000fe200000010ff */
[----:B------:R-:W-:Y:S01]  /*3b30*/  FMUL.FTZ R12, R13, UR19 ;  /* 0x000000130d0c7c20 */ /* 0x000fe20008410000 */
[----:B------:R-:W-:Y:S02]  /*3b40*/  F2FP.BF16.PACK_AB R2, RZ, R2 ;  /* 0x00000002ff02723e */ /* 0x000fe400000010ff */
[----:B------:R-:W-:Y:S02]  /*3b50*/  PRMT R10, RZ, 0x5410, R10 ;  /* 0x00005410ff0a7816 */ /* 0x000fe4000000000a */
[----:B------:R-:W-:Y:S02]  /*3b60*/  PRMT R2, RZ, 0x5410, R2 ;  /* 0x00005410ff027816 */ /* 0x000fe40000000002 */
[----:B------:R-:W-:Y:S01]  /*3b70*/  F2FP.BF16.PACK_AB R12, RZ, R12 ;  /* 0x0000000cff0c723e */ /* 0x000fe200000010ff */
[----:B------:R-:W-:-:S03]  /*3b80*/  FMUL.FTZ R11, R16, UR19 ;  /* 0x00000013100b7c20 */ /* 0x000fc60008410000 */
[----:B------:R-:W-:Y:S02]  /*3b90*/  PRMT R12, RZ, 0x5410, R12 ;  /* 0x00005410ff0c7816 */ /* 0x000fe4000000000c */
[----:B------:R-:W-:-:S04]  /*3ba0*/  F2FP.BF16.PACK_AB R11, RZ, R11 ;  /* 0x0000000bff0b723e */ /* 0x000fc800000010ff */
[----:B------:R-:W-:Y:S01]  /*3bb0*/  PRMT R11, RZ, 0x5410, R11 ;  /* 0x00005410ff0b7816 */ /* 0x000fe2000000000b */
[----:B------:R-:W-:Y:S01]  /*3bc0*/  BSSY B0, `(.L_x_872) ;  /* 0x0000033000007945 */ /* 0x000fe20003800000 */
[----:B--2---:R-:W-:-:S05]  /*3bd0*/  PRMT R7, RZ, 0x5410, R4 ;  /* 0x00005410ff077816 */ /* 0x004fca0000000004 */
[----:B------:R-:W-:Y:S01]  /*3be0*/  FMUL.FTZ R10, R10, R7 ;  /* 0x000000070a0a7220 */ /* 0x000fe20000410000 */
[----:B------:R-:W-:Y:S02]  /*3bf0*/  PRMT R7, RZ, 0x7610, R4 ;  /* 0x00007610ff077816 */ /* 0x000fe40000000004 */
[--C-:B------:R-:W-:Y:S02]  /*3c00*/  PRMT R4, RZ, 0x5410, R5.reuse ;  /* 0x00005410ff047816 */ /* 0x100fe40000000005 */
[----:B------:R-:W-:Y:S01]  /*3c10*/  PRMT R5, RZ, 0x7610, R5 ;  /* 0x00007610ff057816 */ /* 0x000fe20000000005 */
[----:B------:R-:W-:Y:S02]  /*3c20*/  FMUL.FTZ R2, R2, R7 ;  /* 0x0000000702027220 */ /* 0x000fe40000410000 */
[----:B----4-:R-:W0:Y:S02]  /*3c30*/  MUFU.RCP R7, R8 ;  /* 0x0000000800077308 */ /* 0x010e240000001000 */
[----:B------:R-:W-:Y:S01]  /*3c40*/  FMUL.FTZ R5, R12, R5 ;  /* 0x000000050c057220 */ /* 0x000fe20000410000 */
[----:B------:R-:W-:-:S04]  /*3c50*/  F2FP.BF16.PACK_AB R10, RZ, R10 ;  /* 0x0000000aff0a723e */ /* 0x000fc800000010ff */
[----:B------:R-:W-:Y:S02]  /*3c60*/  F2FP.BF16.PACK_AB R5, RZ, R5 ;  /* 0x00000005ff05723e */ /* 0x000fe400000010ff */
[----:B------:R-:W-:Y:S02]  /*3c70*/  PRMT R10, RZ, 0x5410, R10 ;  /* 0x00005410ff0a7816 */ /* 0x000fe4000000000a */
[----:B------:R-:W-:Y:S01]  /*3c80*/  PRMT R5, RZ, 0x5410, R5 ;  /* 0x00005410ff057816 */ /* 0x000fe20000000005 */
[----:B------:R-:W-:Y:S02]  /*3c90*/  FMUL.FTZ R4, R11, R4 ;  /* 0x000000040b047220 */ /* 0x000fe40000410000 */
[-C--:B0-----:R-:W-:Y:S02]  /*3ca0*/  FMUL.FTZ R10, R10, R7.reuse ;  /* 0x000000070a0a7220 */ /* 0x081fe40000410000 */
[----:B------:R-:W-:Y:S01]  /*3cb0*/  FMUL.FTZ R5, R5, R7 ;  /* 0x0000000705057220 */ /* 0x000fe20000410000 */
[----:B------:R-:W-:-:S02]  /*3cc0*/  F2FP.BF16.PACK_AB R2, RZ, R2 ;  /* 0x00000002ff02723e */ /* 0x000fc400000010ff */
[----:B------:R-:W-:Y:S02]  /*3cd0*/  FMNMX.FTZ R10, R10, 448, PT ;  /* 0x43e000000a0a7809 */ /* 0x000fe40003810000 */
[----:B------:R-:W-:Y:S02]  /*3ce0*/  F2FP.BF16.PACK_AB R4, RZ, R4 ;  /* 0x00000004ff04723e */ /* 0x000fe400000010ff */
[----:B------:R-:W-:Y:S02]  /*3cf0*/  FMNMX.FTZ R5, R5, 448, PT ;  /* 0x43e0000005057809 */ /* 0x000fe40003810000 */
[----:B------:R-:W-:Y:S02]  /*3d00*/  FMNMX.FTZ R9, R10, -448, !PT ;  /* 0xc3e000000a097809 */ /* 0x000fe40007810000 */
[----:B------:R-:W-:Y:S02]  /*3d10*/  PRMT R2, RZ, 0x5410, R2 ;  /* 0x00005410ff027816 */ /* 0x000fe40000000002 */
[----:B------:R-:W-:-:S02]  /*3d20*/  PRMT R4, RZ, 0x5410, R4 ;  /* 0x00005410ff047816 */ /* 0x000fc40000000004 */
[----:B------:R-:W-:Y:S02]  /*3d30*/  FMNMX.FTZ R15, R5, -448, !PT ;  /* 0xc3e00000050f7809 */ /* 0x000fe40007810000 */
[----:B------:R-:W-:Y:S01]  /*3d40*/  LOP3.LUT R5, R9, 0x7fffffff, RZ, 0xc0, !PT ;  /* 0x7fffffff09057812 */ /* 0x000fe200078ec0ff */
[-C--:B------:R-:W-:Y:S02]  /*3d50*/  FMUL.FTZ R2, R2, R7.reuse ;  /* 0x0000000702027220 */ /* 0x080fe40000410000 */
[----:B------:R-:W-:Y:S01]  /*3d60*/  FMUL.FTZ R4, R4, R7 ;  /* 0x0000000704047220 */ /* 0x000fe20000410000 */
[----:B------:R-:W-:Y:S02]  /*3d70*/  ISETP.GT.U32.AND P2, PT, R5, 0x43efffff, PT ;  /* 0x43efffff0500780c */ /* 0x000fe40003f44070 */
[----:B------:R-:W-:Y:S02]  /*3d80*/  FMNMX.FTZ R2, R2, 448, PT ;  /* 0x43e0000002027809 */ /* 0x000fe40003810000 */
[----:B------:R-:W-:-:S02]  /*3d90*/  FMNMX.FTZ R4, R4, 448, PT ;  /* 0x43e0000004047809 */ /* 0x000fc40003810000 */
[----:B------:R-:W-:Y:S02]  /*3da0*/  FMNMX.FTZ R11, R2, -448, !PT ;  /* 0xc3e00000020b7809 */ /* 0x000fe40007810000 */
[----:B------:R-:W-:Y:S02]  /*3db0*/  FMNMX.FTZ R13, R4, -448, !PT ;  /* 0xc3e00000040d7809 */ /* 0x000fe40007810000 */
[----:B------:R-:W-:Y:S02]  /*3dc0*/  LOP3.LUT R4, R9, 0x80000000, RZ, 0xc0, !PT ;  /* 0x8000000009047812 */ /* 0x000fe400078ec0ff */
[----:B------:R-:W-:Y:S02]  /*3dd0*/  LOP3.LUT R8, R11, 0x7fffffff, RZ, 0xc0, !PT ;  /* 0x7fffffff0b087812 */ /* 0x000fe400078ec0ff */
[----:B------:R-:W-:Y:S02]  /*3de0*/  LOP3.LUT R12, R13, 0x7fffffff, RZ, 0xc0, !PT ;  /* 0x7fffffff0d0c7812 */ /* 0x000fe400078ec0ff */
[----:B------:R-:W-:Y:S01]  /*3df0*/  LOP3.LUT R14, R15, 0x7fffffff, RZ, 0xc0, !PT ;  /* 0x7fffffff0f0e7812 */ /* 0x000fe200078ec0ff */
[----:B------:R-:W-:Y:S01]  /*3e00*/  IMAD.MOV.U32 R2, RZ, RZ, 0x7f ;  /* 0x0000007fff027424 */ /* 0x000fe200078e00ff */
        /* <DEDUP_REMOVED lines=14> */
.L_x_873:
[----:B------:R-:W-:Y:S05]  /*3ef0*/  BSYNC B0 ;  /* 0x0000000000007941 */ /* 0x000fea0003800000 */
.L_x_872:
        /* <DEDUP_REMOVED lines=11> */
.L_x_875:
[----:B------:R-:W-:Y:S05]  /*3fb0*/  BSYNC B0 ;  /* 0x0000000000007941 */ /* 0x000fea0003800000 */
.L_x_874:
        /* <DEDUP_REMOVED lines=15> */
.L_x_877:
[----:B------:R-:W-:Y:S05]  /*40b0*/  BSYNC B0 ;  /* 0x0000000000007941 */ /* 0x000fea0003800000 */
.L_x_876:
        /* <DEDUP_REMOVED lines=12> */
.L_x_879:
[----:B------:R-:W-:Y:S05]  /*4180*/  BSYNC B0 ;  /* 0x0000000000007941 */ /* 0x000fea0003800000 */
.L_x_878:
        /* <DEDUP_REMOVED lines=16> */
[----:B------:R-:W-:Y:S02]  /*4290*/  LOP3.LUT R4, R4, 0x3ffffff, RZ, 0xc0, !PT ;  /* 0x03ffffff04047812 */ /* 0x000fe400078ec0ff */
[--C-:B--2---:R-:W-:Y:S02]  /*42a0*/  PRMT R2, RZ, 0x5410, R10.reuse ;  /* 0x00005410ff027816 */ /* 0x104fe4000000000a */
[----:B------:R-:W-:Y:S02]  /*42b0*/  PRMT R3, RZ, 0x7610, R10 ;  /* 0x00007610ff037816 */ /* 0x000fe4000000000a */
[----:B----4-:R-:W-:-:S05]  /*42c0*/  PRMT R9, RZ, 0x5410, R12 ;  /* 0x00005410ff097816 */ /* 0x010fca000000000c */
[----:B------:R-:W-:Y:S01]  /*42d0*/  FADD.FTZ R10, R2, R9 ;  /* 0x00000009020a7221 */ /* 0x000fe20000010000 */
[----:B------:R-:W-:Y:S02]  /*42e0*/  PRMT R2, RZ, 0x7610, R12 ;  /* 0x00007610ff027816 */ /* 0x000fe4000000000c */
[----:B------:R-:W-:Y:S02]  /*42f0*/  IADD3 R12, P0, R4, UR14, RZ ;  /* 0x0000000e040c7c10 */ /* 0x000fe4000ff1e0ff */
[--C-:B------:R-:W-:Y:S01]  /*4300*/  PRMT R4, RZ, 0x7610, R11.reuse ;  /* 0x00007610ff047816 */ /* 0x100fe2000000000b */
[----:B------:R-:W-:Y:S01]  /*4310*/  FADD.FTZ R17, R3, R2 ;  /* 0x0000000203117221 */ /* 0x000fe20000010000 */
[----:B------:R-:W-:Y:S01]  /*4320*/  PRMT R2, RZ, 0x5410, R11 ;  /* 0x00005410ff027816 */ /* 0x000fe2000000000b */
[----:B------:R-:W-:Y:S01]  /*4330*/  IMAD.X R11, RZ, RZ, UR11, P0 ;  /* 0x0000000bff0b7e24 */ /* 0x000fe200080e06ff */
[--C-:B------:R-:W-:Y:S02]  /*4340*/  PRMT R3, RZ, 0x5410, R13.reuse ;  /* 0x00005410ff037816 */ /* 0x100fe4000000000d */
[----:B------:R-:W-:-:S02]  /*4350*/  PRMT R9, RZ, 0x7610, R13 ;  /* 0x00007610ff097816 */ /* 0x000fc4000000000d */
[----:B------:R-:W-:Y:S01]  /*4360*/  LEA R8, P0, R12, c[0x0][0x168], 0x2 ;  /* 0x00005a000c087a11 */ /* 0x000fe200078010ff */
[----:B------:R-:W-:Y:S02]  /*4370*/  FADD.FTZ R16, R2, R3 ;  /* 0x0000000302107221 */ /* 0x000fe40000010000 */
[----:B------:R-:W-:-:S04]  /*4380*/  IMAD.WIDE.U32 R2, R5, R0, c[0x0][0x178] ;  /* 0x00005e0005027625 */ /* 0x000fc800078e0000 */
[----:B------:R-:W-:Y:S02]  /*4390*/  FADD.FTZ R13, R4, R9 ;  /* 0x00000009040d7221 */ /* 0x000fe40000010000 */
[----:B------:R-:W2:Y:S01]  /*43a0*/  LDG.E.64.CONSTANT R2, [R2.64] ;  /* 0x0000001002027981 */ /* 0x000ea2000c1e9b00 */
[----:B------:R-:W-:Y:S02]  /*43b0*/  F2FP.BF16.PACK_AB R14, R17, R10 ;  /* 0x0000000a110e723e */ /* 0x000fe400000010ff */
[----:B------:R-:W-:Y:S02]  /*43c0*/  F2FP.BF16.PACK_AB R15, R13, R16 ;  /* 0x000000100d0f723e */ /* 0x000fe400000010ff */
[----:B------:R-:W-:-:S03]  /*43d0*/  LEA.HI.X R9, R12, c[0x0][0x16c], R11, 0x2, P0 ;  /* 0x00005b000c097a11 */ /* 0x000fc600000f140b */
[----:B------:R2:W-:Y:S04]  /*43e0*/  STG.E.64 [R6.64], R14 ;  /* 0x0000000e06007986 */ /* 0x0005e8000c101b10 */
[----:B------:R-:W4:Y:S01]  /*43f0*/  LDG.E R8, [R8.64] ;  /* 0x0000001008087981 */ /* 0x000f22000c1e1900 */
[----:B------:R-:W-:Y:S01]  /*4400*/  FMUL.FTZ R10, R10, UR19 ;  /* 0x000000130a0a7c20 */ /* 0x000fe20008410000 */
[----:B------:R-:W-:Y:S01]  /*4410*/  BSSY B0, `(.L_x_880) ;  /* 0x000003e000007945 */ /* 0x000fe20003800000 */
[----:B------:R-:W-:Y:S02]  /*4420*/  FMUL.FTZ R4, R17, UR19 ;  /* 0x0000001311047c20 */ /* 0x000fe40008410000 */
[----:B------:R-:W-:Y:S01]  /*4430*/  FMUL.FTZ R11, R16, UR19 ;  /* 0x00000013100b7c20 */ /* 0x000fe20008410000 */
[----:B------:R-:W-:Y:S01]  /*4440*/  F2FP.BF16.PACK_AB R10, RZ, R10 ;  /* 0x0000000aff0a723e */ /* 0x000fe200000010ff */
[----:B------:R-:W-:Y:S01]  /*4450*/  FMUL.FTZ R12, R13, UR19 ;  /* 0x000000130d0c7c20 */ /* 0x000fe20008410000 */
[----:B------:R-:W-:-:S02]  /*4460*/  F2FP.BF16.PACK_AB R4, RZ, R4 ;  /* 0x00000004ff04723e */ /* 0x000fc400000010ff */
[----:B------:R-:W-:Y:S02]  /*4470*/  PRMT R10, RZ, 0x5410, R10 ;  /* 0x00005410ff0a7816 */ /* 0x000fe4000000000a */
[----:B------:R-:W-:Y:S02]  /*4480*/  PRMT R4, RZ, 0x5410, R4 ;  /* 0x00005410ff047816 */ /* 0x000fe40000000004 */
[----:B------:R-:W-:Y:S02]  /*4490*/  F2FP.BF16.PACK_AB R11, RZ, R11 ;  /* 0x0000000bff0b723e */ /* 0x000fe400000010ff */
[----:B------:R-:W-:Y:S02]  /*44a0*/  F2FP.BF16.PACK_AB R12, RZ, R12 ;  /* 0x0000000cff0c723e */ /* 0x000fe400000010ff */
[----:B------:R-:W-:Y:S02]  /*44b0*/  PRMT R11, RZ, 0x5410, R11 ;  /* 0x00005410ff0b7816 */ /* 0x000fe4000000000b */
[----:B------:R-:W-:-:S02]  /*44c0*/  PRMT R12, RZ, 0x5410, R12 ;  /* 0x00005410ff0c7816 */ /* 0x000fc4000000000c */
[----:B--2---:R-:W-:-:S05]  /*44d0*/  PRMT R7, RZ, 0x5410, R2 ;  /* 0x00005410ff077816 */ /* 0x004fca0000000002 */
[----:B------:R-:W-:Y:S01]  /*44e0*/  FMUL.FTZ R10, R10, R7 ;  /* 0x000000070a0a7220 */ /* 0x000fe20000410000 */
[----:B------:R-:W-:Y:S02]  /*44f0*/  PRMT R7, RZ, 0x7610, R2 ;  /* 0x00007610ff077816 */ /* 0x000fe40000000002 */
[--C-:B------:R-:W-:Y:S02]  /*4500*/  PRMT R2, RZ, 0x5410, R3.reuse ;  /* 0x00005410ff027816 */ /* 0x100fe40000000003 */
[----:B------:R-:W-:Y:S01]  /*4510*/  F2FP.BF16.PACK_AB R10, RZ, R10 ;  /* 0x0000000aff0a723e */ /* 0x000fe200000010ff */
[----:B------:R-:W-:Y:S01]  /*4520*/  FMUL.FTZ R4, R4, R7 ;  /* 0x0000000704047220 */ /* 0x000fe20000410000 */
[----:B------:R-:W-:Y:S01]  /*4530*/  PRMT R3, RZ, 0x7610, R3 ;  /* 0x00007610ff037816 */ /* 0x000fe20000000003 */
[----:B----4-:R-:W0:Y:S01]  /*4540*/  MUFU.RCP R7, R8 ;  /* 0x0000000800077308 */ /* 0x010e220000001000 */
[----:B------:R-:W-:Y:S01]  /*4550*/  PRMT R10, RZ, 0x5410, R10 ;  /* 0x00005410ff0a7816 */ /* 0x000fe2000000000a */
[----:B------:R-:W-:Y:S01]  /*4560*/  FMUL.FTZ R2, R11, R2 ;  /* 0x000000020b027220 */ /* 0x000fe20000410000 */
[----:B------:R-:W-:Y:S01]  /*4570*/  F2FP.BF16.PACK_AB R4, RZ, R4 ;  /* 0x00000004ff04723e */ /* 0x000fe200000010ff */
[----:B------:R-:W-:-:S03]  /*4580*/  FMUL.FTZ R3, R12, R3 ;  /* 0x000000030c037220 */ /* 0x000fc60000410000 */
[----:B------:R-:W-:Y:S02]  /*4590*/  PRMT R4, RZ, 0x5410, R4 ;  /* 0x00005410ff047816 */ /* 0x000fe40000000004 */
[----:B------:R-:W-:Y:S02]  /*45a0*/  F2FP.BF16.PACK_AB R2, RZ, R2 ;  /* 0x00000002ff02723e */ /* 0x000fe400000010ff */
[----:B------:R-:W-:Y:S02]  /*45b0*/  F2FP.BF16.PACK_AB R3, RZ, R3 ;  /* 0x00000003ff03723e */ /* 0x000fe400000010ff */
[----:B------:R-:W-:Y:S02]  /*45c0*/  PRMT R2, RZ, 0x5410, R2 ;  /* 0x00005410ff027816 */ /* 0x000fe40000000002 */
[----:B------:R-:W-:Y:S01]  /*45d0*/  PRMT R3, RZ, 0x5410, R3 ;  /* 0x00005410ff037816 */ /* 0x000fe20000000003 */
[-C--:B0-----:R-:W-:Y:S02]  /*45e0*/  FMUL.FTZ R10, R10, R7.reuse ;  /* 0x000000070a0a7220 */ /* 0x081fe40000410000 */
[----:B------:R-:W-:-:S02]  /*45f0*/  FMUL.FTZ R4, R4, R7 ;  /* 0x0000000704047220 */ /* 0x000fc40000410000 */
[-C--:B------:R-:W-:Y:S01]  /*4600*/  FMUL.FTZ R2, R2, R7.reuse ;  /* 0x0000000702027220 */ /* 0x080fe20000410000 */
[----:B------:R-:W-:Y:S01]  /*4610*/  FMNMX.FTZ R10, R10, 448, PT ;  /* 0x43e000000a0a7809 */ /* 0x000fe20003810000 */
[----:B------:R-:W-:Y:S01]  /*4620*/  FMUL.FTZ R3, R3, R7 ;  /* 0x0000000703037220 */ /* 0x000fe20000410000 */
[----:B------:R-:W-:Y:S02]  /*4630*/  FMNMX.FTZ R4, R4, 448, PT ;  /* 0x43e0000004047809 */ /* 0x000fe40003810000 */
[----:B------:R-:W-:Y:S02]  /*4640*/  FMNMX.FTZ R10, R10, -448, !PT ;  /* 0xc3e000000a0a7809 */ /* 0x000fe40007810000 */
[----:B------:R-:W-:Y:S02]  /*4650*/  FMNMX.FTZ R9, R4, -448, !PT ;  /* 0xc3e0000004097809 */ /* 0x000fe40007810000 */
[----:B------:R-:W-:Y:S02]  /*4660*/  LOP3.LUT R4, R10, 0x7fffffff, RZ, 0xc0, !PT ;  /* 0x7fffffff0a047812 */ /* 0x000fe400078ec0ff */
[----:B------:R-:W-:-:S02]  /*4670*/  FMNMX.FTZ R2, R2, 448, PT ;  /* 0x43e0000002027809 */ /* 0x000fc40003810000 */
[----:B------:R-:W-:Y:S02]  /*4680*/  ISETP.GT.U32.AND P2, PT, R4, 0x43efffff, PT ;  /* 0x43efffff0400780c */ /* 0x000fe40003f44070 */
[----:B------:R-:W-:Y:S02]  /*4690*/  FMNMX.FTZ R3, R3, 448, PT ;  /* 0x43e0000003037809 */ /* 0x000fe40003810000 */
[----:B------:R-:W-:Y:S01]  /*46a0*/  FMNMX.FTZ R12, R2, -448, !PT ;  /* 0xc3e00000020c7809 */ /* 0x000fe20007810000 */
[----:B------:R-:W-:Y:S01]  /*46b0*/  IMAD.MOV.U32 R2, RZ, RZ, 0x7f ;  /* 0x0000007fff027424 */ /* 0x000fe200078e00ff */
[----:B------:R-:W-:Y:S02]  /*46c0*/  FMNMX.FTZ R15, R3, -448, !PT ;  /* 0xc3e00000030f7809 */ /* 0x000fe40007810000 */
[----:B------:R-:W-:Y:S02]  /*46d0*/  LOP3.LUT R3, R10, 0x80000000, RZ, 0xc0, !PT ;  /* 0x800000000a037812 */ /* 0x000fe400078ec0ff */
        /* <DEDUP_REMOVED lines=17> */
.L_x_881:
[----:B------:R-:W-:Y:S05]  /*47f0*/  BSYNC B0 ;  /* 0x0000000000007941 */ /* 0x000fea0003800000 */
.L_x_880:
        /* <DEDUP_REMOVED lines=11> */
.L_x_883:
[----:B------:R-:W-:Y:S05]  /*48b0*/  BSYNC B0 ;  /* 0x0000000000007941 */ /* 0x000fea0003800000 */
.L_x_882:
        /* <DEDUP_REMOVED lines=15> */
.L_x_885:
[----:B------:R-:W-:Y:S05]  /*49b0*/  BSYNC B0 ;  /* 0x0000000000007941 */ /* 0x000fea0003800000 */
.L_x_884:
        /* <DEDUP_REMOVED lines=12> */
.L_x_887:
[----:B------:R-:W-:Y:S05]  /*4a80*/  BSYNC B0 ;  /* 0x0000000000007941 */ /* 0x000fea0003800000 */
.L_x_886:
        /* <DEDUP_REMOVED lines=19> */
[----:B----4-:R-:W-:Y:S02]  /*4bc0*/  PRMT R5, RZ, 0x5410, R12 ;  /* 0x00005410ff057816 */ /* 0x010fe4000000000c */
[----:B------:R-:W-:-:S03]  /*4bd0*/  PRMT R9, RZ, 0x7610, R13 ;  /* 0x00007610ff097816 */ /* 0x000fc6000000000d */
[----:B------:R-:W-:Y:S01]  /*4be0*/  FADD.FTZ R10, R2, R5 ;  /* 0x00000005020a7221 */ /* 0x000fe20000010000 */
[----:B------:R-:W-:Y:S02]  /*4bf0*/  PRMT R5, RZ, 0x7610, R12 ;  /* 0x00007610ff057816 */ /* 0x000fe4000000000c */
[----:B------:R-:W-:Y:S02]  /*4c00*/  PRMT R2, RZ, 0x5410, R11 ;  /* 0x00005410ff027816 */ /* 0x000fe4000000000b */
[----:B------:R-:W-:Y:S01]  /*4c10*/  IADD3 R12, P0, R8, UR14, RZ ;  /* 0x0000000e080c7c10 */ /* 0x000fe2000ff1e0ff */
[----:B------:R-:W-:Y:S01]  /*4c20*/  FADD.FTZ R17, R4, R5 ;  /* 0x0000000504117221 */ /* 0x000fe20000010000 */
[----:B------:R-:W-:-:S05]  /*4c30*/  PRMT R5, RZ, 0x5410, R13 ;  /* 0x00005410ff057816 */ /* 0x000fca000000000d */
[----:B------:R-:W-:Y:S01]  /*4c40*/  FADD.FTZ R16, R2, R5 ;  /* 0x0000000502107221 */ /* 0x000fe20000010000 */
        /* <DEDUP_REMOVED lines=11> */
[----:B------:R-:W-:Y:S02]  /*4d00*/  FMUL.FTZ R10, R10, UR19 ;  /* 0x000000130a0a7c20 */ /* 0x000fe40008410000 */
        /* <DEDUP_REMOVED lines=62> */
.L_x_889:
[----:B------:R-:W-:Y:S05]  /*50f0*/  BSYNC B0 ;  /* 0x0000000000007941 */ /* 0x000fea0003800000 */
.L_x_888:
        /* <DEDUP_REMOVED lines=11> */
.L_x_891:
[----:B------:R-:W-:Y:S05]  /*51b0*/  BSYNC B0 ;  /* 0x0000000000007941 */ /* 0x000fea0003800000 */
.L_x_890:
        /* <DEDUP_REMOVED lines=15> */
.L_x_893:
[----:B------:R-:W-:Y:S05]  /*52b0*/  BSYNC B0 ;  /* 0x0000000000007941 */ /* 0x000fea0003800000 */
.L_x_892:
        /* <DEDUP_REMOVED lines=12> */
.L_x_895:
[----:B------:R-:W-:Y:S05]  /*5380*/  BSYNC B0 ;  /* 0x0000000000007941 */ /* 0x000fea0003800000 */
.L_x_894:
        /* <DEDUP_REMOVED lines=31> */
[----:B------:R-:W-:Y:S02]  /*5580*/  FADD.FTZ R17, R4, R9 ;  /* 0x0000000904117221 */ /* 0x000fe40000010000 */
[----:B------:R-:W-:Y:S01]  /*5590*/  IMAD.WIDE.U32 R2, R5, R0, c[0x0][0x178] ;  /* 0x00005e0005027625 */ /* 0x000fe200078e0000 */
[----:B------:R-:W-:Y:S02]  /*55a0*/  LEA.HI.X R9, R12, c[0x0][0x16c], R11, 0x2, P0 ;  /* 0x00005b000c097a11 */ /* 0x000fe400000f140b */
[----:B------:R-:W-:Y:S02]  /*55b0*/  F2FP.BF16.PACK_AB R12, R15, R10 ;  /* 0x0000000a0f0c723e */ /* 0x000fe400000010ff */
[----:B------:R-:W-:Y:S01]  /*55c0*/  F2FP.BF16.PACK_AB R13, R17, R14 ;  /* 0x0000000e110d723e */ /* 0x000fe200000010ff */
[----:B------:R-:W2:Y:S04]  /*55d0*/  LDG.E.64.CONSTANT R2, [R2.64] ;  /* 0x0000001002027981 */ /* 0x000ea8000c1e9b00 */
[----:B------:R2:W-:Y:S04]  /*55e0*/  STG.E.64 [R6.64], R12 ;  /* 0x0000000c06007986 */ /* 0x0005e8000c101b10 */
[----:B------:R-:W4:Y:S01]  /*55f0*/  LDG.E R9, [R8.64] ;  /* 0x0000001008097981 */ /* 0x000f22000c1e1900 */
[----:B------:R-:W-:Y:S01]  /*5600*/  FMUL.FTZ R10, R10, UR19 ;  /* 0x000000130a0a7c20 */ /* 0x000fe20008410000 */
[----:B------:R-:W-:Y:S01]  /*5610*/  BSSY B0, `(.L_x_896) ;  /* 0x000003e000007945 */ /* 0x000fe20003800000 */
        /* <DEDUP_REMOVED lines=11> */
[----:B--2---:R-:W-:-:S05]  /*56d0*/  PRMT R7, RZ, 0x5410, R2 ;  /* 0x00005410ff077816 */ /* 0x004fca0000000002 */
[----:B------:R-:W-:Y:S01]  /*56e0*/  FMUL.FTZ R10, R10, R7 ;  /* 0x000000070a0a7220 */ /* 0x000fe20000410000 */
[----:B------:R-:W-:Y:S01]  /*56f0*/  PRMT R7, RZ, 0x7610, R2 ;  /* 0x00007610ff077816 */ /* 0x000fe20000000002 */
[----:B----4-:R-:W0:Y:S01]  /*5700*/  MUFU.RCP R9, R9 ;  /* 0x0000000900097308 */ /* 0x010e220000001000 */
[--C-:B------:R-:W-:Y:S02]  /*5710*/  PRMT R2, RZ, 0x7610, R3.reuse ;  /* 0x00007610ff027816 */ /* 0x100fe40000000003 */
[----:B------:R-:W-:Y:S01]  /*5720*/  F2FP.BF16.PACK_AB R10, RZ, R10 ;  /* 0x0000000aff0a723e */ /* 0x000fe200000010ff */
[----:B------:R-:W-:Y:S01]  /*5730*/  FMUL.FTZ R0, R0, R7 ;  /* 0x0000000700007220 */ /* 0x000fe20000410000 */
[----:B------:R-:W-:Y:S01]  /*5740*/  PRMT R7, RZ, 0x5410, R3 ;  /* 0x00005410ff077816 */ /* 0x000fe20000000003 */
[----:B------:R-:W-:Y:S01]  /*5750*/  FMUL.FTZ R2, R11, R2 ;  /* 0x000000020b027220 */ /* 0x000fe20000410000 */
[----:B------:R-:W-:Y:S02]  /*5760*/  PRMT R10, RZ, 0x5410, R10 ;  /* 0x00005410ff0a7816 */ /* 0x000fe4000000000a */
[----:B------:R-:W-:Y:S01]  /*5770*/  F2FP.BF16.PACK_AB R0, RZ, R0 ;  /* 0x00000000ff00723e */ /* 0x000fe200000010ff */
[----:B------:R-:W-:Y:S01]  /*5780*/  FMUL.FTZ R4, R4, R7 ;  /* 0x0000000704047220 */ /* 0x000fe20000410000 */
[----:B------:R-:W-:-:S02]  /*5790*/  F2FP.BF16.PACK_AB R2, RZ, R2 ;  /* 0x00000002ff02723e */ /* 0x000fc400000010ff */
[----:B------:R-:W-:Y:S02]  /*57a0*/  PRMT R0, RZ, 0x5410, R0 ;  /* 0x00005410ff007816 */ /* 0x000fe40000000000 */
[----:B------:R-:W-:Y:S01]  /*57b0*/  F2FP.BF16.PACK_AB R4, RZ, R4 ;  /* 0x00000004ff04723e */ /* 0x000fe200000010ff */
[-C--:B0-----:R-:W-:Y:S01]  /*57c0*/  FMUL.FTZ R10, R10, R9.reuse ;  /* 0x000000090a0a7220 */ /* 0x081fe20000410000 */
[----:B------:R-:W-:Y:S01]  /*57d0*/  PRMT R2, RZ, 0x5410, R2 ;  /* 0x00005410ff027816 */ /* 0x000fe20000000002 */
[-C--:B------:R-:W-:Y:S01]  /*57e0*/  FMUL.FTZ R0, R0, R9.reuse ;  /* 0x0000000900007220 */ /* 0x080fe20000410000 */
[----:B------:R-:W-:Y:S02]  /*57f0*/  PRMT R4, RZ, 0x5410, R4 ;  /* 0x00005410ff047816 */ /* 0x000fe40000000004 */
[----:B------:R-:W-:Y:S01]  /*5800*/  FMNMX.FTZ R10, R10, 448, PT ;  /* 0x43e000000a0a7809 */ /* 0x000fe20003810000 */
[-C--:B------:R-:W-:Y:S01]  /*5810*/  FMUL.FTZ R2, R2, R9.reuse ;  /* 0x0000000902027220 */ /* 0x080fe20000410000 */
[----:B------:R-:W-:Y:S01]  /*5820*/  FMNMX.FTZ R0, R0, 448, PT ;  /* 0x43e0000000007809 */ /* 0x000fe20003810000 */
[----:B------:R-:W-:Y:S01]  /*5830*/  FMUL.FTZ R4, R4, R9 ;  /* 0x0000000904047220 */ /* 0x000fe20000410000 */
[----:B------:R-:W-:-:S02]  /*5840*/  FMNMX.FTZ R3, R10, -448, !PT ;  /* 0xc3e000000a037809 */ /* 0x000fc40007810000 */
[----:B------:R-:W-:Y:S02]  /*5850*/  FMNMX.FTZ R2, R2, 448, PT ;  /* 0x43e0000002027809 */ /* 0x000fe40003810000 */
[----:B------:R-:W-:Y:S02]  /*5860*/  LOP3.LUT R6, R3, 0x7fffffff, RZ, 0xc0, !PT ;  /* 0x7fffffff03067812 */ /* 0x000fe400078ec0ff */
[----:B------:R-:W-:Y:S02]  /*5870*/  FMNMX.FTZ R4, R4, 448, PT ;  /* 0x43e0000004047809 */ /* 0x000fe40003810000 */
[----:B------:R-:W-:Y:S02]  /*5880*/  ISETP.GT.U32.AND P2, PT, R6, 0x43efffff, PT ;  /* 0x43efffff0600780c */ /* 0x000fe40003f44070 */
[----:B------:R-:W-:Y:S01]  /*5890*/  FMNMX.FTZ R9, R0, -448, !PT ;  /* 0xc3e0000000097809 */ /* 0x000fe20007810000 */
[----:B------:R-:W-:Y:S01]  /*58a0*/  IMAD.MOV.U32 R0, RZ, RZ, 0x7f ;  /* 0x0000007fff007424 */ /* 0x000fe200078e00ff */
        /* <DEDUP_REMOVED lines=20> */
.L_x_897:
[----:B------:R-:W-:Y:S05]  /*59f0*/  BSYNC B0 ;  /* 0x0000000000007941 */ /* 0x000fea0003800000 */
.L_x_896:
        /* <DEDUP_REMOVED lines=12> */
.L_x_899:
[----:B------:R-:W-:Y:S05]  /*5ac0*/  BSYNC B0 ;  /* 0x0000000000007941 */ /* 0x000fea0003800000 */
.L_x_898:
        /* <DEDUP_REMOVED lines=12> */
.L_x_901:
[----:B------:R-:W-:Y:S05]  /*5b90*/  BSYNC B0 ;  /* 0x0000000000007941 */ /* 0x000fea0003800000 */
.L_x_900:
        /* <DEDUP_REMOVED lines=11> */
.L_x_903:
[----:B------:R-:W-:Y:S05]  /*5c50*/  BSYNC B0 ;  /* 0x0000000000007941 */ /* 0x000fea0003800000 */
.L_x_902:
        /* <DEDUP_REMOVED lines=13> */
.L_x_904:
[----:B------:R-:W-:Y:S05]  /*5d30*/  EXIT ;  /* 0x000000000000794d */ /* 0x000fea0003800000 */
        .weak           $__internal_7_$__cuda_sm20_div_s64
        .type           $__internal_7_$__cuda_sm20_div_s64,@function
        .size           $__internal_7_$__cuda_sm20_div_s64,(.L_x_3040 - $__internal_7_$__cuda_sm20_div_s64)
$__internal_7_$__cuda_sm20_div_s64:
        /* <DEDUP_REMOVED lines=82> */
[----:B------:R-:W-:Y:S06]  /*6260*/  RET.REL.NODEC R10 `(_ZN4vllm31rms_norm_per_block_quant_kernelIN3c108BFloat16ENS1_13Float8_e4m3fnELb1ELb0ELi64EEEvPT0_PfPKT_S9_PKffiiPS7_l) ;  /* 0xffff9d900a007950 */ /* 0x000fec0003c3ffff */
.L_x_906:
        /* <DEDUP_REMOVED lines=9> */
.L_x_3040:


//--------------------- .text._ZN4vllm31rms_norm_per_block_quant_kernelIN3c108BFloat16EaLb1ELb1ELi64EEEvPT0_PfPKT_S8_PKffiiPS6_l --------------------------
	.section	.text._ZN4vllm31rms_norm_per_block_quant_kernelIN3c108BFloat16EaLb1ELb1ELi64EEEvPT0_PfPKT_S8_PKffiiPS6_l,"ax",@progbits
	.sectioninfo	@"SHI_REGISTERS=52"
	.align	128
        .global         _ZN4vllm31rms_norm_per_block_quant_kernelIN3c108BFloat16EaLb1ELb1ELi64EEEvPT0_PfPKT_S8_PKffiiPS6_l
        .type           _ZN4vllm31rms_norm_per_block_quant_kernelIN3c108BFloat16EaLb1ELb1ELi64EEEvPT0_PfPKT_S8_PKffiiPS6_l,@function
        .size           _ZN4vllm31rms_norm_per_block_quant_kernelIN3c108BFloat16EaLb1ELb1ELi64EEEvPT0_PfPKT_S8_PKffiiPS6_l,(.L_x_3042 - _ZN4vllm31rms_norm_per_block_quant_kernelIN3c108BFloat16EaLb1ELb1ELi64EEEvPT0_PfPKT_S8_PKffiiPS6_l)
        .other          _ZN4vllm31rms_norm_per_block_quant_kernelIN3c108BFloat16EaLb1ELb1ELi64EEEvPT0_PfPKT_S8_PKffiiPS6_l,@"STO_CUDA_ENTRY STV_DEFAULT"
_ZN4vllm31rms_norm_per_block_quant_kernelIN3c108BFloat16EaLb1ELb1ELi64EEEvPT0_PfPKT_S8_PKffiiPS6_l:
.text._ZN4vllm31rms_norm_per_block_quant_kernelIN3c108BFloat16EaLb1ELb1ELi64EEEvPT0_PfPKT_S8_PKffiiPS6_l:
        /* <DEDUP_REMOVED lines=26> */
.L_x_909:
        /* <DEDUP_REMOVED lines=100> */
.L_x_908:
[----:B------:R-:W-:Y:S05]  /*07e0*/  BSYNC B0 ;  /* 0x0000000000007941 */ /* 0x000fea0003800000 */
.L_x_907:
        /* <DEDUP_REMOVED lines=101> */
.L_x_911:
        /* <DEDUP_REMOVED lines=58> */
.L_x_912:
[----:B0-----:R-:W-:Y:S05]  /*11e0*/  BSYNC B0 ;  /* 0x0000000000007941 */ /* 0x001fea0003800000 */
.L_x_910:
        /* <DEDUP_REMOVED lines=20> */
[----:B01----:R-:W-:Y:S05]  /*1330*/  CALL.REL.NOINC `($__internal_8_$__cuda_sm20_div_s64) ;  /* 0x00003d7000007944 */ /* 0x003fea0003c00000 */
[----:B------:R-:W-:Y:S02]  /*1340*/  IMAD.MOV.U32 R4, RZ, RZ, R14 ;  /* 0x000000ffff047224 */ /* 0x000fe400078e000e */
[----:B------:R-:W-:Y:S01]  /*1350*/  IMAD.MOV.U32 R5, RZ, RZ, R15 ;  /* 0x000000ffff057224 */ /* 0x000fe200078e000f */
[----:B------:R-:W-:Y:S05]  /*1360*/  BRA `(.L_x_914) ;  /* 0x0000018000007947 */ /* 0x000fea0003800000 */
.L_x_913:
        /* <DEDUP_REMOVED lines=24> */
.L_x_914:
        /* <DEDUP_REMOVED lines=9> */
[----:B-1----:R-:W-:Y:S05]  /*1580*/  CALL.REL.NOINC `($__internal_8_$__cuda_sm20_div_s64) ;  /* 0x00003b2000007944 */ /* 0x002fea0003c00000 */
[----:B------:R-:W-:Y:S01]  /*1590*/  IADD3 R9, P0, RZ, -R14, RZ ;  /* 0x8000000eff097210 */ /* 0x000fe20007f1e0ff */
[----:B------:R-:W-:-:S04]  /*15a0*/  IMAD.MOV.U32 R3, RZ, RZ, RZ ;  /* 0x000000ffff037224 */ /* 0x000fc800078e00ff */
[----:B------:R-:W-:Y:S02]  /*15b0*/  IMAD.X R7, RZ, RZ, ~R15, P0 ;  /* 0x000000ffff077224 */ /* 0x000fe400000e0e0f */
[----:B------:R-:W-:-:S04]  /*15c0*/  IMAD.WIDE.U32 R2, R4, R9, R2 ;  /* 0x0000000904027225 */ /* 0x000fc800078e0002 */
[----:B------:R-:W-:Y:S02]  /*15d0*/  IMAD R7, R7, R4, RZ ;  /* 0x0000000407077224 */ /* 0x000fe400078e02ff */
[----:B------:R-:W-:Y:S02]  /*15e0*/  IMAD.MOV.U32 R0, RZ, RZ, R2 ;  /* 0x000000ffff007224 */ /* 0x000fe400078e0002 */
[----:B------:R-:W-:Y:S02]  /*15f0*/  IMAD R7, R5, R9, R7 ;  /* 0x0000000905077224 */ /* 0x000fe400078e0207 */
[----:B------:R-:W-:Y:S02]  /*1600*/  IMAD.MOV.U32 R2, RZ, RZ, R14 ;  /* 0x000000ffff027224 */ /* 0x000fe400078e000e */
[----:B------:R-:W-:Y:S02]  /*1610*/  IMAD.IADD R7, R3, 0x1, R7 ;  /* 0x0000000103077824 */ /* 0x000fe400078e0207 */
[----:B------:R-:W-:Y:S01]  /*1620*/  IMAD.MOV.U32 R3, RZ, RZ, R15 ;  /* 0x000000ffff037224 */ /* 0x000fe200078e000f */
[----:B------:R-:W-:Y:S05]  /*1630*/  BRA `(.L_x_917) ;  /* 0x0000017000007947 */ /* 0x000fea0003800000 */
.L_x_916:
[----:B------:R-:W2:Y:S01]  /*1640*/  I2F.U32.RP R0, R4 ;  /* 0x0000000400007306 */ /* 0x000ea20000209000 */
[----:B------:R-:W-:-:S07]  /*1650*/  ISETP.NE.U32.AND P2, PT, R4, RZ, PT ;  /* 0x000000ff0400720c */ /* 0x000fce0003f45070 */
        /* <DEDUP_REMOVED lines=8> */
[----:B------:R-:W-:Y:S02]  /*16e0*/  IMAD.MOV R3, RZ, RZ, -R8 ;  /* 0x000000ffff037224 */ /* 0x000fe400078e0a08 */
[----:B------:R-:W-:Y:S02]  /*16f0*/  IMAD.MOV.U32 R7, RZ, RZ, RZ ;  /* 0x000000ffff077224 */ /* 0x000fe400078e00ff */
        /* <DEDUP_REMOVED lines=9> */
[----:B------:R-:W-:Y:S02]  /*1790*/  IMAD.MOV.U32 R2, RZ, RZ, R8 ;  /* 0x000000ffff027224 */ /* 0x000fe400078e0008 */
[----:B------:R-:W-:Y:S02]  /*17a0*/  IMAD.MOV.U32 R3, RZ, RZ, RZ ;  /* 0x000000ffff037224 */ /* 0x000fe400078e00ff */
.L_x_917:
[----:B------:R-:W-:Y:S05]  /*17b0*/  BSYNC B0 ;  /* 0x0000000000007941 */ /* 0x000fea0003800000 */
.L_x_915:
[C---:B------:R-:W-:Y:S01]  /*17c0*/  IMAD.SHL.U32 R9, R2.reuse, 0x10, RZ ;  /* 0x0000001002097824 */ /* 0x040fe200078e00ff */
[----:B------:R-:W-:Y:S01]  /*17d0*/  SHF.L.U64.HI R6, R2, 0x4, R3 ;  /* 0x0000000402067819 */ /* 0x000fe20000010203 */
[----:B------:R-:W-:Y:S01]  /*17e0*/  USHF.R.S32.HI UR4, URZ, 0x1f, UR11 ;  /* 0x0000001f3f047899 */ /* 0x000fe2000801140b */
[----:B------:R-:W-:Y:S02]  /*17f0*/  BSSY B0, `(.L_x_918) ;  /* 0x00000fa000007945 */ /* 0x000fe40003800000 */
[----:B------:R-:W-:-:S04]  /*1800*/  IADD3 R11, P1, R9, 0x10, RZ ;  /* 0x00000010090b7810 */ /* 0x000fc80007f3e0ff */
[----:B------:R-:W-:Y:S01]  /*1810*/  ISETP.LT.U32.AND P0, PT, R11, UR11, PT ;  /* 0x0000000b0b007c0c */ /* 0x000fe2000bf01070 */
[----:B------:R-:W-:Y:S01]  /*1820*/  IMAD.X R8, RZ, RZ, R6, P1 ;  /* 0x000000ffff087224 */ /* 0x000fe200008e0606 */
[----:B------:R-:W-:Y:S01]  /*1830*/  IADD3 R24, P1, R0, R9, RZ ;  /* 0x0000000900187210 */ /* 0x000fe20007f3e0ff */
[----:B------:R-:W-:-:S03]  /*1840*/  IMAD.MOV.U32 R9, RZ, RZ, RZ ;  /* 0x000000ffff097224 */ /* 0x000fc600078e00ff */
        /* <DEDUP_REMOVED lines=10> */
.L_x_920:
        /* <DEDUP_REMOVED lines=234> */
.L_x_919:
[----:B------:R-:W-:Y:S05]  /*2790*/  BSYNC B0 ;  /* 0x0000000000007941 */ /* 0x000fea0003800000 */
.L_x_918:
        /* <DEDUP_REMOVED lines=16> */
[----:B-1----:R-:W-:Y:S05]  /*28a0*/  CALL.REL.NOINC `($__internal_8_$__cuda_sm20_div_s64) ;  /* 0x0000280000007944 */ /* 0x002fea0003c00000 */
[----:B------:R-:W-:Y:S05]  /*28b0*/  BRA `(.L_x_922) ;  /* 0x0000017000007947 */ /* 0x000fea0003800000 */
.L_x_921:
        /* <DEDUP_REMOVED lines=23> */
.L_x_922:
[----:B------:R-:W-:-:S04]  /*2a30*/  ISETP.GE.U32.AND P0, PT, R14, 0x1, PT ;  /* 0x000000010e00780c */ /* 0x000fc80003f06070 */
        /* <DEDUP_REMOVED lines=13> */
[----:B------:R-:W-:Y:S01]  /*2b10*/  LOP3.LUT R29, RZ, c[0x0][0x18c], RZ, 0x33, !PT ;  /* 0x00006300ff1d7a12 */ /* 0x000fe200078e33ff */
[----:B------:R-:W-:Y:S01]  /*2b20*/  IMAD R13, R6, R25, RZ ;  /* 0x00000019060d7224 */ /* 0x000fe200078e02ff */
[----:B------:R-:W-:Y:S01]  /*2b30*/  IADD3 R12, P0, -R23, R8, RZ ;  /* 0x00000008170c7210 */ /* 0x000fe20007f1e1ff */
[----:B------:R-:W-:Y:S01]  /*2b40*/  IMAD.IADD R11, R11, 0x1, R17 ;  /* 0x000000010b0b7824 */ /* 0x000fe200078e0211 */
[----:B------:R-:W-:Y:S01]  /*2b50*/  LOP3.LUT R6, R23, 0x20, RZ, 0xfc, !PT ;  /* 0x0000002017067812 */ /* 0x000fe200078efcff */
        /* <DEDUP_REMOVED lines=13> */
.L_x_931:
        /* <DEDUP_REMOVED lines=80> */
.L_x_929:
[----:B------:R-:W-:Y:S05]  /*3130*/  BSYNC B2 ;  /* 0x0000000000027941 */ /* 0x000fea0003800000 */
.L_x_928:
[----:B------:R-:W-:Y:S05]  /*3140*/  @!P0 BRA `(.L_x_927) ;  /* 0x0000015000008947 */ /* 0x000fea0003800000 */
[----:B0-----:R0:W2:Y:S01]  /*3150*/  LDS R43, [R20] ;  /* 0x00000000142b7984 */ /* 0x0010a20000000800 */
[----:B------:R-:W-:-:S03]  /*3160*/  LEA R40, R44, 0x180, 0x2 ;  /* 0x000001802c287811 */ /* 0x000fc600078e10ff */
.L_x_930:
        /* <DEDUP_REMOVED lines=19> */
.L_x_927:
[----:B------:R-:W-:Y:S05]  /*32a0*/  BSYNC B1 ;  /* 0x0000000000017941 */ /* 0x000fea0003800000 */
.L_x_926:
        /* <DEDUP_REMOVED lines=43> */
.L_x_925:
[----:B------:R-:W-:Y:S05]  /*3560*/  BSYNC B0 ;  /* 0x0000000000007941 */ /* 0x000fea0003800000 */
.L_x_924:
[----:B------:R-:W-:Y:S02]  /*3570*/  IADD3 R33, R33, 0x1, RZ ;  /* 0x0000000121217810 */ /* 0x000fe40007ffe0ff */
[----:B------:R-:W-:Y:S02]  /*3580*/  IADD3 R31, P1, R31, 0x1, RZ ;  /* 0x000000011f1f7810 */ /* 0x000fe40007f3e0ff */
[----:B------:R-:W-:-:S03]  /*3590*/  ISETP.GT.U32.AND P0, PT, R14, R33, PT ;  /* 0x000000210e00720c */ /* 0x000fc60003f04070 */
[----:B------:R-:W-:Y:S01]  /*35a0*/  IMAD.X R32, RZ, RZ, R32, P1 ;  /* 0x000000ffff207224 */ /* 0x000fe200008e0620 */
[----:B------:R-:W-:-:S13]  /*35b0*/  ISETP.GT.AND.EX P0, PT, R15, RZ, PT, P0 ;  /* 0x000000ff0f00720c */ /* 0x000fda0003f04300 */
[----:B------:R-:W-:Y:S05]  /*35c0*/  @P0 BRA `(.L_x_931) ;  /* 0xfffff66000000947 */ /* 0x000fea000383ffff */
.L_x_923:
[----:B------:R-:W-:Y:S01]  /*35d0*/  LEA R9, P1, R2, 0x10, 0x4 ;  /* 0x0000001002097811 */ /* 0x000fe200078220ff */
[----:B------:R-:W-:-:S03]  /*35e0*/  USHF.R.S32.HI UR4, URZ, 0x1f, UR11 ;  /* 0x0000001f3f047899 */ /* 0x000fc6000801140b */
[C---:B------:R-:W-:Y:S02]  /*35f0*/  ISETP.LT.U32.AND P0, PT, R9.reuse, UR11, PT ;  /* 0x0000000b09007c0c */ /* 0x040fe4000bf01070 */
[C-C-:B------:R-:W-:Y:S02]  /*3600*/  LEA.HI.X R6, R2.reuse, RZ, R3.reuse, 0x4, P1 ;  /* 0x000000ff02067211 */ /* 0x140fe400008f2403 */
[----:B------:R-:W-:Y:S02]  /*3610*/  LEA R4, P1, R2, R0, 0x4 ;  /* 0x0000000002047211 */ /* 0x000fe400078220ff */
[----:B------:R-:W-:Y:S02]  /*3620*/  ISETP.LT.AND.EX P0, PT, R6, UR4, PT, P0 ;  /* 0x0000000406007c0c */ /* 0x000fe4000bf01300 */
[----:B------:R-:W-:Y:S02]  /*3630*/  LEA.HI.X R5, R2, R7, R3, 0x4, P1 ;  /* 0x0000000702057211 */ /* 0x000fe400008f2403 */
[----:B------:R-:W-:-:S02]  /*3640*/  SEL R9, R9, UR11, P0 ;  /* 0x0000000b09097c07 */ /* 0x000fc40008000000 */
[----:B------:R-:W-:Y:S01]  /*3650*/  SEL R6, R6, UR4, P0 ;  /* 0x0000000406067c07 */ /* 0x000fe20008000000 */
[----:B------:R-:W-:Y:S01]  /*3660*/  WARPSYNC 0xffffffff ;  /* 0xffffffff00007948 */ /* 0x000fe20003800000 */
[----:B------:R-:W-:Y:S01]  /*3670*/  BAR.SYNC.DEFER_BLOCKING 0x0 ;  /* 0x0000000000007b1d */ /* 0x000fe20000010000 */
[----:B------:R-:W-:Y:S02]  /*3680*/  ISETP.GE.U32.AND P0, PT, R4, R9, PT ;  /* 0x000000090400720c */ /* 0x000fe40003f06070 */
[----:B------:R-:W-:Y:S02]  /*3690*/  ISETP.NE.U32.AND P1, PT, R0, RZ, PT ;  /* 0x000000ff0000720c */ /* 0x000fe40003f25070 */
        /* <DEDUP_REMOVED lines=8> */
[----:B------:R-:W5:Y:S01]  /*3720*/  @P0 LDG.E R7, [R6.64] ;  /* 0x0000001006070981 */ /* 0x000f62000c1e1900 */
[----:B------:R-:W-:-:S03]  /*3730*/  IMAD.MOV.U32 R4, RZ, RZ, c[0x0][0xc] ;  /* 0x00000300ff047624 */ /* 0x000fc600078e00ff */
[----:B------:R-:W0:Y:S02]  /*3740*/  S2R R9, SR_TID.X ;  /* 0x0000000000097919 */ /* 0x000e240000002100 */
[----:B------:R-:W-:-:S04]  /*3750*/  IADD3 R4, P1, R4, c[0x0][0x1a0], RZ ;  /* 0x0000680004047a10 */ /* 0x000fc80007f3e0ff */
[----:B------:R-:W-:Y:S01]  /*3760*/  IADD3 R4, P2, R4, -0x1, RZ ;  /* 0xffffffff04047810 */ /* 0x000fe20007f5e0ff */
[----:B------:R-:W-:-:S05]  /*3770*/  IMAD.X R5, RZ, RZ, c[0x0][0x1a4], P1 ;  /* 0x00006900ff057624 */ /* 0x000fca00008e06ff */
[----:B------:R-:W-:-:S04]  /*3780*/  IADD3.X R5, R5, -0x1, RZ, P2, !PT ;  /* 0xffffffff05057810 */ /* 0x000fc800017fe4ff */
[----:B------:R-:W-:-:S04]  /*3790*/  LOP3.LUT R8, R5, c[0x0][0x1a4], RZ, 0xfc, !PT ;  /* 0x0000690005087a12 */ /* 0x000fc800078efcff */
[----:B------:R-:W-:Y:S01]  /*37a0*/  ISETP.NE.U32.AND P1, PT, R8, RZ, PT ;  /* 0x000000ff0800720c */ /* 0x000fe20003f25070 */
[----:B0-----:R-:W5:Y:S02]  /*37b0*/  LDS R0, [R9.X4] ;  /* 0x0000000009007984 */ /* 0x001f640000004800 */
[----:B-----5:R-:W-:-:S10]  /*37c0*/  @P0 FMNMX.FTZ R0, R0, R7, PT ;  /* 0x0000000700000209 */ /* 0x020fd40003810000 */
[----:B------:R-:W-:Y:S05]  /*37d0*/  @!P1 BRA `(.L_x_934) ;  /* 0x0000005000009947 */ /* 0x000fea0003800000 */
[----:B------:R-:W-:Y:S01]  /*37e0*/  IMAD.MOV.U32 R17, RZ, RZ, c[0x0][0x1a0] ;  /* 0x00006800ff117624 */ /* 0x000fe200078e00ff */
[----:B----4-:R-:W-:Y:S01]  /*37f0*/  MOV R16, 0x3820 ;  /* 0x0000382000107802 */ /* 0x010fe20000000f00 */
[----:B------:R-:W-:Y:S02]  /*3800*/  IMAD.MOV.U32 R11, RZ, RZ, c[0x0][0x1a4] ;  /* 0x00006900ff0b7624 */ /* 0x000fe400078e00ff */
[----:B-123--:R-:W-:Y:S05]  /*3810*/  CALL.REL.NOINC `($__internal_9_$__cuda_sm20_rem_s64) ;  /* 0x00001dd000007944 */ /* 0x00efea0003c00000 */
[----:B------:R-:W-:Y:S05]  /*3820*/  BRA `(.L_x_935) ;  /* 0x0000013000007947 */ /* 0x000fea0003800000 */
.L_x_934:
[----:B------:R-:W0:Y:S01]  /*3830*/  I2F.U32.RP R8, c[0x0][0x1a0] ;  /* 0x0000680000087b06 */ /* 0x000e220000209000 */
[----:B------:R-:W-:-:S07]  /*3840*/  ISETP.NE.U32.AND P1, PT, RZ, c[0x0][0x1a0], PT ;  /* 0x00006800ff007a0c */ /* 0x000fce0003f25070 */
[----:B0-----:R-:W0:Y:S02]  /*3850*/  MUFU.RCP R8, R8 ;  /* 0x0000000800087308 */ /* 0x001e240000001000 */
[----:B0-----:R-:W-:-:S06]  /*3860*/  IADD3 R6, R8, 0xffffffe, RZ ;  /* 0x0ffffffe08067810 */ /* 0x001fcc0007ffe0ff */
[----:B------:R0:W5:Y:S02]  /*3870*/  F2I.FTZ.U32.TRUNC.NTZ R7, R6 ;  /* 0x0000000600077305 */ /* 0x000164000021f000 */
[----:B0-----:R-:W-:Y:S02]  /*3880*/  IMAD.MOV.U32 R6, RZ, RZ, RZ ;  /* 0x000000ffff067224 */ /* 0x001fe400078e00ff */
        /* <DEDUP_REMOVED lines=13> */
.L_x_935:
        /* <DEDUP_REMOVED lines=9> */
[----:B------:R-:W-:Y:S01]  /*39f0*/  IMAD.IADD R3, R5, 0x1, R3 ;  /* 0x0000000105037824 */ /* 0x000fe200078e0203 */
[----:B------:R-:W-:-:S04]  /*3a00*/  FMNMX.FTZ R5, R0, 1.1920928955078125e-07, !PT ;  /* 0x3400000000057809 */ /* 0x000fc80007810000 */
[----:B------:R-:W-:-:S05]  /*3a10*/  LEA.HI.X R3, R4, c[0x0][0x16c], R3, 0x2, P0 ;  /* 0x00005b0004037a11 */ /* 0x000fca00000f1403 */
[----:B------:R0:W-:Y:S02]  /*3a20*/  STG.E [R2.64], R5 ;  /* 0x0000000502007986 */ /* 0x0001e4000c101910 */
.L_x_933:
[----:B------:R-:W-:Y:S05]  /*3a30*/  BSYNC B0 ;  /* 0x0000000000007941 */ /* 0x000fea0003800000 */
.L_x_932:
[----:B------:R-:W5:Y:S04]  /*3a40*/  S2R R10, SR_TID.X ;  /* 0x00000000000a7919 */ /* 0x000f680000002100 */
[----:B------:R-:W-:Y:S01]  /*3a50*/  BAR.SYNC.DEFER_BLOCKING 0x0 ;  /* 0x0000000000007b1d */ /* 0x000fe20000010000 */
[----:B-----5:R-:W-:-:S13]  /*3a60*/  ISETP.GE.U32.AND P0, PT, R10, UR11, PT ;  /* 0x0000000b0a007c0c */ /* 0x020fda000bf06070 */
        /* <DEDUP_REMOVED lines=11> */
[----:B0-----:R-:W-:Y:S02]  /*3b20*/  IMAD.U32 R3, RZ, RZ, UR5 ;  /* 0x00000005ff037e24 */ /* 0x001fe4000f8e00ff */
[----:B------:R-:W-:Y:S01]  /*3b30*/  IMAD.U32 R2, RZ, RZ, UR4 ;  /* 0x00000004ff027e24 */ /* 0x000fe2000f8e00ff */
[----:B------:R-:W-:Y:S01]  /*3b40*/  IADD3.X R0, R0, -0x1, RZ, P1, !PT ;  /* 0xffffffff00007810 */ /* 0x000fe20000ffe4ff */
[----:B------:R-:W-:Y:S02]  /*3b50*/  IMAD.U32 R3, RZ, RZ, UR12 ;  /* 0x0000000cff037e24 */ /* 0x000fe4000f8e00ff */
.L_x_939:
[----:B0-----:R-:W-:Y:S02]  /*3b60*/  IMAD.MOV.U32 R7, RZ, RZ, 0x8 ;  /* 0x00000008ff077424 */ /* 0x001fe400078e00ff */
[----:B------:R-:W-:-:S02]  /*3b70*/  IMAD.MOV.U32 R17, RZ, RZ, 0x8 ;  /* 0x00000008ff117424 */ /* 0x000fc400078e00ff */
[----:B------:R-:W-:-:S04]  /*3b80*/  IMAD.WIDE.U32 R6, R10, R7, UR8 ;  /* 0x000000080a067e25 */ /* 0x000fc8000f8e0007 */
[----:B----4-:R-:W-:Y:S02]  /*3b90*/  IMAD.WIDE.U32 R16, R10, R17, UR6 ;  /* 0x000000060a107e25 */ /* 0x010fe4000f8e0011 */
[----:B------:R-:W4:Y:S04]  /*3ba0*/  LDG.E.64.CONSTANT R6, [R6.64] ;  /* 0x0000001006067981 */ /* 0x000f28000c1e9b00 */
[----:B--2---:R-:W2:Y:S01]  /*3bb0*/  LDG.E.64 R18, [R16.64] ;  /* 0x0000001010127981 */ /* 0x004ea2000c1e1b00 */
[----:B------:R-:W-:-:S04]  /*3bc0*/  IMAD.MOV.U32 R9, RZ, RZ, 0x8 ;  /* 0x00000008ff097424 */ /* 0x000fc800078e00ff */
[----:B------:R-:W-:-:S06]  /*3bd0*/  IMAD.WIDE.U32 R8, R10, R9, c[0x0][0x178] ;  /* 0x00005e000a087625 */ /* 0x000fcc00078e0009 */
[----:B------:R-:W5:Y:S01]  /*3be0*/  LDG.E.64.CONSTANT R8, [R8.64] ;  /* 0x0000001008087981 */ /* 0x000f62000c1e9b00 */
[--C-:B----4-:R-:W-:Y:S02]  /*3bf0*/  PRMT R12, RZ, 0x5410, R6.reuse ;  /* 0x00005410ff0c7816 */ /* 0x110fe40000000006 */
[----:B------:R-:W-:Y:S02]  /*3c00*/  PRMT R13, RZ, 0x7610, R6 ;  /* 0x00007610ff0d7816 */ /* 0x000fe40000000006 */
[--C-:B--2---:R-:W-:Y:S02]  /*3c10*/  PRMT R5, RZ, 0x5410, R18.reuse ;  /* 0x00005410ff057816 */ /* 0x104fe40000000012 */
[----:B------:R-:W-:Y:S02]  /*3c20*/  PRMT R6, RZ, 0x7610, R18 ;  /* 0x00007610ff067816 */ /* 0x000fe40000000012 */
[----:B------:R-:W-:Y:S01]  /*3c30*/  PRMT R14, RZ, 0x5410, R7 ;  /* 0x00005410ff0e7816 */ /* 0x000fe20000000007 */
[----:B------:R-:W-:Y:S01]  /*3c40*/  FADD.FTZ R12, R12, R5 ;  /* 0x000000050c0c7221 */ /* 0x000fe20000010000 */
[----:B------:R-:W-:Y:S01]  /*3c50*/  PRMT R5, RZ, 0x5410, R19 ;  /* 0x00005410ff057816 */ /* 0x000fe20000000013 */
[----:B------:R-:W-:Y:S01]  /*3c60*/  FADD.FTZ R13, R13, R6 ;  /* 0x000000060d0d7221 */ /* 0x000fe20000010000 */
[----:B------:R-:W-:-:S02]  /*3c70*/  PRMT R15, RZ, 0x7610, R7 ;  /* 0x00007610ff0f7816 */ /* 0x000fc40000000007 */
[----:B------:R-:W-:Y:S01]  /*3c80*/  PRMT R6, RZ, 0x7610, R19 ;  /* 0x00007610ff067816 */ /* 0x000fe20000000013 */
[----:B------:R-:W-:Y:S01]  /*3c90*/  FADD.FTZ R14, R14, R5 ;  /* 0x000000050e0e7221 */ /* 0x000fe20000010000 */
[----:B------:R-:W-:-:S03]  /*3ca0*/  LOP3.LUT R5, R0, c[0x0][0x1a4], RZ, 0xfc, !PT ;  /* 0x0000690000057a12 */ /* 0x000fc600078efcff */
[----:B------:R-:W-:Y:S01]  /*3cb0*/  FADD.FTZ R15, R15, R6 ;  /* 0x000000060f0f7221 */ /* 0x000fe20000010000 */
[----:B------:R-:W-:Y:S02]  /*3cc0*/  F2FP.BF16.PACK_AB R6, R13, R12 ;  /* 0x0000000c0d06723e */ /* 0x000fe400000010ff */
[----:B------:R-:W-:Y:S02]  /*3cd0*/  ISETP.NE.U32.AND P0, PT, R5, RZ, PT ;  /* 0x000000ff0500720c */ /* 0x000fe40003f05070 */
[----:B------:R-:W-:-:S05]  /*3ce0*/  F2FP.BF16.PACK_AB R7, R15, R14 ;  /* 0x0000000e0f07723e */ /* 0x000fca00000010ff */
[----:B------:R0:W-:Y:S06]  /*3cf0*/  STG.E.64 [R16.64], R6 ;  /* 0x0000000610007986 */ /* 0x0001ec000c101b10 */
[----:B------:R-:W-:Y:S05]  /*3d00*/  @!P0 BRA `(.L_x_936) ;  /* 0x0000006000008947 */ /* 0x000fea0003800000 */
[----:B------:R-:W-:Y:S01]  /*3d10*/  IMAD.MOV.U32 R5, RZ, RZ, R0 ;  /* 0x000000ffff057224 */ /* 0x000fe200078e0000 */
[----:B0-----:R-:W-:Y:S01]  /*3d20*/  MOV R16, 0x3d60 ;  /* 0x00003d6000107802 */ /* 0x001fe20000000f00 */
[----:B------:R-:W-:Y:S02]  /*3d30*/  IMAD.MOV.U32 R17, RZ, RZ, c[0x0][0x1a0] ;  /* 0x00006800ff117624 */ /* 0x000fe400078e00ff */
[----:B------:R-:W-:-:S02]  /*3d40*/  IMAD.MOV.U32 R11, RZ, RZ, c[0x0][0x1a4] ;  /* 0x00006900ff0b7624 */ /* 0x000fc400078e00ff */
[----:B-1-3-5:R-:W-:Y:S05]  /*3d50*/  CALL.REL.NOINC `($__internal_9_$__cuda_sm20_rem_s64) ;  /* 0x0000189000007944 */ /* 0x02afea0003c00000 */
[----:B------:R-:W-:Y:S05]  /*3d60*/  BRA `(.L_x_937) ;  /* 0x0000013000007947 */ /* 0x000fea0003800000 */
.L_x_936:
[----:B------:R-:W2:Y:S01]  /*3d70*/  I2F.U32.RP R5, c[0x0][0x1a0] ;  /* 0x0000680000057b06 */ /* 0x000ea20000209000 */
[----:B------:R-:W-:-:S07]  /*3d80*/  ISETP.NE.U32.AND P1, PT, RZ, c[0x0][0x1a0], PT ;  /* 0x00006800ff007a0c */ /* 0x000fce0003f25070 */
[----:B--2---:R-:W2:Y:S02]  /*3d90*/  MUFU.RCP R5, R5 ;  /* 0x0000000500057308 */ /* 0x004ea40000001000 */
[----:B0-2---:R-:W-:-:S06]  /*3da0*/  IADD3 R6, R5, 0xffffffe, RZ ;  /* 0x0ffffffe05067810 */ /* 0x005fcc0007ffe0ff */
[----:B------:R0:W2:Y:S02]  /*3db0*/  F2I.FTZ.U32.TRUNC.NTZ R7, R6 ;  /* 0x0000000600077305 */ /* 0x0000a4000021f000 */
[----:B0-----:R-:W-:Y:S02]  /*3dc0*/  IMAD.MOV.U32 R6, RZ, RZ, RZ ;  /* 0x000000ffff067224 */ /* 0x001fe400078e00ff */
[----:B--2---:R-:W-:-:S04]  /*3dd0*/  IMAD.MOV R11, RZ, RZ, -R7 ;  /* 0x000000ffff0b7224 */ /* 0x004fc800078e0a07 */
        /* <DEDUP_REMOVED lines=12> */
.L_x_937:
[----:B------:R-:W-:Y:S01]  /*3ea0*/  IADD3 R5, P0, -R6, R4, RZ ;  /* 0x0000000406057210 */ /* 0x000fe20007f1e1ff */
[----:B------:R-:W-:Y:S01]  /*3eb0*/  IMAD.U32 R6, RZ, RZ, UR10 ;  /* 0x0000000aff067e24 */ /* 0x000fe2000f8e00ff */
[----:B------:R-:W-:-:S03]  /*3ec0*/  SHF.R.U32.HI R16, RZ, 0x4, R10 ;  /* 0x00000004ff107819 */ /* 0x000fc6000001160a */
        /* <DEDUP_REMOVED lines=8> */
[----:B------:R-:W2:Y:S01]  /*3f50*/  LDG.E R18, [R18.64] ;  /* 0x0000001012127981 */ /* 0x000ea2000c1e1900 */
[----:B-1----:R-:W-:Y:S02]  /*3f60*/  FMUL.FTZ R12, R12, UR19 ;  /* 0x000000130c0c7c20 */ /* 0x002fe40008410000 */
[----:B------:R-:W-:Y:S02]  /*3f70*/  FMUL.FTZ R13, R13, UR19 ;  /* 0x000000130d0d7c20 */ /* 0x000fe40008410000 */
[----:B------:R-:W-:Y:S01]  /*3f80*/  FMUL.FTZ R17, R14, UR19 ;  /* 0x000000130e117c20 */ /* 0x000fe20008410000 */
[----:B------:R-:W-:Y:S01]  /*3f90*/  F2FP.BF16.PACK_AB R12, RZ, R12 ;  /* 0x0000000cff0c723e */ /* 0x000fe200000010ff */
[----:B------:R-:W-:Y:S01]  /*3fa0*/  FMUL.FTZ R15, R15, UR19 ;  /* 0x000000130f0f7c20 */ /* 0x000fe20008410000 */
[----:B------:R-:W-:Y:S02]  /*3fb0*/  F2FP.BF16.PACK_AB R16, RZ, R13 ;  /* 0x0000000dff10723e */ /* 0x000fe400000010ff */
[----:B------:R-:W-:-:S02]  /*3fc0*/  PRMT R13, RZ, 0x5410, R12 ;  /* 0x00005410ff0d7816 */ /* 0x000fc4000000000c */
[----:B-----5:R-:W-:Y:S02]  /*3fd0*/  PRMT R14, RZ, 0x5410, R8 ;  /* 0x00005410ff0e7816 */ /* 0x020fe40000000008 */
[----:B------:R-:W-:-:S03]  /*3fe0*/  PRMT R16, RZ, 0x5410, R16 ;  /* 0x00005410ff107816 */ /* 0x000fc60000000010 */
[----:B------:R-:W-:Y:S01]  /*3ff0*/  FMUL.FTZ R13, R13, R14 ;  /* 0x0000000e0d0d7220 */ /* 0x000fe20000410000 */
[----:B------:R-:W-:Y:S02]  /*4000*/  F2FP.BF16.PACK_AB R14, RZ, R17 ;  /* 0x00000011ff0e723e */ /* 0x000fe400000010ff */
[----:B------:R-:W-:Y:S02]  /*4010*/  PRMT R17, RZ, 0x7610, R8 ;  /* 0x00007610ff117816 */ /* 0x000fe40000000008 */
[----:B------:R-:W-:Y:S02]  /*4020*/  F2FP.BF16.PACK_AB R8, RZ, R15 ;  /* 0x0000000fff08723e */ /* 0x000fe400000010ff */
[----:B------:R-:W-:Y:S01]  /*4030*/  PRMT R14, RZ, 0x5410, R14 ;  /* 0x00005410ff0e7816 */ /* 0x000fe2000000000e */
[----:B------:R-:W-:Y:S01]  /*4040*/  FMUL.FTZ R16, R16, R17 ;  /* 0x0000001110107220 */ /* 0x000fe20000410000 */
[----:B------:R-:W-:Y:S02]  /*4050*/  PRMT R15, RZ, 0x5410, R9 ;  /* 0x00005410ff0f7816 */ /* 0x000fe40000000009 */
[----:B------:R-:W-:-:S02]  /*4060*/  F2FP.BF16.PACK_AB R13, RZ, R13 ;  /* 0x0000000dff0d723e */ /* 0x000fc400000010ff */
[----:B------:R-:W-:Y:S01]  /*4070*/  F2FP.BF16.PACK_AB R16, RZ, R16 ;  /* 0x00000010ff10723e */ /* 0x000fe200000010ff */
[----:B------:R-:W-:Y:S01]  /*4080*/  FMUL.FTZ R14, R14, R15 ;  /* 0x0000000f0e0e7220 */ /* 0x000fe20000410000 */
[----:B------:R-:W-:Y:S02]  /*4090*/  PRMT R15, RZ, 0x7610, R9 ;  /* 0x00007610ff0f7816 */ /* 0x000fe40000000009 */
[----:B------:R-:W-:Y:S02]  /*40a0*/  PRMT R9, RZ, 0x5410, R16 ;  /* 0x00005410ff097816 */ /* 0x000fe40000000010 */
[----:B------:R-:W-:Y:S02]  /*40b0*/  PRMT R8, RZ, 0x5410, R8 ;  /* 0x00005410ff087816 */ /* 0x000fe40000000008 */
[----:B------:R-:W-:Y:S02]  /*40c0*/  PRMT R13, RZ, 0x5410, R13 ;  /* 0x00005410ff0d7816 */ /* 0x000fe4000000000d */
[----:B------:R-:W-:Y:S01]  /*40d0*/  F2FP.BF16.PACK_AB R14, RZ, R14 ;  /* 0x0000000eff0e723e */ /* 0x000fe200000010ff */
[----:B------:R-:W-:-:S05]  /*40e0*/  FMUL.FTZ R15, R8, R15 ;  /* 0x0000000f080f7220 */ /* 0x000fca0000410000 */
[----:B------:R-:W-:-:S04]  /*40f0*/  F2FP.BF16.PACK_AB R15, RZ, R15 ;  /* 0x0000000fff0f723e */ /* 0x000fc800000010ff */
[----:B------:R-:W-:Y:S01]  /*4100*/  PRMT R15, RZ, 0x5410, R15 ;  /* 0x00005410ff0f7816 */ /* 0x000fe2000000000f */
[----:B--2---:R-:W0:Y:S02]  /*4110*/  MUFU.RCP R12, R18 ;  /* 0x00000012000c7308 */ /* 0x004e240000001000 */
[C---:B0-----:R-:W-:Y:S02]  /*4120*/  FMUL.FTZ R9, R12.reuse, R9 ;  /* 0x000000090c097220 */ /* 0x041fe40000410000 */
[----:B------:R-:W-:-:S04]  /*4130*/  FMUL.FTZ R13, R12, R13 ;  /* 0x0000000d0c0d7220 */ /* 0x000fc80000410000 */
[----:B------:R0:W-:Y:S01]  /*4140*/  F2I.S8.NTZ R8, R9 ;  /* 0x0000000900087305 */ /* 0x0001e20000202100 */
[----:B------:R-:W-:-:S07]  /*4150*/  FMUL.FTZ R15, R12, R15 ;  /* 0x0000000f0c0f7220 */ /* 0x000fce0000410000 */
[----:B------:R-:W1:Y:S01]  /*4160*/  F2I.S8.NTZ R13, R13 ;  /* 0x0000000d000d7305 */ /* 0x000e620000202100 */
[----:B0-----:R-:W-:-:S05]  /*4170*/  PRMT R9, RZ, 0x5410, R14 ;  /* 0x00005410ff097816 */ /* 0x001fca000000000e */
[----:B------:R-:W-:Y:S01]  /*4180*/  FMUL.FTZ R14, R12, R9 ;  /* 0x000000090c0e7220 */ /* 0x000fe20000410000 */
[C---:B------:R-:W-:Y:S01]  /*4190*/  LEA R12, P0, R10.reuse, UR4, 0x2 ;  /* 0x000000040a0c7c11 */ /* 0x040fe2000f8010ff */
[----:B------:R-:W-:Y:S01]  /*41a0*/  F2I.S8.NTZ R15, R15 ;  /* 0x0000000f000f7305 */ /* 0x000fe20000202100 */
[----:B------:R-:W-:-:S07]  /*41b0*/  IADD3 R9, R10, c[0x0][0x0], RZ ;  /* 0x000000000a097a10 */ /* 0x000fce0007ffe0ff */
[----:B------:R-:W0:Y:S01]  /*41c0*/  F2I.S8.NTZ R14, R14 ;  /* 0x0000000e000e7305 */ /* 0x000e220000202100 */
[----:B-1----:R-:W-:-:S04]  /*41d0*/  PRMT R13, R8, 0x7604, R13 ;  /* 0x00007604080d7816 */ /* 0x002fc8000000000d */
[----:B0-----:R-:W-:Y:S02]  /*41e0*/  PRMT R8, R14, 0x7054, R13 ;  /* 0x000070540e087816 */ /* 0x001fe4000000000d */
[----:B------:R-:W-:Y:S02]  /*41f0*/  LEA.HI.X R13, R10, UR12, RZ, 0x2, P0 ;  /* 0x0000000c0a0d7c11 */ /* 0x000fe400080f14ff */
[----:B------:R-:W-:Y:S02]  /*4200*/  ISETP.GE.U32.AND P0, PT, R9, UR11, PT ;  /* 0x0000000b09007c0c */ /* 0x000fe4000bf06070 */
[----:B------:R-:W-:-:S05]  /*4210*/  PRMT R17, R15, 0x654, R8 ;  /* 0x000006540f117816 */ /* 0x000fca0000000008 */
[----:B------:R0:W-:Y:S06]  /*4220*/  STG.E [R12.64], R17 ;  /* 0x000000110c007986 */ /* 0x0001ec000c101910 */
[----:B------:R-:W-:Y:S05]  /*4230*/  @P0 EXIT ;  /* 0x000000000000094d */ /* 0x000fea0003800000 */
[----:B------:R-:W-:Y:S02]  /*4240*/  IMAD.MOV.U32 R16, RZ, RZ, 0x8 ;  /* 0x00000008ff107424 */ /* 0x000fe400078e00ff */
[----:B0-----:R-:W-:Y:S02]  /*4250*/  IMAD.MOV.U32 R12, RZ, RZ, 0x8 ;  /* 0x00000008ff0c7424 */ /* 0x001fe400078e00ff */
[----:B------:R-:W-:-:S04]  /*4260*/  IMAD.WIDE.U32 R16, R9, R16, UR8 ;  /* 0x0000000809107e25 */ /* 0x000fc8000f8e0010 */
[----:B------:R-:W-:Y:S01]  /*4270*/  IMAD.WIDE.U32 R12, R9, R12, UR6 ;  /* 0x00000006090c7e25 */ /* 0x000fe2000f8e000c */
[----:B------:R-:W2:Y:S04]  /*4280*/  LDG.E.64.CONSTANT R22, [R16.64] ;  /* 0x0000001010167981 */ /* 0x000ea8000c1e9b00 */
[----:B------:R-:W4:Y:S01]  /*4290*/  LDG.E.64 R14, [R12.64] ;  /* 0x000000100c0e7981 */ /* 0x000f22000c1e1b00 */
[----:B------:R-:W-:-:S04]  /*42a0*/  SHF.R.U32.HI R8, RZ, 0x4, R9 ;  /* 0x00000004ff087819 */ /* 0x000fc80000011609 */
[----:B------:R-:W-:-:S05]  /*42b0*/  LOP3.LUT R18, R8, 0x3ffffff, RZ, 0xc0, !PT ;  /* 0x03ffffff08127812 */ /* 0x000fca00078ec0ff */
[----:B------:R-:W-:Y:S01]  /*42c0*/  IMAD R25, R11, R18, RZ ;  /* 0x000000120b197224 */ /* 0x000fe200078e02ff */
[--C-:B--2---:R-:W-:Y:S02]  /*42d0*/  PRMT R8, RZ, 0x5410, R22.reuse ;  /* 0x00005410ff087816 */ /* 0x104fe40000000016 */
[----:B------:R-:W-:Y:S02]  /*42e0*/  PRMT R10, RZ, 0x7610, R22 ;  /* 0x00007610ff0a7816 */ /* 0x000fe40000000016 */
[--C-:B----4-:R-:W-:Y:S02]  /*42f0*/  PRMT R17, RZ, 0x5410, R14.reuse ;  /* 0x00005410ff117816 */ /* 0x110fe4000000000e */
[--C-:B------:R-:W-:Y:S02]  /*4300*/  PRMT R19, RZ, 0x5410, R15.reuse ;  /* 0x00005410ff137816 */ /* 0x100fe4000000000f */
[----:B------:R-:W-:Y:S01]  /*4310*/  PRMT R15, RZ, 0x7610, R15 ;  /* 0x00007610ff0f7816 */ /* 0x000fe2000000000f */
[----:B---3--:R-:W-:Y:S01]  /*4320*/  FADD.FTZ R20, R8, R17 ;  /* 0x0000001108147221 */ /* 0x008fe20000010000 */
[----:B------:R-:W-:-:S02]  /*4330*/  PRMT R17, RZ, 0x7610, R14 ;  /* 0x00007610ff117816 */ /* 0x000fc4000000000e */
[----:B------:R-:W-:-:S03]  /*4340*/  PRMT R8, RZ, 0x5410, R23 ;  /* 0x00005410ff087816 */ /* 0x000fc60000000017 */
[----:B------:R-:W-:Y:S01]  /*4350*/  FADD.FTZ R21, R10, R17 ;  /* 0x000000110a157221 */ /* 0x000fe20000010000 */
[----:B------:R-:W-:Y:S01]  /*4360*/  PRMT R10, RZ, 0x7610, R23 ;  /* 0x00007610ff0a7816 */ /* 0x000fe20000000017 */
[----:B------:R-:W-:-:S03]  /*4370*/  IMAD.WIDE.U32 R16, R18, R5, R6 ;  /* 0x0000000512107225 */ /* 0x000fc600078e0006 */
[----:B------:R-:W-:Y:S01]  /*4380*/  F2FP.BF16.PACK_AB R24, R21, R20 ;  /* 0x000000141518723e */ /* 0x000fe200000010ff */
[----:B------:R-:W-:Y:S01]  /*4390*/  FADD.FTZ R22, R8, R19 ;  /* 0x0000001308167221 */ /* 0x000fe20000010000 */
[----:B------:R-:W-:Y:S01]  /*43a0*/  LEA R18, P0, R16, c[0x0][0x168], 0x2 ;  /* 0x00005a0010127a11 */ /* 0x000fe200078010ff */
[----:B------:R-:W-:Y:S02]  /*43b0*/  IMAD.MOV.U32 R8, RZ, RZ, 0x8 ;  /* 0x00000008ff087424 */ /* 0x000fe400078e00ff */
[----:B------:R-:W-:Y:S02]  /*43c0*/  IMAD.IADD R19, R17, 0x1, R25 ;  /* 0x0000000111137824 */ /* 0x000fe400078e0219 */
[----:B------:R-:W-:Y:S02]  /*43d0*/  FADD.FTZ R17, R10, R15 ;  /* 0x0000000f0a117221 */ /* 0x000fe40000010000 */
[----:B------:R-:W-:Y:S01]  /*43e0*/  IMAD.WIDE.U32 R14, R9, R8, c[0x0][0x178] ;  /* 0x00005e00090e7625 */ /* 0x000fe200078e0008 */
[----:B------:R-:W-:-:S02]  /*43f0*/  LEA.HI.X R19, R16, c[0x0][0x16c], R19, 0x2, P0 ;  /* 0x00005b0010137a11 */ /* 0x000fc400000f1413 */
[----:B------:R-:W-:-:S03]  /*4400*/  F2FP.BF16.PACK_AB R25, R17, R22 ;  /* 0x000000161119723e */ /* 0x000fc600000010ff */
[----:B------:R-:W2:Y:S04]  /*4410*/  LDG.E.64.CONSTANT R14, [R14.64] ;  /* 0x000000100e0e7981 */ /* 0x000ea8000c1e9b00 */
[----:B------:R0:W-:Y:S04]  /*4420*/  STG.E.64 [R12.64], R24 ;  /* 0x000000180c007986 */ /* 0x0001e8000c101b10 */
[----:B------:R1:W3:Y:S01]  /*4430*/  LDG.E R18, [R18.64] ;  /* 0x0000001012127981 */ /* 0x0002e2000c1e1900 */
        /* <DEDUP_REMOVED lines=9> */
[----:B0-----:R-:W-:-:S02]  /*44d0*/  F2FP.BF16.PACK_AB R12, RZ, R17 ;  /* 0x00000011ff0c723e */ /* 0x001fc400000010ff */
[----:B------:R-:W-:Y:S02]  /*44e0*/  PRMT R22, RZ, 0x5410, R22 ;  /* 0x00005410ff167816 */ /* 0x000fe40000000016 */
[----:B------:R-:W-:Y:S02]  /*44f0*/  PRMT R16, RZ, 0x5410, R12 ;  /* 0x00005410ff107816 */ /* 0x000fe4000000000c */
[--C-:B--2---:R-:W-:Y:S02]  /*4500*/  PRMT R13, RZ, 0x5410, R14.reuse ;  /* 0x00005410ff0d7816 */ /* 0x104fe4000000000e */
[----:B------:R-:W-:Y:S02]  /*4510*/  PRMT R14, RZ, 0x7610, R14 ;  /* 0x00007610ff0e7816 */ /* 0x000fe4000000000e */
[--C-:B------:R-:W-:Y:S01]  /*4520*/  PRMT R17, RZ, 0x5410, R15.reuse ;  /* 0x00005410ff117816 */ /* 0x100fe2000000000f */
[----:B------:R-:W-:Y:S01]  /*4530*/  FMUL.FTZ R20, R20, R13 ;  /* 0x0000000d14147220 */ /* 0x000fe20000410000 */
[----:B-1----:R-:W-:Y:S01]  /*4540*/  PRMT R19, RZ, 0x7610, R15 ;  /* 0x00007610ff137816 */ /* 0x002fe2000000000f */
[----:B------:R-:W-:Y:S01]  /*4550*/  FMUL.FTZ R14, R21, R14 ;  /* 0x0000000e150e7220 */ /* 0x000fe20000410000 */
[----:B---3--:R-:W0:Y:S01]  /*4560*/  MUFU.RCP R10, R18 ;  /* 0x00000012000a7308 */ /* 0x008e220000001000 */
        /* <DEDUP_REMOVED lines=14> */
[----:B------:R-:W-:Y:S01]  /*4650*/  FMUL.FTZ R10, R10, R15 ;  /* 0x0000000f0a0a7220 */ /* 0x000fe20000410000 */
[----:B------:R-:W-:-:S04]  /*4660*/  IADD3 R15, R9, c[0x0][0x0], RZ ;  /* 0x00000000090f7a10 */ /* 0x000fc80007ffe0ff */
[----:B------:R-:W-:Y:S01]  /*4670*/  ISETP.GE.U32.AND P0, PT, R15, UR11, PT ;  /* 0x0000000b0f007c0c */ /* 0x000fe2000bf06070 */
        /* <DEDUP_REMOVED lines=9> */
[----:B------:R-:W-:Y:S02]  /*4710*/  IMAD.MOV.U32 R18, RZ, RZ, 0x8 ;  /* 0x00000008ff127424 */ /* 0x000fe400078e00ff */
[----:B0-----:R-:W-:Y:S02]  /*4720*/  IMAD.MOV.U32 R12, RZ, RZ, 0x8 ;  /* 0x00000008ff0c7424 */ /* 0x001fe400078e00ff */
[----:B------:R-:W-:-:S04]  /*4730*/  IMAD.WIDE.U32 R18, R15, R18, UR8 ;  /* 0x000000080f127e25 */ /* 0x000fc8000f8e0012 */
[----:B------:R-:W-:Y:S01]  /*4740*/  IMAD.WIDE.U32 R12, R15, R12, UR6 ;  /* 0x000000060f0c7e25 */ /* 0x000fe2000f8e000c */
[----:B------:R0:W2:Y:S04]  /*4750*/  LDG.E.64.CONSTANT R24, [R18.64] ;  /* 0x0000001012187981 */ /* 0x0000a8000c1e9b00 */
[----:B------:R-:W3:Y:S01]  /*4760*/  LDG.E.64 R16, [R12.64] ;  /* 0x000000100c107981 */ /* 0x000ee2000c1e1b00 */
[----:B------:R-:W-:-:S04]  /*4770*/  SHF.R.U32.HI R9, RZ, 0x4, R15 ;  /* 0x00000004ff097819 */ /* 0x000fc8000001160f */
[----:B------:R-:W-:-:S05]  /*4780*/  LOP3.LUT R20, R9, 0x3ffffff, RZ, 0xc0, !PT ;  /* 0x03ffffff09147812 */ /* 0x000fca00078ec0ff */
[----:B------:R-:W-:Y:S02]  /*4790*/  IMAD R21, R11, R20, RZ ;  /* 0x000000140b157224 */ /* 0x000fe400078e02ff */
[----:B0-----:R-:W-:-:S04]  /*47a0*/  IMAD.WIDE.U32 R18, R20, R5, R6 ;  /* 0x0000000514127225 */ /* 0x001fc800078e0006 */
[----:B------:R-:W-:Y:S01]  /*47b0*/  IMAD.IADD R19, R19, 0x1, R21 ;  /* 0x0000000113137824 */ /* 0x000fe200078e0215 */
[----:B------:R-:W-:-:S04]  /*47c0*/  LEA R20, P0, R18, c[0x0][0x168], 0x2 ;  /* 0x00005a0012147a11 */ /* 0x000fc800078010ff */
[----:B------:R-:W-:Y:S02]  /*47d0*/  LEA.HI.X R21, R18, c[0x0][0x16c], R19, 0x2, P0 ;  /* 0x00005b0012157a11 */ /* 0x000fe400000f1413 */
[--C-:B--2---:R-:W-:Y:S02]  /*47e0*/  PRMT R9, RZ, 0x5410, R24.reuse ;  /* 0x00005410ff097816 */ /* 0x104fe40000000018 */
[----:B------:R-:W-:Y:S02]  /*47f0*/  PRMT R10, RZ, 0x7610, R24 ;  /* 0x00007610ff0a7816 */ /* 0x000fe40000000018 */
[----:B---3--:R-:W-:-:S05]  /*4800*/  PRMT R14, RZ, 0x5410, R16 ;  /* 0x00005410ff0e7816 */ /* 0x008fca0000000010 */
[----:B------:R-:W-:Y:S01]  /*4810*/  FADD.FTZ R14, R9, R14 ;  /* 0x0000000e090e7221 */ /* 0x000fe20000010000 */
[----:B------:R-:W-:Y:S02]  /*4820*/  PRMT R9, RZ, 0x7610, R16 ;  /* 0x00007610ff097816 */ /* 0x000fe40000000010 */
[----:B------:R-:W-:-:S03]  /*4830*/  PRMT R16, RZ, 0x7610, R17 ;  /* 0x00007610ff107816 */ /* 0x000fc60000000011 */
[----:B------:R-:W-:Y:S01]  /*4840*/  FADD.FTZ R23, R10, R9 ;  /* 0x000000090a177221 */ /* 0x000fe20000010000 */
[----:B------:R-:W-:Y:S02]  /*4850*/  PRMT R9, RZ, 0x5410, R25 ;  /* 0x00005410ff097816 */ /* 0x000fe40000000019 */
[----:B------:R-:W-:Y:S02]  /*4860*/  PRMT R10, RZ, 0x5410, R17 ;  /* 0x00005410ff0a7816 */ /* 0x000fe40000000011 */
[----:B------:R-:W-:-:S03]  /*4870*/  F2FP.BF16.PACK_AB R24, R23, R14 ;  /* 0x0000000e1718723e */ /* 0x000fc600000010ff */
[----:B------:R-:W-:Y:S01]  /*4880*/  FADD.FTZ R10, R9, R10 ;  /* 0x0000000a090a7221 */ /* 0x000fe20000010000 */
[----:B------:R-:W-:-:S05]  /*4890*/  PRMT R9, RZ, 0x7610, R25 ;  /* 0x00007610ff097816 */ /* 0x000fca0000000019 */
[----:B------:R-:W-:Y:S02]  /*48a0*/  FADD.FTZ R9, R9, R16 ;  /* 0x0000001009097221 */ /* 0x000fe40000010000 */
[----:B------:R-:W-:-:S03]  /*48b0*/  IMAD.WIDE.U32 R16, R15, R8, c[0x0][0x178] ;  /* 0x00005e000f107625 */ /* 0x000fc600078e0008 */
[----:B------:R-:W-:-:S03]  /*48c0*/  F2FP.BF16.PACK_AB R25, R9, R10 ;  /* 0x0000000a0919723e */ /* 0x000fc600000010ff */
[----:B------:R-:W2:Y:S04]  /*48d0*/  LDG.E.64.CONSTANT R16, [R16.64] ;  /* 0x0000001010107981 */ /* 0x000ea8000c1e9b00 */
[----:B------:R0:W-:Y:S04]  /*48e0*/  STG.E.64 [R12.64], R24 ;  /* 0x000000180c007986 */ /* 0x0001e8000c101b10 */
[----:B------:R-:W3:Y:S01]  /*48f0*/  LDG.E R20, [R20.64] ;  /* 0x0000001014147981 */ /* 0x000ee2000c1e1900 */
[----:B------:R-:W-:Y:S02]  /*4900*/  FMUL.FTZ R14, R14, UR19 ;  /* 0x000000130e0e7c20 */ /* 0x000fe40008410000 */
[----:B------:R-:W-:-:S02]  /*4910*/  FMUL.FTZ R23, R23, UR19 ;  /* 0x0000001317177c20 */ /* 0x000fc40008410000 */
[----:B------:R-:W-:Y:S01]  /*4920*/  FMUL.FTZ R18, R10, UR19 ;  /* 0x000000130a127c20 */ /* 0x000fe20008410000 */
[----:B------:R-:W-:Y:S02]  /*4930*/  F2FP.BF16.PACK_AB R14, RZ, R14 ;  /* 0x0000000eff0e723e */ /* 0x000fe400000010ff */
[----:B------:R-:W-:Y:S02]  /*4940*/  F2FP.BF16.PACK_AB R23, RZ, R23 ;  /* 0x00000017ff17723e */ /* 0x000fe400000010ff */
[----:B0-----:R-:W-:Y:S02]  /*4950*/  PRMT R12, RZ, 0x5410, R14 ;  /* 0x00005410ff0c7816 */ /* 0x001fe4000000000e */
[----:B------:R-:W-:Y:S02]  /*4960*/  PRMT R23, RZ, 0x5410, R23 ;  /* 0x00005410ff177816 */ /* 0x000fe40000000017 */
[----:B------:R-:W-:-:S04]  /*4970*/  F2FP.BF16.PACK_AB R18, RZ, R18 ;  /* 0x00000012ff12723e */ /* 0x000fc800000010ff */
[----:B------:R-:W-:Y:S02]  /*4980*/  PRMT R18, RZ, 0x5410, R18 ;  /* 0x00005410ff127816 */ /* 0x000fe40000000012 */
[--C-:B--2---:R-:W-:Y:S02]  /*4990*/  PRMT R13, RZ, 0x5410, R16.reuse ;  /* 0x00005410ff0d7816 */ /* 0x104fe40000000010 */
[----:B------:R-:W-:-:S03]  /*49a0*/  PRMT R16, RZ, 0x7610, R16 ;  /* 0x00007610ff107816 */ /* 0x000fc60000000010 */
[----:B------:R-:W-:Y:S01]  /*49b0*/  FMUL.FTZ R10, R12, R13 ;  /* 0x0000000d0c0a7220 */ /* 0x000fe20000410000 */
[--C-:B------:R-:W-:Y:S01]  /*49c0*/  PRMT R13, RZ, 0x5410, R17.reuse ;  /* 0x00005410ff0d7816 */ /* 0x100fe20000000011 */
[----:B------:R-:W-:Y:S01]  /*49d0*/  FMUL.FTZ R12, R9, UR19 ;  /* 0x00000013090c7c20 */ /* 0x000fe20008410000 */
[----:B---3--:R-:W0:Y:S01]  /*49e0*/  MUFU.RCP R14, R20 ;  /* 0x00000014000e7308 */ /* 0x008e220000001000 */
[----:B------:R-:W-:Y:S01]  /*49f0*/  FMUL.FTZ R16, R23, R16 ;  /* 0x0000001017107220 */ /* 0x000fe20000410000 */
[----:B------:R-:W-:Y:S01]  /*4a00*/  PRMT R17, RZ, 0x7610, R17 ;  /* 0x00007610ff117816 */ /* 0x000fe20000000011 */
[----:B------:R-:W-:Y:S01]  /*4a10*/  FMUL.FTZ R18, R18, R13 ;  /* 0x0000000d12127220 */ /* 0x000fe20000410000 */
[----:B------:R-:W-:Y:S02]  /*4a20*/  F2FP.BF16.PACK_AB R12, RZ, R12 ;  /* 0x0000000cff0c723e */ /* 0x000fe400000010ff */
[----:B------:R-:W-:Y:S02]  /*4a30*/  F2FP.BF16.PACK_AB R16, RZ, R16 ;  /* 0x00000010ff10723e */ /* 0x000fe400000010ff */
[----:B------:R-:W-:-:S02]  /*4a40*/  PRMT R12, RZ, 0x5410, R12 ;  /* 0x00005410ff0c7816 */ /* 0x000fc4000000000c */
[----:B------:R-:W-:Y:S02]  /*4a50*/  F2FP.BF16.PACK_AB R10, RZ, R10 ;  /* 0x0000000aff0a723e */ /* 0x000fe400000010ff */
[----:B------:R-:W-:Y:S01]  /*4a60*/  PRMT R13, RZ, 0x5410, R16 ;  /* 0x00005410ff0d7816 */ /* 0x000fe20000000010 */
[----:B------:R-:W-:Y:S01]  /*4a70*/  FMUL.FTZ R12, R12, R17 ;  /* 0x000000110c0c7220 */ /* 0x000fe20000410000 */
[----:B------:R-:W-:Y:S02]  /*4a80*/  F2FP.BF16.PACK_AB R18, RZ, R18 ;  /* 0x00000012ff12723e */ /* 0x000fe400000010ff */
[----:B------:R-:W-:Y:S01]  /*4a90*/  PRMT R9, RZ, 0x5410, R10 ;  /* 0x00005410ff097816 */ /* 0x000fe2000000000a */
[C---:B0-----:R-:W-:Y:S01]  /*4aa0*/  FMUL.FTZ R10, R14.reuse, R13 ;  /* 0x0000000d0e0a7220 */ /* 0x041fe20000410000 */
[----:B------:R-:W-:Y:S02]  /*4ab0*/  PRMT R13, RZ, 0x5410, R18 ;  /* 0x00005410ff0d7816 */ /* 0x000fe40000000012 */
[----:B------:R-:W-:Y:S01]  /*4ac0*/  F2FP.BF16.PACK_AB R12, RZ, R12 ;  /* 0x0000000cff0c723e */ /* 0x000fe200000010ff */
[----:B------:R-:W-:-:S02]  /*4ad0*/  FMUL.FTZ R9, R14, R9 ;  /* 0x000000090e097220 */ /* 0x000fc40000410000 */
[C---:B------:R-:W-:Y:S01]  /*4ae0*/  FMUL.FTZ R16, R14.reuse, R13 ;  /* 0x0000000d0e107220 */ /* 0x040fe20000410000 */
[----:B------:R-:W-:Y:S01]  /*4af0*/  PRMT R13, RZ, 0x5410, R12 ;  /* 0x00005410ff0d7816 */ /* 0x000fe2000000000c */
[----:B------:R-:W-:Y:S04]  /*4b00*/  F2I.S8.NTZ R10, R10 ;  /* 0x0000000a000a7305 */ /* 0x000fe80000202100 */
[----:B------:R-:W-:Y:S02]  /*4b10*/  FMUL.FTZ R14, R14, R13 ;  /* 0x0000000d0e0e7220 */ /* 0x000fe40000410000 */
[C---:B------:R-:W-:Y:S01]  /*4b20*/  IMAD.WIDE.U32 R12, R15.reuse, 0x4, R2 ;  /* 0x000000040f0c7825 */ /* 0x040fe200078e0002 */
[----:B------:R-:W-:Y:S01]  /*4b30*/  IADD3 R15, R15, c[0x0][0x0], RZ ;  /* 0x000000000f0f7a10 */ /* 0x000fe20007ffe0ff */
[----:B------:R-:W0:Y:S03]  /*4b40*/  F2I.S8.NTZ R9, R9 ;  /* 0x0000000900097305 */ /* 0x000e260000202100 */
[----:B------:R-:W-:-:S05]  /*4b50*/  ISETP.GE.U32.AND P0, PT, R15, UR11, PT ;  /* 0x0000000b0f007c0c */ /* 0x000fca000bf06070 */
[----:B------:R-:W1:Y:S08]  /*4b60*/  F2I.S8.NTZ R16, R16 ;  /* 0x0000001000107305 */ /* 0x000e700000202100 */
[----:B------:R-:W2:Y:S01]  /*4b70*/  F2I.S8.NTZ R14, R14 ;  /* 0x0000000e000e7305 */ /* 0x000ea20000202100 */
[----:B0-----:R-:W-:-:S04]  /*4b80*/  PRMT R9, R10, 0x7604, R9 ;  /* 0x000076040a097816 */ /* 0x001fc80000000009 */
[----:B-1----:R-:W-:-:S04]  /*4b90*/  PRMT R9, R16, 0x7054, R9 ;  /* 0x0000705410097816 */ /* 0x002fc80000000009 */
[----:B--2---:R-:W-:-:S05]  /*4ba0*/  PRMT R9, R14, 0x654, R9 ;  /* 0x000006540e097816 */ /* 0x004fca0000000009 */
[----:B------:R0:W-:Y:S01]  /*4bb0*/  STG.E [R12.64], R9 ;  /* 0x000000090c007986 */ /* 0x0001e2000c101910 */
[----:B------:R-:W-:Y:S05]  /*4bc0*/  @P0 EXIT ;  /* 0x000000000000094d */ /* 0x000fea0003800000 */
[----:B------:R-:W-:Y:S02]  /*4bd0*/  IMAD.MOV.U32 R18, RZ, RZ, 0x8 ;  /* 0x00000008ff127424 */ /* 0x000fe400078e00ff */
[----:B0-----:R-:W-:Y:S02]  /*4be0*/  IMAD.MOV.U32 R12, RZ, RZ, 0x8 ;  /* 0x00000008ff0c7424 */ /* 0x001fe400078e00ff */
[----:B------:R-:W-:-:S04]  /*4bf0*/  IMAD.WIDE.U32 R18, R15, R18, UR8 ;  /* 0x000000080f127e25 */ /* 0x000fc8000f8e0012 */
[----:B------:R-:W-:Y:S02]  /*4c00*/  IMAD.WIDE.U32 R12, R15, R12, UR6 ;  /* 0x000000060f0c7e25 */ /* 0x000fe4000f8e000c */
[----:B------:R-:W2:Y:S04]  /*4c10*/  LDG.E.64.CONSTANT R18, [R18.64] ;  /* 0x0000001012127981 */ /* 0x000ea8000c1e9b00 */
[----:B------:R-:W3:Y:S01]  /*4c20*/  LDG.E.64 R16, [R12.64] ;  /* 0x000000100c107981 */ /* 0x000ee2000c1e1b00 */
[----:B------:R-:W-:-:S04]  /*4c30*/  SHF.R.U32.HI R9, RZ, 0x4, R15 ;  /* 0x00000004ff097819 */ /* 0x000fc8000001160f */
[----:B------:R-:W-:-:S05]  /*4c40*/  LOP3.LUT R10, R9, 0x3ffffff, RZ, 0xc0, !PT ;  /* 0x03ffffff090a7812 */ /* 0x000fca00078ec0ff */
[----:B------:R-:W-:-:S04]  /*4c50*/  IMAD.WIDE.U32 R6, R10, R5, R6 ;  /* 0x000000050a067225 */ /* 0x000fc800078e0006 */
[----:B------:R-:W-:-:S04]  /*4c60*/  IMAD R11, R11, R10, RZ ;  /* 0x0000000a0b0b7224 */ /* 0x000fc800078e02ff */
[----:B------:R-:W-:Y:S01]  /*4c70*/  IMAD.IADD R7, R7, 0x1, R11 ;  /* 0x0000000107077824 */ /* 0x000fe200078e020b */
[----:B--2---:R-:W-:Y:S02]  /*4c80*/  PRMT R5, RZ, 0x5410, R18 ;  /* 0x00005410ff057816 */ /* 0x004fe40000000012 */
[--C-:B---3--:R-:W-:Y:S02]  /*4c90*/  PRMT R10, RZ, 0x5410, R16.reuse ;  /* 0x00005410ff0a7816 */ /* 0x108fe40000000010 */
[----:B------:R-:W-:-:S03]  /*4ca0*/  PRMT R16, RZ, 0x7610, R16 ;  /* 0x00007610ff107816 */ /* 0x000fc60000000010 */
[----:B------:R-:W-:Y:S01]  /*4cb0*/  FADD.FTZ R9, R5, R10 ;  /* 0x0000000a05097221 */ /* 0x000fe20000010000 */
[----:B------:R-:W-:Y:S02]  /*4cc0*/  PRMT R5, RZ, 0x7610, R18 ;  /* 0x00007610ff057816 */ /* 0x000fe40000000012 */
[--C-:B------:R-:W-:Y:S02]  /*4cd0*/  PRMT R10, RZ, 0x5410, R17.reuse ;  /* 0x00005410ff0a7816 */ /* 0x100fe40000000011 */
[----:B------:R-:W-:Y:S01]  /*4ce0*/  PRMT R18, RZ, 0x7610, R17 ;  /* 0x00007610ff127816 */ /* 0x000fe20000000011 */
[----:B------:R-:W-:Y:S01]  /*4cf0*/  FADD.FTZ R16, R5, R16 ;  /* 0x0000001005107221 */ /* 0x000fe20000010000 */
[----:B------:R-:W-:-:S05]  /*4d00*/  PRMT R5, RZ, 0x5410, R19 ;  /* 0x00005410ff057816 */ /* 0x000fca0000000013 */
[----:B------:R-:W-:Y:S01]  /*4d10*/  FADD.FTZ R14, R5, R10 ;  /* 0x0000000a050e7221 */ /* 0x000fe20000010000 */
[----:B------:R-:W-:Y:S02]  /*4d20*/  PRMT R5, RZ, 0x7610, R19 ;  /* 0x00007610ff057816 */ /* 0x000fe40000000013 */
[----:B------:R-:W-:-:S03]  /*4d30*/  LEA R10, P0, R6, c[0x0][0x168], 0x2 ;  /* 0x00005a00060a7a11 */ /* 0x000fc600078010ff */
[----:B------:R-:W-:Y:S01]  /*4d40*/  FADD.FTZ R5, R5, R18 ;  /* 0x0000001205057221 */ /* 0x000fe20000010000 */
[----:B------:R-:W-:Y:S01]  /*4d50*/  LEA.HI.X R11, R6, c[0x0][0x16c], R7, 0x2, P0 ;  /* 0x00005b00060b7a11 */ /* 0x000fe200000f1407 */
[----:B------:R-:W-:Y:S01]  /*4d60*/  IMAD.WIDE.U32 R6, R15, R8, c[0x0][0x178] ;  /* 0x00005e000f067625 */ /* 0x000fe200078e0008 */
[----:B------:R-:W-:Y:S02]  /*4d70*/  F2FP.BF16.PACK_AB R18, R16, R9 ;  /* 0x000000091012723e */ /* 0x000fe400000010ff */
        /* <DEDUP_REMOVED lines=11> */
[----:B------:R-:W-:Y:S02]  /*4e30*/  F2FP.BF16.PACK_AB R14, RZ, R14 ;  /* 0x0000000eff0e723e */ /* 0x000fe400000010ff */
[----:B------:R-:W-:Y:S02]  /*4e40*/  PRMT R16, RZ, 0x5410, R16 ;  /* 0x00005410ff107816 */ /* 0x000fe40000000010 */
[----:B------:R-:W-:-:S02]  /*4e50*/  PRMT R14, RZ, 0x5410, R14 ;  /* 0x00005410ff0e7816 */ /* 0x000fc4000000000e */
[--C-:B--2---:R-:W-:Y:S02]  /*4e60*/  PRMT R12, RZ, 0x5410, R6.reuse ;  /* 0x00005410ff0c7816 */ /* 0x104fe40000000006 */
[----:B0-----:R-:W-:Y:S02]  /*4e70*/  PRMT R11, RZ, 0x7610, R6 ;  /* 0x00007610ff0b7816 */ /* 0x001fe40000000006 */
[----:B------:R-:W-:Y:S01]  /*4e80*/  F2FP.BF16.PACK_AB R6, RZ, R5 ;  /* 0x00000005ff06723e */ /* 0x000fe200000010ff */
[----:B------:R-:W-:Y:S01]  /*4e90*/  FMUL.FTZ R9, R9, R12 ;  /* 0x0000000c09097220 */ /* 0x000fe20000410000 */
[--C-:B------:R-:W-:Y:S01]  /*4ea0*/  PRMT R5, RZ, 0x5410, R7.reuse ;  /* 0x00005410ff057816 */ /* 0x100fe20000000007 */
[----:B------:R-:W-:Y:S01]  /*4eb0*/  FMUL.FTZ R11, R16, R11 ;  /* 0x0000000b100b7220 */ /* 0x000fe20000410000 */
[----:B---3--:R-:W0:Y:S01]  /*4ec0*/  MUFU.RCP R8, R10 ;  /* 0x0000000a00087308 */ /* 0x008e220000001000 */
        /* <DEDUP_REMOVED lines=8> */
[----:B------:R-:W-:Y:S02]  /*4f50*/  PRMT R11, RZ, 0x5410, R11 ;  /* 0x00005410ff0b7816 */ /* 0x000fe4000000000b */
[----:B------:R-:W-:Y:S01]  /*4f60*/  PRMT R5, RZ, 0x5410, R5 ;  /* 0x00005410ff057816 */ /* 0x000fe20000000005 */
[C---:B0-----:R-:W-:Y:S01]  /*4f70*/  FMUL.FTZ R9, R8.reuse, R9 ;  /* 0x0000000908097220 */ /* 0x041fe20000410000 */
[----:B------:R-:W-:Y:S01]  /*4f80*/  F2FP.BF16.PACK_AB R7, RZ, R7 ;  /* 0x00000007ff07723e */ /* 0x000fe200000010ff */
[C---:B------:R-:W-:Y:S01]  /*4f90*/  FMUL.FTZ R11, R8.reuse, R11 ;  /* 0x0000000b080b7220 */ /* 0x040fe20000410000 */
[----:B------:R-:W-:Y:S01]  /*4fa0*/  IADD3 R10, R15, c[0x0][0x0], RZ ;  /* 0x000000000f0a7a10 */ /* 0x000fe20007ffe0ff */
[----:B------:R-:W-:Y:S01]  /*4fb0*/  FMUL.FTZ R5, R8, R5 ;  /* 0x0000000508057220 */ /* 0x000fe20000410000 */
[----:B------:R-:W-:Y:S01]  /*4fc0*/  PRMT R7, RZ, 0x5410, R7 ;  /* 0x00005410ff077816 */ /* 0x000fe20000000007 */
[----:B------:R-:W-:Y:S01]  /*4fd0*/  F2I.S8.NTZ R9, R9 ;  /* 0x0000000900097305 */ /* 0x000fe20000202100 */
[----:B------:R-:W-:-:S03]  /*4fe0*/  ISETP.GE.U32.AND P0, PT, R10, UR11, PT ;  /* 0x0000000b0a007c0c */ /* 0x000fc6000bf06070 */
[----:B------:R-:W-:-:S04]  /*4ff0*/  FMUL.FTZ R8, R8, R7 ;  /* 0x0000000708087220 */ /* 0x000fc80000410000 */
[----:B------:R-:W0:Y:S08]  /*5000*/  F2I.S8.NTZ R6, R11 ;  /* 0x0000000b00067305 */ /* 0x000e300000202100 */
[----:B------:R-:W1:Y:S08]  /*5010*/  F2I.S8.NTZ R5, R5 ;  /* 0x0000000500057305 */ /* 0x000e700000202100 */
[----:B------:R-:W2:Y:S01]  /*5020*/  F2I.S8.NTZ R8, R8 ;  /* 0x0000000800087305 */ /* 0x000ea20000202100 */
[----:B0-----:R-:W-:-:S04]  /*5030*/  PRMT R6, R6, 0x7604, R9 ;  /* 0x0000760406067816 */ /* 0x001fc80000000009 */
[----:B-1----:R-:W-:Y:S01]  /*5040*/  PRMT R9, R5, 0x7054, R6 ;  /* 0x0000705405097816 */ /* 0x002fe20000000006 */
[----:B------:R-:W-:-:S03]  /*5050*/  IMAD.WIDE.U32 R6, R15, 0x4, R2 ;  /* 0x000000040f067825 */ /* 0x000fc600078e0002 */
[----:B--2---:R-:W-:-:S05]  /*5060*/  PRMT R9, R8, 0x654, R9 ;  /* 0x0000065408097816 */ /* 0x004fca0000000009 */
[----:B------:R0:W-:Y:S01]  /*5070*/  STG.E [R6.64], R9 ;  /* 0x0000000906007986 */ /* 0x0001e2000c101910 */
[----:B------:R-:W-:Y:S01]  /*5080*/  @P0 CALL.REL.NOINC `(.L_x_938) ;  /* 0x0000001000000944 */ /* 0x000fe20003c00000 */
[----:B------:R-:W-:Y:S05]  /*5090*/  BRA `(.L_x_939) ;  /* 0xffffeac000007947 */ /* 0x000fea000383ffff */
.L_x_938:
[----:B------:R-:W-:Y:S05]  /*50a0*/  EXIT ;  /* 0x000000000000794d */ /* 0x000fea0003800000 */
        .weak           $__internal_8_$__cuda_sm20_div_s64
        .type           $__internal_8_$__cuda_sm20_div_s64,@function
        .size           $__internal_8_$__cuda_sm20_div_s64,($__internal_9_$__cuda_sm20_rem_s64 - $__internal_8_$__cuda_sm20_div_s64)
$__internal_8_$__cuda_sm20_div_s64:
        /* <DEDUP_REMOVED lines=20> */
[----:B------:R-:W-:-:S04]  /*51f0*/  IMAD.HI.U32 R16, P1, R15, R19, R16 ;  /* 0x000000130f107227 */ /* 0x000fc80007820010 */
[----:B------:R-:W-:Y:S01]  /*5200*/  IMAD.X R12, R21, 0x1, R15, P0 ;  /* 0x00000001150c7824 */ /* 0x000fe200000e060f */
[----:B------:R-:W-:Y:S02]  /*5210*/  IADD3 R17, P2, R27, R16, RZ ;  /* 0x000000101b117210 */ /* 0x000fe40007f5e0ff */
[----:B------:R-:W-:Y:S02]  /*5220*/  IADD3 R27, P4, RZ, -R18, RZ ;  /* 0x80000012ff1b7210 */ /* 0x000fe40007f9e0ff */
[----:B------:R-:W-:Y:S01]  /*5230*/  IADD3.X R19, RZ, RZ, R12, P2, P1 ;  /* 0x000000ffff137210 */ /* 0x000fe200017e240c */
[----:B------:R-:W-:Y:S01]  /*5240*/  IMAD.WIDE.U32 R14, R17, R8, RZ ;  /* 0x00000008110e7225 */ /* 0x000fe200078e00ff */
[----:B------:R-:W-:-:S03]  /*5250*/  SEL R27, R27, R18, !P3 ;  /* 0x000000121b1b7207 */ /* 0x000fc60005800000 */
[----:B------:R-:W-:Y:S01]  /*5260*/  IMAD R12, R17, R9, R15 ;  /* 0x00000009110c7224 */ /* 0x000fe200078e020f */
[----:B------:R-:W-:-:S03]  /*5270*/  IADD3 R15, P0, RZ, -R14, RZ ;  /* 0x8000000eff0f7210 */ /* 0x000fc60007f1e0ff */
[----:B------:R-:W-:Y:S02]  /*5280*/  IMAD R12, R19, R8, R12 ;  /* 0x00000008130c7224 */ /* 0x000fe400078e020c */
[----:B------:R-:W-:-:S04]  /*5290*/  IMAD.HI.U32 R16, R17, R15, RZ ;  /* 0x0000000f11107227 */ /* 0x000fc800078e00ff */
[----:B------:R-:W-:-:S04]  /*52a0*/  IMAD.X R12, RZ, RZ, ~R12, P0 ;  /* 0x000000ffff0c7224 */ /* 0x000fc800000e0e0c */
[----:B------:R-:W-:-:S04]  /*52b0*/  IMAD.WIDE.U32 R16, P0, R17, R12, R16 ;  /* 0x0000000c11107225 */ /* 0x000fc80007800010 */
[C---:B------:R-:W-:Y:S02]  /*52c0*/  IMAD R14, R19.reuse, R12, RZ ;  /* 0x0000000c130e7224 */ /* 0x040fe400078e02ff */
[----:B------:R-:W-:-:S04]  /*52d0*/  IMAD.HI.U32 R17, P1, R19, R15, R16 ;  /* 0x0000000f13117227 */ /* 0x000fc80007820010 */
[----:B------:R-:W-:Y:S01]  /*52e0*/  IMAD.X R16, RZ, RZ, ~R13, P4 ;  /* 0x000000ffff107224 */ /* 0x000fe200020e0e0d */
[----:B------:R-:W-:Y:S01]  /*52f0*/  IADD3 R17, P2, R14, R17, RZ ;  /* 0x000000110e117210 */ /* 0x000fe20007f5e0ff */
[----:B------:R-:W-:-:S03]  /*5300*/  IMAD.HI.U32 R12, R19, R12, RZ ;  /* 0x0000000c130c7227 */ /* 0x000fc600078e00ff */
[----:B------:R-:W-:Y:S01]  /*5310*/  SEL R16, R16, R13, !P3 ;  /* 0x0000000d10107207 */ /* 0x000fe20005800000 */
[----:B------:R-:W-:Y:S01]  /*5320*/  IMAD.HI.U32 R14, R17, R27, RZ ;  /* 0x0000001b110e7227 */ /* 0x000fe200078e00ff */
[----:B------:R-:W-:-:S03]  /*5330*/  LOP3.LUT R13, R10, R13, RZ, 0x3c, !PT ;  /* 0x0000000d0a0d7212 */ /* 0x000fc600078e3cff */
[----:B------:R-:W-:Y:S02]  /*5340*/  IMAD.X R19, R12, 0x1, R19, P0 ;  /* 0x000000010c137824 */ /* 0x000fe400000e0613 */
[----:B------:R-:W-:-:S03]  /*5350*/  IMAD.MOV.U32 R15, RZ, RZ, RZ ;  /* 0x000000ffff0f7224 */ /* 0x000fc600078e00ff */
[----:B------:R-:W-:Y:S01]  /*5360*/  IADD3.X R19, RZ, RZ, R19, P2, P1 ;  /* 0x000000ffff137210 */ /* 0x000fe200017e2413 */
        /* <DEDUP_REMOVED lines=13> */
[----:B------:R-:W-:Y:S02]  /*5440*/  IADD3 R15, P1, R27, -R8, RZ ;  /* 0x800000081b0f7210 */ /* 0x000fe40007f3e0ff */
[----:B------:R-:W-:Y:S02]  /*5450*/  IADD3 R12, P2, R17, 0x1, RZ ;  /* 0x00000001110c7810 */ /* 0x000fe40007f5e0ff */
[C---:B------:R-:W-:Y:S01]  /*5460*/  ISETP.GE.U32.AND.EX P0, PT, R29.reuse, R9, PT, P0 ;  /* 0x000000091d00720c */ /* 0x040fe20003f06100 */
[----:B------:R-:W-:Y:S02]  /*5470*/  IMAD.X R21, R29, 0x1, ~R9, P1 ;  /* 0x000000011d157824 */ /* 0x000fe400008e0e09 */
[----:B------:R-:W-:Y:S01]  /*5480*/  IMAD.X R14, RZ, RZ, R19, P2 ;  /* 0x000000ffff0e7224 */ /* 0x000fe200010e0613 */
[----:B------:R-:W-:Y:S02]  /*5490*/  SEL R15, R15, R27, P0 ;  /* 0x0000001b0f0f7207 */ /* 0x000fe40000000000 */
[----:B------:R-:W-:-:S02]  /*54a0*/  SEL R17, R12, R17, P0 ;  /* 0x000000110c117207 */ /* 0x000fc40000000000 */
[----:B------:R-:W-:Y:S02]  /*54b0*/  SEL R21, R21, R29, P0 ;  /* 0x0000001d15157207 */ /* 0x000fe40000000000 */
[----:B------:R-:W-:Y:S02]  /*54c0*/  ISETP.GE.U32.AND P1, PT, R15, R8, PT ;  /* 0x000000080f00720c */ /* 0x000fe40003f26070 */
[----:B------:R-:W-:Y:S02]  /*54d0*/  SEL R8, R14, R19, P0 ;  /* 0x000000130e087207 */ /* 0x000fe40000000000 */
[----:B------:R-:W-:Y:S02]  /*54e0*/  IADD3 R14, P2, R17, 0x1, RZ ;  /* 0x00000001110e7810 */ /* 0x000fe40007f5e0ff */
        /* <DEDUP_REMOVED lines=11> */
[----:B------:R-:W-:Y:S01]  /*55a0*/  SEL R15, R8, R15, !P1 ;  /* 0x0000000f080f7207 */ /* 0x000fe20004800000 */
[----:B------:R-:W-:Y:S01]  /*55b0*/  IMAD.MOV.U32 R8, RZ, RZ, R6 ;  /* 0x000000ffff087224 */ /* 0x000fe200078e0006 */
[----:B------:R-:W-:Y:S02]  /*55c0*/  SEL R14, R14, 0xffffffff, P0 ;  /* 0xffffffff0e0e7807 */ /* 0x000fe40000000000 */
[----:B------:R-:W-:Y:S01]  /*55d0*/  SEL R15, R15, 0xffffffff, P0 ;  /* 0xffffffff0f0f7807 */ /* 0x000fe20000000000 */
[----:B------:R-:W-:Y:S06]  /*55e0*/  RET.REL.NODEC R8 `(_ZN4vllm31rms_norm_per_block_quant_kernelIN3c108BFloat16EaLb1ELb1ELi64EEEvPT0_PfPKT_S8_PKffiiPS6_l) ;  /* 0xffffaa1008007950 */ /* 0x000fec0003c3ffff */
        .weak           $__internal_9_$__cuda_sm20_rem_s64
        .type           $__internal_9_$__cuda_sm20_rem_s64,@function
        .size           $__internal_9_$__cuda_sm20_rem_s64,(.L_x_3042 - $__internal_9_$__cuda_sm20_rem_s64)
$__internal_9_$__cuda_sm20_rem_s64:
[----:B------:R-:W-:Y:S02]  /*55f0*/  IADD3 R6, P1, RZ, -R17, RZ ;  /* 0x80000011ff067210 */ /* 0x000fe40007f3e0ff */
[----:B------:R-:W-:-:S03]  /*5600*/  ISETP.GE.AND P0, PT, R11, RZ, PT ;  /* 0x000000ff0b00720c */ /* 0x000fc60003f06270 */
        /* <DEDUP_REMOVED lines=19> */
[----:B------:R-:W-:Y:S01]  /*5740*/  IMAD.X R20, R25, 0x1, R19, P0 ;  /* 0x0000000119147824 */ /* 0x000fe200000e0613 */
[----:B------:R-:W-:-:S03]  /*5750*/  IADD3 R25, P4, RZ, -R4, RZ ;  /* 0x80000004ff197210 */ /* 0x000fc60007f9e0ff */
[----:B------:R-:W-:Y:S01]  /*5760*/  IMAD.WIDE.U32 R18, R21, R6, RZ ;  /* 0x0000000615127225 */ /* 0x000fe200078e00ff */
[----:B------:R-:W-:Y:S02]  /*5770*/  IADD3.X R23, RZ, RZ, R20, P2, P1 ;  /* 0x000000ffff177210 */ /* 0x000fe400017e2414 */
[----:B------:R-:W-:Y:S01]  /*5780*/  ISETP.GE.AND P1, PT, R5, RZ, PT ;  /* 0x000000ff0500720c */ /* 0x000fe20003f26270 */
[----:B------:R-:W-:Y:S01]  /*5790*/  IMAD R19, R21, R7, R19 ;  /* 0x0000000715137224 */ /* 0x000fe200078e0213 */
[----:B------:R-:W-:Y:S01]  /*57a0*/  IADD3 R27, P0, RZ, -R18, RZ ;  /* 0x80000012ff1b7210 */ /* 0x000fe20007f1e0ff */
[----:B------:R-:W-:Y:S01]  /*57b0*/  IMAD.X R22, RZ, RZ, ~R5, P4 ;  /* 0x000000ffff167224 */ /* 0x000fe200020e0e05 */
[----:B------:R-:W-:Y:S01]  /*57c0*/  SEL R25, R25, R4, !P1 ;  /* 0x0000000419197207 */ /* 0x000fe20004800000 */
[----:B------:R-:W-:Y:S02]  /*57d0*/  IMAD R19, R23, R6, R19 ;  /* 0x0000000617137224 */ /* 0x000fe400078e0213 */
[----:B------:R-:W-:Y:S01]  /*57e0*/  IMAD.HI.U32 R20, R21, R27, RZ ;  /* 0x0000001b15147227 */ /* 0x000fe200078e00ff */
[----:B------:R-:W-:-:S03]  /*57f0*/  SEL R22, R22, R5, !P1 ;  /* 0x0000000516167207 */ /* 0x000fc60004800000 */
[----:B------:R-:W-:Y:S02]  /*5800*/  IMAD.X R18, RZ, RZ, ~R19, P0 ;  /* 0x000000ffff127224 */ /* 0x000fe400000e0e13 */
[----:B------:R-:W-:Y:S02]  /*5810*/  IMAD.MOV.U32 R19, RZ, RZ, RZ ;  /* 0x000000ffff137224 */ /* 0x000fe400078e00ff */
[----:B------:R-:W-:-:S06]  /*5820*/  IMAD.WIDE.U32 R20, P0, R21, R18, R20 ;  /* 0x0000001215147225 */ /* 0x000fcc0007800014 */
[----:B------:R-:W-:-:S04]  /*5830*/  IMAD.HI.U32 R21, P2, R23, R27, R20 ;  /* 0x0000001b17157227 */ /* 0x000fc80007840014 */
[CC--:B------:R-:W-:Y:S02]  /*5840*/  IMAD R20, R23.reuse, R18.reuse, RZ ;  /* 0x0000001217147224 */ /* 0x0c0fe400078e02ff */
[----:B------:R-:W-:-:S03]  /*5850*/  IMAD.HI.U32 R18, R23, R18, RZ ;  /* 0x0000001217127227 */ /* 0x000fc600078e00ff */
[----:B------:R-:W-:Y:S01]  /*5860*/  IADD3 R21, P3, R20, R21, RZ ;  /* 0x0000001514157210 */ /* 0x000fe20007f7e0ff */
[----:B------:R-:W-:-:S04]  /*5870*/  IMAD.X R23, R18, 0x1, R23, P0 ;  /* 0x0000000112177824 */ /* 0x000fc800000e0617 */
[----:B------:R-:W-:Y:S01]  /*5880*/  IMAD.HI.U32 R18, R21, R25, RZ ;  /* 0x0000001915127227 */ /* 0x000fe200078e00ff */
[----:B------:R-:W-:-:S05]  /*5890*/  IADD3.X R23, RZ, RZ, R23, P3, P2 ;  /* 0x000000ffff177210 */ /* 0x000fca0001fe4417 */
        /* <DEDUP_REMOVED lines=25> */
[----:B------:R-:W-:Y:S01]  /*5a30*/  ISETP.NE.U32.AND P0, PT, R17, RZ, PT ;  /* 0x000000ff1100720c */ /* 0x000fe20003f05070 */
[----:B------:R-:W-:Y:S01]  /*5a40*/  IMAD.MOV.U32 R17, RZ, RZ, 0x0 ;  /* 0x00000000ff117424 */ /* 0x000fe200078e00ff */
[----:B------:R-:W-:Y:S01]  /*5a50*/  SEL R6, R19, R6, !P1 ;  /* 0x0000000613067207 */ /* 0x000fe20004800000 */
[----:B------:R-:W-:Y:S01]  /*5a60*/  IMAD.X R18, RZ, RZ, ~R7, P2 ;  /* 0x000000ffff127224 */ /* 0x000fe200010e0e07 */
[----:B------:R-:W-:-:S04]  /*5a70*/  ISETP.NE.AND.EX P0, PT, R11, RZ, PT, P0 ;  /* 0x000000ff0b00720c */ /* 0x000fc80003f05300 */
[----:B------:R-:W-:Y:S02]  /*5a80*/  SEL R7, R18, R7, !P1 ;  /* 0x0000000712077207 */ /* 0x000fe40004800000 */
[----:B------:R-:W-:Y:S02]  /*5a90*/  SEL R6, R6, 0xffffffff, P0 ;  /* 0xffffffff06067807 */ /* 0x000fe40000000000 */
[----:B------:R-:W-:Y:S01]  /*5aa0*/  SEL R7, R7, 0xffffffff, P0 ;  /* 0xffffffff07077807 */ /* 0x000fe20000000000 */
[----:B------:R-:W-:Y:S06]  /*5ab0*/  RET.REL.NODEC R16 `(_ZN4vllm31rms_norm_per_block_quant_kernelIN3c108BFloat16EaLb1ELb1ELi64EEEvPT0_PfPKT_S8_PKffiiPS6_l) ;  /* 0xffffa54010007950 */ /* 0x000fec0003c3ffff */
.L_x_940:
        /* <DEDUP_REMOVED lines=12> */
.L_x_3042:


//--------------------- .text._ZN4vllm31rms_norm_per_block_quant_kernelIN3c108BFloat16ENS1_13Float8_e4m3fnELb1ELb1ELi64EEEvPT0_PfPKT_S9_PKffiiPS7_l --------------------------
	.section	.text._ZN4vllm31rms_norm_per_block_quant_kernelIN3c108BFloat16ENS1_13Float8_e4m3fnELb1ELb1ELi64EEEvPT0_PfPKT_S9_PKffiiPS7_l,"ax",@progbits
	.sectioninfo	@"SHI_REGISTERS=52"
	.align	128
        .global         _ZN4vllm31rms_norm_per_block_quant_kernelIN3c108BFloat16ENS1_13Float8_e4m3fnELb1ELb1ELi64EEEvPT0_PfPKT_S9_PKffiiPS7_l
        .type           _ZN4vllm31rms_norm_per_block_quant_kernelIN3c108BFloat16ENS1_13Float8_e4m3fnELb1ELb1ELi64EEEvPT0_PfPKT_S9_PKffiiPS7_l,@function
        .size           _ZN4vllm31rms_norm_per_block_quant_kernelIN3c108BFloat16ENS1_13Float8_e4m3fnELb1ELb1ELi64EEEvPT0_PfPKT_S9_PKffiiPS7_l,(.L_x_3044 - _ZN4vllm31rms_norm_per_block_quant_kernelIN3c108BFloat16ENS1_13Float8_e4m3fnELb1ELb1ELi64EEEvPT0_PfPKT_S9_PKffiiPS7_l)
        .other          _ZN4vllm31rms_norm_per_block_quant_kernelIN3c108BFloat16ENS1_13Float8_e4m3fnELb1ELb1ELi64EEEvPT0_PfPKT_S9_PKffiiPS7_l,@"STO_CUDA_ENTRY STV_DEFAULT"
_ZN4vllm31rms_norm_per_block_quant_kernelIN3c108BFloat16ENS1_13Float8_e4m3fnELb1ELb1ELi64EEEvPT0_PfPKT_S9_PKffiiPS7_l:
.text._ZN4vllm31rms_norm_per_block_quant_kernelIN3c108BFloat16ENS1_13Float8_e4m3fnELb1ELb1ELi64EEEvPT0_PfPKT_S9_PKffiiPS7_l:
        /* <DEDUP_REMOVED lines=26> */
.L_x_943:
        /* <DEDUP_REMOVED lines=100> */
.L_x_942:
[----:B------:R-:W-:Y:S05]  /*07e0*/  BSYNC B0 ;  /* 0x0000000000007941 */ /* 0x000fea0003800000 */
.L_x_941:
        /* <DEDUP_REMOVED lines=101> */
.L_x_945:
        /* <DEDUP_REMOVED lines=58> */
.L_x_946:
[----:B0-----:R-:W-:Y:S05]  /*11e0*/  BSYNC B0 ;  /* 0x0000000000007941 */ /* 0x001fea0003800000 */
.L_x_944:
        /* <DEDUP_REMOVED lines=20> */
[----:B01----:R-:W-:Y:S05]  /*1330*/  CALL.REL.NOINC `($__internal_10_$__cuda_sm20_div_s64) ;  /* 0x00004e9000007944 */ /* 0x003fea0003c00000 */
[----:B------:R-:W-:Y:S02]  /*1340*/  IMAD.MOV.U32 R4, RZ, RZ, R14 ;  /* 0x000000ffff047224 */ /* 0x000fe400078e000e */
[----:B------:R-:W-:Y:S01]  /*1350*/  IMAD.MOV.U32 R5, RZ, RZ, R15 ;  /* 0x000000ffff057224 */ /* 0x000fe200078e000f */
[----:B------:R-:W-:Y:S05]  /*1360*/  BRA `(.L_x_948) ;  /* 0x0000018000007947 */ /* 0x000fea0003800000 */
.L_x_947:
        /* <DEDUP_REMOVED lines=24> */
.L_x_948:
        /* <DEDUP_REMOVED lines=9> */
[----:B-1----:R-:W-:Y:S05]  /*1580*/  CALL.REL.NOINC `($__internal_10_$__cuda_sm20_div_s64) ;  /* 0x00004c4000007944 */ /* 0x002fea0003c00000 */
        /* <DEDUP_REMOVED lines=11> */
.L_x_950:
        /* <DEDUP_REMOVED lines=23> */
.L_x_951:
[----:B------:R-:W-:Y:S05]  /*17b0*/  BSYNC B0 ;  /* 0x0000000000007941 */ /* 0x000fea0003800000 */
.L_x_949:
        /* <DEDUP_REMOVED lines=19> */
.L_x_954:
        /* <DEDUP_REMOVED lines=234> */
.L_x_953:
[----:B------:R-:W-:Y:S05]  /*2790*/  BSYNC B0 ;  /* 0x0000000000007941 */ /* 0x000fea0003800000 */
.L_x_952:
        /* <DEDUP_REMOVED lines=16> */
[----:B-1----:R-:W-:Y:S05]  /*28a0*/  CALL.REL.NOINC `($__internal_10_$__cuda_sm20_div_s64) ;  /* 0x0000392000007944 */ /* 0x002fea0003c00000 */
[----:B------:R-:W-:Y:S05]  /*28b0*/  BRA `(.L_x_956) ;  /* 0x0000017000007947 */ /* 0x000fea0003800000 */
.L_x_955:
        /* <DEDUP_REMOVED lines=23> */
.L_x_956:
        /* <DEDUP_REMOVED lines=32> */
.L_x_965:
        /* <DEDUP_REMOVED lines=80> */
.L_x_963:
[----:B------:R-:W-:Y:S05]  /*3130*/  BSYNC B2 ;  /* 0x0000000000027941 */ /* 0x000fea0003800000 */
.L_x_962:
[----:B------:R-:W-:Y:S05]  /*3140*/  @!P0 BRA `(.L_x_961) ;  /* 0x0000015000008947 */ /* 0x000fea0003800000 */
[----:B0-----:R0:W2:Y:S01]  /*3150*/  LDS R43, [R20] ;  /* 0x00000000142b7984 */ /* 0x0010a20000000800 */
[----:B------:R-:W-:-:S03]  /*3160*/  LEA R40, R44, 0x180, 0x2 ;  /* 0x000001802c287811 */ /* 0x000fc600078e10ff */
.L_x_964:
        /* <DEDUP_REMOVED lines=19> */
.L_x_961:
[----:B------:R-:W-:Y:S05]  /*32a0*/  BSYNC B1 ;  /* 0x0000000000017941 */ /* 0x000fea0003800000 */
.L_x_960:
        /* <DEDUP_REMOVED lines=43> */
.L_x_959:
[----:B------:R-:W-:Y:S05]  /*3560*/  BSYNC B0 ;  /* 0x0000000000007941 */ /* 0x000fea0003800000 */
.L_x_958:
[----:B------:R-:W-:Y:S02]  /*3570*/  IADD3 R33, R33, 0x1, RZ ;  /* 0x0000000121217810 */ /* 0x000fe40007ffe0ff */
[----:B------:R-:W-:Y:S02]  /*3580*/  IADD3 R31, P1, R31, 0x1, RZ ;  /* 0x000000011f1f7810 */ /* 0x000fe40007f3e0ff */
[----:B------:R-:W-:-:S03]  /*3590*/  ISETP.GT.U32.AND P0, PT, R14, R33, PT ;  /* 0x000000210e00720c */ /* 0x000fc60003f04070 */
[----:B------:R-:W-:Y:S01]  /*35a0*/  IMAD.X R32, RZ, RZ, R32, P1 ;  /* 0x000000ffff207224 */ /* 0x000fe200008e0620 */
[----:B------:R-:W-:-:S13]  /*35b0*/  ISETP.GT.AND.EX P0, PT, R15, RZ, PT, P0 ;  /* 0x000000ff0f00720c */ /* 0x000fda0003f04300 */
[----:B------:R-:W-:Y:S05]  /*35c0*/  @P0 BRA `(.L_x_965) ;  /* 0xfffff66000000947 */ /* 0x000fea000383ffff */
.L_x_957:
        /* <DEDUP_REMOVED lines=33> */
[----:B--23--:R-:W-:Y:S01]  /*37e0*/  IMAD.MOV.U32 R20, RZ, RZ, R4 ;  /* 0x000000ffff147224 */ /* 0x00cfe200078e0004 */
[----:B------:R-:W-:Y:S01]  /*37f0*/  MOV R8, 0x3840 ;  /* 0x0000384000087802 */ /* 0x000fe20000000f00 */
[----:B------:R-:W-:Y:S02]  /*3800*/  IMAD.MOV.U32 R15, RZ, RZ, R5 ;  /* 0x000000ffff0f7224 */ /* 0x000fe400078e0005 */
[----:B------:R-:W-:Y:S02]  /*3810*/  IMAD.MOV.U32 R14, RZ, RZ, c[0x0][0x1a0] ;  /* 0x00006800ff0e7624 */ /* 0x000fe400078e00ff */
[----:B------:R-:W-:Y:S02]  /*3820*/  IMAD.MOV.U32 R9, RZ, RZ, c[0x0][0x1a4] ;  /* 0x00006900ff097624 */ /* 0x000fe400078e00ff */
[----:B-1--4-:R-:W-:Y:S05]  /*3830*/  CALL.REL.NOINC `($__internal_11_$__cuda_sm20_rem_s64) ;  /* 0x00002ed000007944 */ /* 0x012fea0003c00000 */
[----:B------:R-:W-:Y:S05]  /*3840*/  BRA `(.L_x_969) ;  /* 0x0000013000007947 */ /* 0x000fea0003800000 */
.L_x_968:
        /* <DEDUP_REMOVED lines=19> */
.L_x_969:
        /* <DEDUP_REMOVED lines=9> */
[----:B------:R-:W-:Y:S01]  /*3a10*/  IMAD.IADD R3, R5, 0x1, R3 ;  /* 0x0000000105037824 */ /* 0x000fe200078e0203 */
[----:B------:R-:W-:-:S04]  /*3a20*/  FMNMX.FTZ R5, R0, 4.3596542127488646656e-06, !PT ;  /* 0x3692492500057809 */ /* 0x000fc80007810000 */
[----:B------:R-:W-:-:S05]  /*3a30*/  LEA.HI.X R3, R4, c[0x0][0x16c], R3, 0x2, P0 ;  /* 0x00005b0004037a11 */ /* 0x000fca00000f1403 */
[----:B------:R0:W-:Y:S02]  /*3a40*/  STG.E [R2.64], R5 ;  /* 0x0000000502007986 */ /* 0x0001e4000c101910 */
.L_x_967:
[----:B------:R-:W-:Y:S05]  /*3a50*/  BSYNC B0 ;  /* 0x0000000000007941 */ /* 0x000fea0003800000 */
.L_x_966:
[----:B0-----:R-:W0:Y:S04]  /*3a60*/  S2R R3, SR_TID.X ;  /* 0x0000000000037919 */ /* 0x001e280000002100 */
[----:B------:R-:W-:Y:S01]  /*3a70*/  BAR.SYNC.DEFER_BLOCKING 0x0 ;  /* 0x0000000000007b1d */ /* 0x000fe20000010000 */
[----:B0-----:R-:W-:-:S13]  /*3a80*/  ISETP.GE.U32.AND P0, PT, R3, UR11, PT ;  /* 0x0000000b03007c0c */ /* 0x001fda000bf06070 */
[----:B------:R-:W-:Y:S05]  /*3a90*/  @P0 EXIT ;  /* 0x000000000000094d */ /* 0x000fea0003800000 */
[----:B------:R-:W-:Y:S01]  /*3aa0*/  IMAD.MOV.U32 R0, RZ, RZ, c[0x0][0xc] ;  /* 0x00000300ff007624 */ /* 0x000fe200078e00ff */
[----:B------:R-:W-:Y:S02]  /*3ab0*/  ULDC UR13, c[0x0][0x18c] ;  /* 0x00006300000d7ab9 */ /* 0x000fe40000000800 */
[----:B------:R-:W-:Y:S02]  /*3ac0*/  ULDC.64 UR4, c[0x0][0x160] ;  /* 0x0000580000047ab9 */ /* 0x000fe40000000a00 */
[----:B------:R-:W-:Y:S01]  /*3ad0*/  IADD3 R0, P0, R0, c[0x0][0x1a0], RZ ;  /* 0x0000680000007a10 */ /* 0x000fe20007f1e0ff */
[----:B------:R-:W-:Y:S02]  /*3ae0*/  UIMAD UR12, UR12, UR10, URZ ;  /* 0x0000000a0c0c72a4 */ /* 0x000fe4000f8e023f */
[----:B------:R-:W-:Y:S01]  /*3af0*/  UIMAD.WIDE.U32 UR4, UR10, UR13, UR4 ;  /* 0x0000000d0a0472a5 */ /* 0x000fe2000f8e0004 */
[----:B------:R-:W-:Y:S01]  /*3b00*/  IADD3 R0, P1, R0, -0x1, RZ ;  /* 0xffffffff00007810 */ /* 0x000fe20007f3e0ff */
[----:B------:R-:W-:-:S02]  /*3b10*/  IMAD.X R2, RZ, RZ, c[0x0][0x1a4], P0 ;  /* 0x00006900ff027624 */ /* 0x000fc400000e06ff */
[----:B------:R-:W-:-:S03]  /*3b20*/  UIADD3 UR12, UR12, UR5, URZ ;  /* 0x000000050c0c7290 */ /* 0x000fc6000fffe03f */
[----:B------:R-:W-:Y:S02]  /*3b30*/  IADD3.X R2, R2, -0x1, RZ, P1, !PT ;  /* 0xffffffff02027810 */ /* 0x000fe40000ffe4ff */
.L_x_1005:
[----:B------:R-:W-:Y:S02]  /*3b40*/  IMAD.MOV.U32 R6, RZ, RZ, 0x8 ;  /* 0x00000008ff067424 */ /* 0x000fe400078e00ff */
[----:B------:R-:W-:Y:S02]  /*3b50*/  IMAD.MOV.U32 R8, RZ, RZ, 0x8 ;  /* 0x00000008ff087424 */ /* 0x000fe400078e00ff */
[----:B------:R-:W-:-:S04]  /*3b60*/  IMAD.WIDE.U32 R6, R3, R6, UR6 ;  /* 0x0000000603067e25 */ /* 0x000fc8000f8e0006 */
[----:B------:R-:W-:Y:S01]  /*3b70*/  IMAD.WIDE.U32 R8, R3, R8, UR8 ;  /* 0x0000000803087e25 */ /* 0x000fe2000f8e0008 */
[----:B--2---:R-:W2:Y:S04]  /*3b80*/  LDG.E.64.CONSTANT R12, [R6.64] ;  /* 0x00000010060c7981 */ /* 0x004ea8000c1e9b00 */
[----:B---3--:R-:W3:Y:S01]  /*3b90*/  LDG.E.64 R14, [R8.64] ;  /* 0x00000010080e7981 */ /* 0x008ee2000c1e1b00 */
[----:B------:R-:W-:-:S04]  /*3ba0*/  IMAD.MOV.U32 R4, RZ, RZ, 0x8 ;  /* 0x00000008ff047424 */ /* 0x000fc800078e00ff */
[----:B------:R-:W-:-:S06]  /*3bb0*/  IMAD.WIDE.U32 R4, R3, R4, c[0x0][0x178] ;  /* 0x00005e0003047625 */ /* 0x000fcc00078e0004 */
[----:B------:R-:W5:Y:S01]  /*3bc0*/  LDG.E.64.CONSTANT R4, [R4.64] ;  /* 0x0000001004047981 */ /* 0x000f62000c1e9b00 */
        /* <DEDUP_REMOVED lines=20> */
[----:B------:R-:W-:Y:S02]  /*3d10*/  IMAD.MOV.U32 R15, RZ, RZ, R2 ;  /* 0x000000ffff0f7224 */ /* 0x000fe400078e0002 */
[----:B------:R-:W-:-:S02]  /*3d20*/  IMAD.MOV.U32 R14, RZ, RZ, c[0x0][0x1a0] ;  /* 0x00006800ff0e7624 */ /* 0x000fc400078e00ff */
[----:B------:R-:W-:Y:S02]  /*3d30*/  IMAD.MOV.U32 R9, RZ, RZ, c[0x0][0x1a4] ;  /* 0x00006900ff097624 */ /* 0x000fe400078e00ff */
[----:B-1--45:R-:W-:Y:S05]  /*3d40*/  CALL.REL.NOINC `($__internal_11_$__cuda_sm20_rem_s64) ;  /* 0x000029c000007944 */ /* 0x032fea0003c00000 */
[----:B------:R-:W-:Y:S05]  /*3d50*/  BRA `(.L_x_971) ;  /* 0x0000013000007947 */ /* 0x000fea0003800000 */
.L_x_970:
[----:B0-----:R-:W0:Y:S01]  /*3d60*/  I2F.U32.RP R8, c[0x0][0x1a0] ;  /* 0x0000680000087b06 */ /* 0x001e220000209000 */
[----:B------:R-:W-:-:S07]  /*3d70*/  ISETP.NE.U32.AND P1, PT, RZ, c[0x0][0x1a0], PT ;  /* 0x00006800ff007a0c */ /* 0x000fce0003f25070 */
[----:B0-----:R-:W0:Y:S02]  /*3d80*/  MUFU.RCP R8, R8 ;  /* 0x0000000800087308 */ /* 0x001e240000001000 */
[----:B0-----:R-:W-:-:S06]  /*3d90*/  IADD3 R6, R8, 0xffffffe, RZ ;  /* 0x0ffffffe08067810 */ /* 0x001fcc0007ffe0ff */
        /* <DEDUP_REMOVED lines=15> */
.L_x_971:
        /* <DEDUP_REMOVED lines=9> */
[----:B----4-:R-:W-:-:S04]  /*3f20*/  LEA R16, P0, R14, c[0x0][0x168], 0x2 ;  /* 0x00005a000e107a11 */ /* 0x010fc800078010ff */
[----:B------:R-:W-:-:S05]  /*3f30*/  LEA.HI.X R17, R14, c[0x0][0x16c], R15, 0x2, P0 ;  /* 0x00005b000e117a11 */ /* 0x000fca00000f140f */
[----:B------:R-:W2:Y:S01]  /*3f40*/  LDG.E R16, [R16.64] ;  /* 0x0000001010107981 */ /* 0x000ea2000c1e1900 */
[----:B-1----:R-:W-:Y:S01]  /*3f50*/  FMUL.FTZ R10, R10, UR19 ;  /* 0x000000130a0a7c20 */ /* 0x002fe20008410000 */
[----:B------:R-:W-:Y:S01]  /*3f60*/  BSSY B0, `(.L_x_972) ;  /* 0x000003e000007945 */ /* 0x000fe20003800000 */
[----:B------:R-:W-:Y:S02]  /*3f70*/  FMUL.FTZ R11, R11, UR19 ;  /* 0x000000130b0b7c20 */ /* 0x000fe40008410000 */
[----:B------:R-:W-:Y:S01]  /*3f80*/  FMUL.FTZ R14, R12, UR19 ;  /* 0x000000130c0e7c20 */ /* 0x000fe20008410000 */
[----:B------:R-:W-:Y:S01]  /*3f90*/  F2FP.BF16.PACK_AB R10, RZ, R10 ;  /* 0x0000000aff0a723e */ /* 0x000fe200000010ff */
[----:B------:R-:W-:Y:S01]  /*3fa0*/  FMUL.FTZ R13, R13, UR19 ;  /* 0x000000130d0d7c20 */ /* 0x000fe20008410000 */
[----:B------:R-:W-:Y:S02]  /*3fb0*/  F2FP.BF16.PACK_AB R12, RZ, R11 ;  /* 0x0000000bff0c723e */ /* 0x000fe400000010ff */
[----:B------:R-:W-:-:S02]  /*3fc0*/  PRMT R10, RZ, 0x5410, R10 ;  /* 0x00005410ff0a7816 */ /* 0x000fc4000000000a */
[----:B-----5:R-:W-:Y:S02]  /*3fd0*/  PRMT R11, RZ, 0x5410, R4 ;  /* 0x00005410ff0b7816 */ /* 0x020fe40000000004 */
[----:B------:R-:W-:Y:S02]  /*3fe0*/  PRMT R12, RZ, 0x5410, R12 ;  /* 0x00005410ff0c7816 */ /* 0x000fe4000000000c */
[----:B------:R-:W-:Y:S01]  /*3ff0*/  F2FP.BF16.PACK_AB R14, RZ, R14 ;  /* 0x0000000eff0e723e */ /* 0x000fe200000010ff */
        /* <DEDUP_REMOVED lines=18> */
[----:B--2---:R-:W0:Y:S02]  /*4120*/  MUFU.RCP R12, R16 ;  /* 0x00000010000c7308 */ /* 0x004e240000001000 */
        /* <DEDUP_REMOVED lines=33> */
.L_x_973:
[----:B------:R-:W-:Y:S05]  /*4340*/  BSYNC B0 ;  /* 0x0000000000007941 */ /* 0x000fea0003800000 */
.L_x_972:
        /* <DEDUP_REMOVED lines=11> */
.L_x_975:
[----:B------:R-:W-:Y:S05]  /*4400*/  BSYNC B0 ;  /* 0x0000000000007941 */ /* 0x000fea0003800000 */
.L_x_974:
        /* <DEDUP_REMOVED lines=15> */
.L_x_977:
[----:B------:R-:W-:Y:S05]  /*4500*/  BSYNC B0 ;  /* 0x0000000000007941 */ /* 0x000fea0003800000 */
.L_x_976:
        /* <DEDUP_REMOVED lines=12> */
.L_x_979:
[----:B------:R-:W-:Y:S05]  /*45d0*/  BSYNC B0 ;  /* 0x0000000000007941 */ /* 0x000fea0003800000 */
.L_x_978:
[----:B------:R-:W-:Y:S02]  /*45e0*/  PRMT R12, R13, 0x7054, R10 ;  /* 0x000070540d0c7816 */ /* 0x000fe4000000000a */
[C---:B------:R-:W-:Y:S02]  /*45f0*/  LEA R10, P0, R3.reuse, UR4, 0x2 ;  /* 0x00000004030a7c11 */ /* 0x040fe4000f8010ff */
[----:B------:R-:W-:Y:S02]  /*4600*/  LOP3.LUT R5, R4, R11, RZ, 0xfc, !PT ;  /* 0x0000000b04057212 */ /* 0x000fe400078efcff */
[C---:B------:R-:W-:Y:S02]  /*4610*/  IADD3 R4, R3.reuse, c[0x0][0x0], RZ ;  /* 0x0000000003047a10 */ /* 0x040fe40007ffe0ff */
[----:B------:R-:W-:-:S02]  /*4620*/  LEA.HI.X R11, R3, UR12, RZ, 0x2, P0 ;  /* 0x0000000c030b7c11 */ /* 0x000fc400080f14ff */
[----:B------:R-:W-:Y:S02]  /*4630*/  ISETP.GE.U32.AND P0, PT, R4, UR11, PT ;  /* 0x0000000b04007c0c */ /* 0x000fe4000bf06070 */
[----:B------:R-:W-:-:S05]  /*4640*/  PRMT R5, R5, 0x654, R12 ;  /* 0x0000065405057816 */ /* 0x000fca000000000c */
[----:B------:R0:W-:Y:S06]  /*4650*/  STG.E [R10.64], R5 ;  /* 0x000000050a007986 */ /* 0x0001ec000c101910 */
[----:B------:R-:W-:Y:S05]  /*4660*/  @P0 EXIT ;  /* 0x000000000000094d */ /* 0x000fea0003800000 */
[----:B0-----:R-:W-:Y:S02]  /*4670*/  IMAD.MOV.U32 R11, RZ, RZ, 0x8 ;  /* 0x00000008ff0b7424 */ /* 0x001fe400078e00ff */
[----:B------:R-:W-:Y:S02]  /*4680*/  IMAD.MOV.U32 R13, RZ, RZ, 0x8 ;  /* 0x00000008ff0d7424 */ /* 0x000fe400078e00ff */
[----:B------:R-:W-:-:S04]  /*4690*/  IMAD.WIDE.U32 R10, R4, R11, UR6 ;  /* 0x00000006040a7e25 */ /* 0x000fc8000f8e000b */
[----:B------:R-:W-:Y:S02]  /*46a0*/  IMAD.WIDE.U32 R12, R4, R13, UR8 ;  /* 0x00000008040c7e25 */ /* 0x000fe4000f8e000d */
[----:B------:R-:W2:Y:S04]  /*46b0*/  LDG.E.64.CONSTANT R10, [R10.64] ;  /* 0x000000100a0a7981 */ /* 0x000ea8000c1e9b00 */
[----:B------:R-:W3:Y:S01]  /*46c0*/  LDG.E.64 R16, [R12.64] ;  /* 0x000000100c107981 */ /* 0x000ee2000c1e1b00 */
[----:B------:R-:W-:-:S04]  /*46d0*/  SHF.R.U32.HI R3, RZ, 0x4, R4 ;  /* 0x00000004ff037819 */ /* 0x000fc80000011604 */
[----:B------:R-:W-:-:S05]  /*46e0*/  LOP3.LUT R15, R3, 0x3ffffff, RZ, 0xc0, !PT ;  /* 0x03ffffff030f7812 */ /* 0x000fca00078ec0ff */
[----:B------:R-:W-:Y:S02]  /*46f0*/  IMAD R19, R8, R15, RZ ;  /* 0x0000000f08137224 */ /* 0x000fe400078e02ff */
[----:B------:R-:W-:-:S04]  /*4700*/  IMAD.WIDE.U32 R14, R15, R9, R6 ;  /* 0x000000090f0e7225 */ /* 0x000fc800078e0006 */
[----:B------:R-:W-:Y:S01]  /*4710*/  IMAD.IADD R15, R15, 0x1, R19 ;  /* 0x000000010f0f7824 */ /* 0x000fe200078e0213 */
[--C-:B--2---:R-:W-:Y:S02]  /*4720*/  PRMT R3, RZ, 0x5410, R10.reuse ;  /* 0x00005410ff037816 */ /* 0x104fe4000000000a */
[----:B------:R-:W-:Y:S02]  /*4730*/  PRMT R5, RZ, 0x7610, R10 ;  /* 0x00007610ff057816 */ /* 0x000fe4000000000a */
[----:B---3--:R-:W-:Y:S02]  /*4740*/  PRMT R10, RZ, 0x5410, R16 ;  /* 0x00005410ff0a7816 */ /* 0x008fe40000000010 */
[----:B------:R-:W-:-:S03]  /*4750*/  PRMT R20, RZ, 0x7610, R17 ;  /* 0x00007610ff147816 */ /* 0x000fc60000000011 */
[----:B------:R-:W-:Y:S01]  /*4760*/  FADD.FTZ R18, R3, R10 ;  /* 0x0000000a03127221 */ /* 0x000fe20000010000 */
[----:B------:R-:W-:Y:S01]  /*4770*/  PRMT R10, RZ, 0x7610, R16 ;  /* 0x00007610ff0a7816 */ /* 0x000fe20000000010 */
[----:B------:R-:W-:Y:S01]  /*4780*/  IMAD.MOV.U32 R3, RZ, RZ, 0x8 ;  /* 0x00000008ff037424 */ /* 0x000fe200078e00ff */
[----:B------:R-:W-:-:S03]  /*4790*/  LEA R16, P0, R14, c[0x0][0x168], 0x2 ;  /* 0x00005a000e107a11 */ /* 0x000fc600078010ff */
[----:B------:R-:W-:Y:S01]  /*47a0*/  FADD.FTZ R23, R5, R10 ;  /* 0x0000000a05177221 */ /* 0x000fe20000010000 */
[----:B------:R-:W-:Y:S02]  /*47b0*/  PRMT R5, RZ, 0x5410, R11 ;  /* 0x00005410ff057816 */ /* 0x000fe4000000000b */
[----:B------:R-:W-:-:S05]  /*47c0*/  PRMT R10, RZ, 0x5410, R17 ;  /* 0x00005410ff0a7816 */ /* 0x000fca0000000011 */
[----:B------:R-:W-:Y:S01]  /*47d0*/  FADD.FTZ R22, R5, R10 ;  /* 0x0000000a05167221 */ /* 0x000fe20000010000 */
[----:B------:R-:W-:Y:S01]  /*47e0*/  PRMT R5, RZ, 0x7610, R11 ;  /* 0x00007610ff057816 */ /* 0x000fe2000000000b */
[----:B------:R-:W-:-:S04]  /*47f0*/  IMAD.WIDE.U32 R10, R4, R3, c[0x0][0x178] ;  /* 0x00005e00040a7625 */ /* 0x000fc800078e0003 */
[----:B------:R-:W-:Y:S01]  /*4800*/  FADD.FTZ R19, R5, R20 ;  /* 0x0000001405137221 */ /* 0x000fe20000010000 */
[----:B------:R-:W-:Y:S01]  /*4810*/  F2FP.BF16.PACK_AB R20, R23, R18 ;  /* 0x000000121714723e */ /* 0x000fe200000010ff */
[----:B------:R-:W2:Y:S01]  /*4820*/  LDG.E.64.CONSTANT R10, [R10.64] ;  /* 0x000000100a0a7981 */ /* 0x000ea2000c1e9b00 */
[----:B------:R-:W-:Y:S02]  /*4830*/  LEA.HI.X R17, R14, c[0x0][0x16c], R15, 0x2, P0 ;  /* 0x00005b000e117a11 */ /* 0x000fe400000f140f */
[----:B------:R-:W-:-:S05]  /*4840*/  F2FP.BF16.PACK_AB R21, R19, R22 ;  /* 0x000000161315723e */ /* 0x000fca00000010ff */
[----:B------:R0:W-:Y:S04]  /*4850*/  STG.E.64 [R12.64], R20 ;  /* 0x000000140c007986 */ /* 0x0001e8000c101b10 */
[----:B------:R-:W3:Y:S01]  /*4860*/  LDG.E R16, [R16.64] ;  /* 0x0000001010107981 */ /* 0x000ee2000c1e1900 */
[----:B------:R-:W-:Y:S01]  /*4870*/  FMUL.FTZ R18, R18, UR19 ;  /* 0x0000001312127c20 */ /* 0x000fe20008410000 */
[----:B------:R-:W-:Y:S01]  /*4880*/  BSSY B0, `(.L_x_980) ;  /* 0x000003e000007945 */ /* 0x000fe20003800000 */
[----:B------:R-:W-:Y:S02]  /*4890*/  FMUL.FTZ R5, R23, UR19 ;  /* 0x0000001317057c20 */ /* 0x000fe40008410000 */
[----:B------:R-:W-:Y:S01]  /*48a0*/  FMUL.FTZ R14, R22, UR19 ;  /* 0x00000013160e7c20 */ /* 0x000fe20008410000 */
[----:B------:R-:W-:Y:S01]  /*48b0*/  F2FP.BF16.PACK_AB R18, RZ, R18 ;  /* 0x00000012ff12723e */ /* 0x000fe200000010ff */
[----:B------:R-:W-:Y:S01]  /*48c0*/  FMUL.FTZ R15, R19, UR19 ;  /* 0x00000013130f7c20 */ /* 0x000fe20008410000 */
[----:B0-----:R-:W-:-:S02]  /*48d0*/  F2FP.BF16.PACK_AB R13, RZ, R5 ;  /* 0x00000005ff0d723e */ /* 0x001fc400000010ff */
[----:B------:R-:W-:Y:S02]  /*48e0*/  PRMT R18, RZ, 0x5410, R18 ;  /* 0x00005410ff127816 */ /* 0x000fe40000000012 */
[----:B------:R-:W-:Y:S02]  /*48f0*/  PRMT R13, RZ, 0x5410, R13 ;  /* 0x00005410ff0d7816 */ /* 0x000fe4000000000d */
[----:B------:R-:W-:Y:S02]  /*4900*/  F2FP.BF16.PACK_AB R14, RZ, R14 ;  /* 0x0000000eff0e723e */ /* 0x000fe400000010ff */
[----:B------:R-:W-:Y:S02]  /*4910*/  F2FP.BF16.PACK_AB R15, RZ, R15 ;  /* 0x0000000fff0f723e */ /* 0x000fe400000010ff */
[----:B------:R-:W-:Y:S02]  /*4920*/  PRMT R14, RZ, 0x5410, R14 ;  /* 0x00005410ff0e7816 */ /* 0x000fe4000000000e */
[----:B------:R-:W-:-:S02]  /*4930*/  PRMT R15, RZ, 0x5410, R15 ;  /* 0x00005410ff0f7816 */ /* 0x000fc4000000000f */
[--C-:B--2---:R-:W-:Y:S02]  /*4940*/  PRMT R5, RZ, 0x5410, R10.reuse ;  /* 0x00005410ff057816 */ /* 0x104fe4000000000a */
[----:B------:R-:W-:Y:S02]  /*4950*/  PRMT R10, RZ, 0x7610, R10 ;  /* 0x00007610ff0a7816 */ /* 0x000fe4000000000a */
[--C-:B------:R-:W-:Y:S01]  /*4960*/  PRMT R12, RZ, 0x7610, R11.reuse ;  /* 0x00007610ff0c7816 */ /* 0x100fe2000000000b */
[----:B------:R-:W-:Y:S02]  /*4970*/  FMUL.FTZ R5, R18, R5 ;  /* 0x0000000512057220 */ /* 0x000fe40000410000 */
[----:B------:R-:W-:Y:S01]  /*4980*/  FMUL.FTZ R10, R13, R10 ;  /* 0x0000000a0d0a7220 */ /* 0x000fe20000410000 */
[----:B------:R-:W-:Y:S01]  /*4990*/  PRMT R13, RZ, 0x5410, R11 ;  /* 0x00005410ff0d7816 */ /* 0x000fe2000000000b */
[----:B------:R-:W-:Y:S01]  /*49a0*/  FMUL.FTZ R12, R15, R12 ;  /* 0x0000000c0f0c7220 */ /* 0x000fe20000410000 */
[----:B------:R-:W-:Y:S01]  /*49b0*/  F2FP.BF16.PACK_AB R5, RZ, R5 ;  /* 0x00000005ff05723e */ /* 0x000fe200000010ff */
[----:B---3--:R-:W0:Y:S02]  /*49c0*/  MUFU.RCP R16, R16 ;  /* 0x0000001000107308 */ /* 0x008e240000001000 */
[----:B------:R-:W-:Y:S01]  /*49d0*/  FMUL.FTZ R13, R14, R13 ;  /* 0x0000000d0e0d7220 */ /* 0x000fe20000410000 */
[----:B------:R-:W-:-:S02]  /*49e0*/  PRMT R5, RZ, 0x5410, R5 ;  /* 0x00005410ff057816 */ /* 0x000fc40000000005 */
[----:B------:R-:W-:Y:S02]  /*49f0*/  F2FP.BF16.PACK_AB R10, RZ, R10 ;  /* 0x0000000aff0a723e */ /* 0x000fe400000010ff */
[----:B------:R-:W-:Y:S02]  /*4a00*/  F2FP.BF16.PACK_AB R13, RZ, R13 ;  /* 0x0000000dff0d723e */ /* 0x000fe400000010ff */
[----:B------:R-:W-:Y:S02]  /*4a10*/  F2FP.BF16.PACK_AB R12, RZ, R12 ;  /* 0x0000000cff0c723e */ /* 0x000fe400000010ff */
[----:B------:R-:W-:Y:S02]  /*4a20*/  PRMT R10, RZ, 0x5410, R10 ;  /* 0x00005410ff0a7816 */ /* 0x000fe4000000000a */
[----:B------:R-:W-:Y:S02]  /*4a30*/  PRMT R13, RZ, 0x5410, R13 ;  /* 0x00005410ff0d7816 */ /* 0x000fe4000000000d */
[----:B------:R-:W-:Y:S01]  /*4a40*/  PRMT R12, RZ, 0x5410, R12 ;  /* 0x00005410ff0c7816 */ /* 0x000fe2000000000c */
[----:B0-----:R-:W-:-:S02]  /*4a50*/  FMUL.FTZ R5, R5, R16 ;  /* 0x0000001005057220 */ /* 0x001fc40000410000 */
[-C--:B------:R-:W-:Y:S02]  /*4a60*/  FMUL.FTZ R10, R10, R16.reuse ;  /* 0x000000100a0a7220 */ /* 0x080fe40000410000 */
[-C--:B------:R-:W-:Y:S01]  /*4a70*/  FMUL.FTZ R13, R13, R16.reuse ;  /* 0x000000100d0d7220 */ /* 0x080fe20000410000 */
[----:B------:R-:W-:Y:S01]  /*4a80*/  FMNMX.FTZ R5, R5, 448, PT ;  /* 0x43e0000005057809 */ /* 0x000fe20003810000 */
[----:B------:R-:W-:Y:S01]  /*4a90*/  FMUL.FTZ R12, R12, R16 ;  /* 0x000000100c0c7220 */ /* 0x000fe20000410000 */
[----:B------:R-:W-:Y:S02]  /*4aa0*/  FMNMX.FTZ R10, R10, 448, PT ;  /* 0x43e000000a0a7809 */ /* 0x000fe40003810000 */
[----:B------:R-:W-:Y:S01]  /*4ab0*/  FMNMX.FTZ R11, R5, -448, !PT ;  /* 0xc3e00000050b7809 */ /* 0x000fe20007810000 */
[----:B------:R-:W-:Y:S01]  /*4ac0*/  IMAD.MOV.U32 R5, RZ, RZ, 0x7f ;  /* 0x0000007fff057424 */ /* 0x000fe200078e00ff */
[----:B------:R-:W-:Y:S02]  /*4ad0*/  FMNMX.FTZ R13, R13, 448, PT ;  /* 0x43e000000d0d7809 */ /* 0x000fe40003810000 */
[----:B------:R-:W-:-:S02]  /*4ae0*/  LOP3.LUT R14, R11, 0x7fffffff, RZ, 0xc0, !PT ;  /* 0x7fffffff0b0e7812 */ /* 0x000fc400078ec0ff */
[----:B------:R-:W-:Y:S02]  /*4af0*/  FMNMX.FTZ R12, R12, 448, PT ;  /* 0x43e000000c0c7809 */ /* 0x000fe40003810000 */
[----:B------:R-:W-:Y:S02]  /*4b00*/  ISETP.GT.U32.AND P2, PT, R14, 0x43efffff, PT ;  /* 0x43efffff0e00780c */ /* 0x000fe40003f44070 */
[----:B------:R-:W-:Y:S02]  /*4b10*/  FMNMX.FTZ R16, R10, -448, !PT ;  /* 0xc3e000000a107809 */ /* 0x000fe40007810000 */
[----:B------:R-:W-:Y:S02]  /*4b20*/  FMNMX.FTZ R17, R13, -448, !PT ;  /* 0xc3e000000d117809 */ /* 0x000fe40007810000 */
[----:B------:R-:W-:Y:S02]  /*4b30*/  FMNMX.FTZ R20, R12, -448, !PT ;  /* 0xc3e000000c147809 */ /* 0x000fe40007810000 */
[----:B------:R-:W-:-:S02]  /*4b40*/  LOP3.LUT R10, R11, 0x80000000, RZ, 0xc0, !PT ;  /* 0x800000000b0a7812 */ /* 0x000fc400078ec0ff */
        /* <DEDUP_REMOVED lines=17> */
.L_x_981:
[----:B------:R-:W-:Y:S05]  /*4c60*/  BSYNC B0 ;  /* 0x0000000000007941 */ /* 0x000fea0003800000 */
.L_x_980:
        /* <DEDUP_REMOVED lines=11> */
.L_x_983:
[----:B------:R-:W-:Y:S05]  /*4d20*/  BSYNC B0 ;  /* 0x0000000000007941 */ /* 0x000fea0003800000 */
.L_x_982:
        /* <DEDUP_REMOVED lines=15> */
.L_x_985:
[----:B------:R-:W-:Y:S05]  /*4e20*/  BSYNC B0 ;  /* 0x0000000000007941 */ /* 0x000fea0003800000 */
.L_x_984:
        /* <DEDUP_REMOVED lines=12> */
.L_x_987:
[----:B------:R-:W-:Y:S05]  /*4ef0*/  BSYNC B0 ;  /* 0x0000000000007941 */ /* 0x000fea0003800000 */
.L_x_986:
        /* <DEDUP_REMOVED lines=9> */
[----:B0-----:R-:W-:Y:S02]  /*4f90*/  IMAD.MOV.U32 R5, RZ, RZ, 0x8 ;  /* 0x00000008ff057424 */ /* 0x001fe400078e00ff */
[----:B------:R-:W-:Y:S02]  /*4fa0*/  IMAD.MOV.U32 R13, RZ, RZ, 0x8 ;  /* 0x00000008ff0d7424 */ /* 0x000fe400078e00ff */
[----:B------:R-:W-:-:S04]  /*4fb0*/  IMAD.WIDE.U32 R4, R10, R5, UR6 ;  /* 0x000000060a047e25 */ /* 0x000fc8000f8e0005 */
[----:B------:R-:W-:Y:S01]  /*4fc0*/  IMAD.WIDE.U32 R12, R10, R13, UR8 ;  /* 0x000000080a0c7e25 */ /* 0x000fe2000f8e000d */
        /* <DEDUP_REMOVED lines=10> */
[----:B------:R-:W-:-:S03]  /*5070*/  LEA R16, P0, R14, c[0x0][0x168], 0x2 ;  /* 0x00005a000e107a11 */ /* 0x000fc600078010ff */
[----:B------:R-:W-:Y:S01]  /*5080*/  FADD.FTZ R18, R4, R11 ;  /* 0x0000000b04127221 */ /* 0x000fe20000010000 */
[----:B------:R-:W-:Y:S02]  /*5090*/  PRMT R4, RZ, 0x7610, R20 ;  /* 0x00007610ff047816 */ /* 0x000fe40000000014 */
[----:B------:R-:W-:Y:S02]  /*50a0*/  PRMT R11, RZ, 0x7610, R17 ;  /* 0x00007610ff0b7816 */ /* 0x000fe40000000011 */
[----:B------:R-:W-:Y:S01]  /*50b0*/  PRMT R20, RZ, 0x7610, R21 ;  /* 0x00007610ff147816 */ /* 0x000fe20000000015 */
[----:B------:R-:W-:Y:S01]  /*50c0*/  FADD.FTZ R23, R5, R4 ;  /* 0x0000000405177221 */ /* 0x000fe20000010000 */
[----:B------:R-:W-:Y:S02]  /*50d0*/  PRMT R4, RZ, 0x5410, R17 ;  /* 0x00005410ff047816 */ /* 0x000fe40000000011 */
[----:B------:R-:W-:Y:S01]  /*50e0*/  PRMT R5, RZ, 0x5410, R21 ;  /* 0x00005410ff057816 */ /* 0x000fe20000000015 */
[----:B------:R-:W-:-:S04]  /*50f0*/  FADD.FTZ R19, R11, R20 ;  /* 0x000000140b137221 */ /* 0x000fc80000010000 */
[----:B------:R-:W-:Y:S02]  /*5100*/  FADD.FTZ R22, R4, R5 ;  /* 0x0000000504167221 */ /* 0x000fe40000010000 */
[----:B------:R-:W-:Y:S01]  /*5110*/  IMAD.WIDE.U32 R4, R10, R3, c[0x0][0x178] ;  /* 0x00005e000a047625 */ /* 0x000fe200078e0003 */
[----:B------:R-:W-:Y:S02]  /*5120*/  F2FP.BF16.PACK_AB R20, R23, R18 ;  /* 0x000000121714723e */ /* 0x000fe400000010ff */
[----:B------:R-:W-:Y:S02]  /*5130*/  F2FP.BF16.PACK_AB R21, R19, R22 ;  /* 0x000000161315723e */ /* 0x000fe400000010ff */
[----:B------:R-:W-:Y:S01]  /*5140*/  LEA.HI.X R17, R14, c[0x0][0x16c], R15, 0x2, P0 ;  /* 0x00005b000e117a11 */ /* 0x000fe200000f140f */
[----:B------:R-:W2:Y:S04]  /*5150*/  LDG.E.64.CONSTANT R4, [R4.64] ;  /* 0x0000001004047981 */ /* 0x000ea8000c1e9b00 */
[----:B------:R0:W-:Y:S04]  /*5160*/  STG.E.64 [R12.64], R20 ;  /* 0x000000140c007986 */ /* 0x0001e8000c101b10 */
[----:B------:R-:W3:Y:S01]  /*5170*/  LDG.E R16, [R16.64] ;  /* 0x0000001010107981 */ /* 0x000ee2000c1e1900 */
[----:B------:R-:W-:Y:S01]  /*5180*/  FMUL.FTZ R18, R18, UR19 ;  /* 0x0000001312127c20 */ /* 0x000fe20008410000 */
[----:B------:R-:W-:Y:S01]  /*5190*/  BSSY B0, `(.L_x_988) ;  /* 0x000003e000007945 */ /* 0x000fe20003800000 */
[----:B------:R-:W-:-:S02]  /*51a0*/  FMUL.FTZ R11, R23, UR19 ;  /* 0x00000013170b7c20 */ /* 0x000fc40008410000 */
[----:B------:R-:W-:Y:S01]  /*51b0*/  FMUL.FTZ R14, R22, UR19 ;  /* 0x00000013160e7c20 */ /* 0x000fe20008410000 */
[----:B------:R-:W-:Y:S01]  /*51c0*/  F2FP.BF16.PACK_AB R18, RZ, R18 ;  /* 0x00000012ff12723e */ /* 0x000fe200000010ff */
[----:B------:R-:W-:Y:S01]  /*51d0*/  FMUL.FTZ R15, R19, UR19 ;  /* 0x00000013130f7c20 */ /* 0x000fe20008410000 */
[----:B0-----:R-:W-:Y:S02]  /*51e0*/  F2FP.BF16.PACK_AB R13, RZ, R11 ;  /* 0x0000000bff0d723e */ /* 0x001fe400000010ff */
        /* <DEDUP_REMOVED lines=8> */
[--C-:B------:R-:W-:Y:S01]  /*5270*/  PRMT R12, RZ, 0x7610, R5.reuse ;  /* 0x00007610ff0c7816 */ /* 0x100fe20000000005 */
[----:B------:R-:W-:Y:S02]  /*5280*/  FMUL.FTZ R11, R18, R11 ;  /* 0x0000000b120b7220 */ /* 0x000fe40000410000 */
[----:B------:R-:W-:Y:S01]  /*5290*/  FMUL.FTZ R4, R13, R4 ;  /* 0x000000040d047220 */ /* 0x000fe20000410000 */
[----:B---3--:R-:W0:Y:S01]  /*52a0*/  MUFU.RCP R16, R16 ;  /* 0x0000001000107308 */ /* 0x008e220000001000 */
[----:B------:R-:W-:Y:S01]  /*52b0*/  PRMT R13, RZ, 0x5410, R5 ;  /* 0x00005410ff0d7816 */ /* 0x000fe20000000005 */
[----:B------:R-:W-:Y:S01]  /*52c0*/  FMUL.FTZ R12, R15, R12 ;  /* 0x0000000c0f0c7220 */ /* 0x000fe20000410000 */
[----:B------:R-:W-:-:S02]  /*52d0*/  F2FP.BF16.PACK_AB R11, RZ, R11 ;  /* 0x0000000bff0b723e */ /* 0x000fc400000010ff */
[----:B------:R-:W-:Y:S01]  /*52e0*/  F2FP.BF16.PACK_AB R4, RZ, R4 ;  /* 0x00000004ff04723e */ /* 0x000fe200000010ff */
[----:B------:R-:W-:Y:S01]  /*52f0*/  FMUL.FTZ R13, R14, R13 ;  /* 0x0000000d0e0d7220 */ /* 0x000fe20000410000 */
[----:B------:R-:W-:Y:S02]  /*5300*/  PRMT R11, RZ, 0x5410, R11 ;  /* 0x00005410ff0b7816 */ /* 0x000fe4000000000b */
[----:B------:R-:W-:Y:S02]  /*5310*/  F2FP.BF16.PACK_AB R12, RZ, R12 ;  /* 0x0000000cff0c723e */ /* 0x000fe400000010ff */
[----:B------:R-:W-:Y:S02]  /*5320*/  F2FP.BF16.PACK_AB R13, RZ, R13 ;  /* 0x0000000dff0d723e */ /* 0x000fe400000010ff */
[----:B------:R-:W-:Y:S02]  /*5330*/  PRMT R4, RZ, 0x5410, R4 ;  /* 0x00005410ff047816 */ /* 0x000fe40000000004 */
[----:B------:R-:W-:Y:S01]  /*5340*/  PRMT R13, RZ, 0x5410, R13 ;  /* 0x00005410ff0d7816 */ /* 0x000fe2000000000d */
[-C--:B0-----:R-:W-:Y:S01]  /*5350*/  FMUL.FTZ R11, R11, R16.reuse ;  /* 0x000000100b0b7220 */ /* 0x081fe20000410000 */
[----:B------:R-:W-:Y:S01]  /*5360*/  PRMT R12, RZ, 0x5410, R12 ;  /* 0x00005410ff0c7816 */ /* 0x000fe2000000000c */
[----:B------:R-:W-:-:S02]  /*5370*/  FMUL.FTZ R4, R4, R16 ;  /* 0x0000001004047220 */ /* 0x000fc40000410000 */
[-C--:B------:R-:W-:Y:S01]  /*5380*/  FMUL.FTZ R13, R13, R16.reuse ;  /* 0x000000100d0d7220 */ /* 0x080fe20000410000 */
[----:B------:R-:W-:Y:S01]  /*5390*/  FMNMX.FTZ R11, R11, 448, PT ;  /* 0x43e000000b0b7809 */ /* 0x000fe20003810000 */
[----:B------:R-:W-:Y:S01]  /*53a0*/  FMUL.FTZ R12, R12, R16 ;  /* 0x000000100c0c7220 */ /* 0x000fe20000410000 */
[----:B------:R-:W-:Y:S02]  /*53b0*/  FMNMX.FTZ R4, R4, 448, PT ;  /* 0x43e0000004047809 */ /* 0x000fe40003810000 */
[----:B------:R-:W-:Y:S02]  /*53c0*/  FMNMX.FTZ R14, R11, -448, !PT ;  /* 0xc3e000000b0e7809 */ /* 0x000fe40007810000 */
[----:B------:R-:W-:Y:S02]  /*53d0*/  FMNMX.FTZ R13, R13, 448, PT ;  /* 0x43e000000d0d7809 */ /* 0x000fe40003810000 */
[----:B------:R-:W-:Y:S02]  /*53e0*/  LOP3.LUT R11, R14, 0x7fffffff, RZ, 0xc0, !PT ;  /* 0x7fffffff0e0b7812 */ /* 0x000fe400078ec0ff */
[----:B------:R-:W-:-:S02]  /*53f0*/  FMNMX.FTZ R12, R12, 448, PT ;  /* 0x43e000000c0c7809 */ /* 0x000fc40003810000 */
[----:B------:R-:W-:Y:S02]  /*5400*/  ISETP.GT.U32.AND P2, PT, R11, 0x43efffff, PT ;  /* 0x43efffff0b00780c */ /* 0x000fe40003f44070 */
[----:B------:R-:W-:Y:S01]  /*5410*/  FMNMX.FTZ R15, R4, -448, !PT ;  /* 0xc3e00000040f7809 */ /* 0x000fe20007810000 */
[----:B------:R-:W-:Y:S01]  /*5420*/  IMAD.MOV.U32 R4, RZ, RZ, 0x7f ;  /* 0x0000007fff047424 */ /* 0x000fe200078e00ff */
[----:B------:R-:W-:Y:S02]  /*5430*/  FMNMX.FTZ R18, R13, -448, !PT ;  /* 0xc3e000000d127809 */ /* 0x000fe40007810000 */
        /* <DEDUP_REMOVED lines=19> */
.L_x_989:
[----:B------:R-:W-:Y:S05]  /*5570*/  BSYNC B0 ;  /* 0x0000000000007941 */ /* 0x000fea0003800000 */
.L_x_988:
        /* <DEDUP_REMOVED lines=11> */
.L_x_991:
[----:B------:R-:W-:Y:S05]  /*5630*/  BSYNC B0 ;  /* 0x0000000000007941 */ /* 0x000fea0003800000 */
.L_x_990:
        /* <DEDUP_REMOVED lines=15> */
.L_x_993:
[----:B------:R-:W-:Y:S05]  /*5730*/  BSYNC B0 ;  /* 0x0000000000007941 */ /* 0x000fea0003800000 */
.L_x_992:
        /* <DEDUP_REMOVED lines=12> */
.L_x_995:
[----:B------:R-:W-:Y:S05]  /*5800*/  BSYNC B0 ;  /* 0x0000000000007941 */ /* 0x000fea0003800000 */
.L_x_994:
[----:B------:R-:W-:Y:S02]  /*5810*/  PRMT R14, R12, 0x7054, R11 ;  /* 0x000070540c0e7816 */ /* 0x000fe4000000000b */
[----:B------:R-:W-:Y:S02]  /*5820*/  LEA R12, P0, R10, UR4, 0x2 ;  /* 0x000000040a0c7c11 */ /* 0x000fe4000f8010ff */
[----:B------:R-:W-:Y:S02]  /*5830*/  LOP3.LUT R5, R4, R13, RZ, 0xfc, !PT ;  /* 0x0000000d04057212 */ /* 0x000fe400078efcff */
[C---:B------:R-:W-:Y:S02]  /*5840*/  IADD3 R4, R10.reuse, c[0x0][0x0], RZ ;  /* 0x000000000a047a10 */ /* 0x040fe40007ffe0ff */
[----:B------:R-:W-:-:S02]  /*5850*/  LEA.HI.X R13, R10, UR12, RZ, 0x2, P0 ;  /* 0x0000000c0a0d7c11 */ /* 0x000fc400080f14ff */
[----:B------:R-:W-:Y:S02]  /*5860*/  ISETP.GE.U32.AND P0, PT, R4, UR11, PT ;  /* 0x0000000b04007c0c */ /* 0x000fe4000bf06070 */
[----:B------:R-:W-:-:S05]  /*5870*/  PRMT R5, R5, 0x654, R14 ;  /* 0x0000065405057816 */ /* 0x000fca000000000e */
[----:B------:R0:W-:Y:S06]  /*5880*/  STG.E [R12.64], R5 ;  /* 0x000000050c007986 */ /* 0x0001ec000c101910 */
[----:B------:R-:W-:Y:S05]  /*5890*/  @P0 EXIT ;  /* 0x000000000000094d */ /* 0x000fea0003800000 */
[----:B------:R-:W-:Y:S02]  /*58a0*/  IMAD.MOV.U32 R15, RZ, RZ, 0x8 ;  /* 0x00000008ff0f7424 */ /* 0x000fe400078e00ff */
[----:B------:R-:W-:Y:S02]  /*58b0*/  IMAD.MOV.U32 R11, RZ, RZ, 0x8 ;  /* 0x00000008ff0b7424 */ /* 0x000fe400078e00ff */
[----:B------:R-:W-:-:S04]  /*58c0*/  IMAD.WIDE.U32 R14, R4, R15, UR6 ;  /* 0x00000006040e7e25 */ /* 0x000fc8000f8e000f */
[----:B------:R-:W-:Y:S02]  /*58d0*/  IMAD.WIDE.U32 R10, R4, R11, UR8 ;  /* 0x00000008040a7e25 */ /* 0x000fe4000f8e000b */
[----:B------:R-:W2:Y:S04]  /*58e0*/  LDG.E.64.CONSTANT R14, [R14.64] ;  /* 0x000000100e0e7981 */ /* 0x000ea8000c1e9b00 */
[----:B------:R-:W3:Y:S01]  /*58f0*/  LDG.E.64 R18, [R10.64] ;  /* 0x000000100a127981 */ /* 0x000ee2000c1e1b00 */
[----:B0-----:R-:W-:-:S04]  /*5900*/  SHF.R.U32.HI R5, RZ, 0x4, R4 ;  /* 0x00000004ff057819 */ /* 0x001fc80000011604 */
[----:B------:R-:W-:-:S05]  /*5910*/  LOP3.LUT R5, R5, 0x3ffffff, RZ, 0xc0, !PT ;  /* 0x03ffffff05057812 */ /* 0x000fca00078ec0ff */
[----:B------:R-:W-:-:S04]  /*5920*/  IMAD.WIDE.U32 R12, R5, R9, R6 ;  /* 0x00000009050c7225 */ /* 0x000fc800078e0006 */
[----:B------:R-:W-:Y:S01]  /*5930*/  IMAD R9, R8, R5, RZ ;  /* 0x0000000508097224 */ /* 0x000fe200078e02ff */
[----:B------:R-:W-:Y:S02]  /*5940*/  LEA R8, P0, R12, c[0x0][0x168], 0x2 ;  /* 0x00005a000c087a11 */ /* 0x000fe400078010ff */
[----:B--2---:R-:W-:Y:S02]  /*5950*/  PRMT R5, RZ, 0x5410, R14 ;  /* 0x00005410ff057816 */ /* 0x004fe4000000000e */
[----:B---3--:R-:W-:-:S05]  /*5960*/  PRMT R6, RZ, 0x5410, R18 ;  /* 0x00005410ff067816 */ /* 0x008fca0000000012 */
[----:B------:R-:W-:Y:S01]  /*5970*/  FADD.FTZ R16, R5, R6 ;  /* 0x0000000605107221 */ /* 0x000fe20000010000 */
[----:B------:R-:W-:Y:S02]  /*5980*/  PRMT R5, RZ, 0x7610, R14 ;  /* 0x00007610ff057816 */ /* 0x000fe4000000000e */
[----:B------:R-:W-:Y:S02]  /*5990*/  PRMT R6, RZ, 0x7610, R18 ;  /* 0x00007610ff067816 */ /* 0x000fe40000000012 */
[----:B------:R-:W-:-:S03]  /*59a0*/  PRMT R14, RZ, 0x7610, R19 ;  /* 0x00007610ff0e7816 */ /* 0x000fc60000000013 */
[----:B------:R-:W-:Y:S01]  /*59b0*/  FADD.FTZ R17, R5, R6 ;  /* 0x0000000605117221 */ /* 0x000fe20000010000 */
[----:B------:R-:W-:Y:S02]  /*59c0*/  PRMT R5, RZ, 0x5410, R15 ;  /* 0x00005410ff057816 */ /* 0x000fe4000000000f */
[----:B------:R-:W-:-:S05]  /*59d0*/  PRMT R6, RZ, 0x5410, R19 ;  /* 0x00005410ff067816 */ /* 0x000fca0000000013 */
[----:B------:R-:W-:Y:S01]  /*59e0*/  FADD.FTZ R18, R5, R6 ;  /* 0x0000000605127221 */ /* 0x000fe20000010000 */
[----:B------:R-:W-:Y:S01]  /*59f0*/  PRMT R5, RZ, 0x7610, R15 ;  /* 0x00007610ff057816 */ /* 0x000fe2000000000f */
[----:B------:R-:W-:-:S04]  /*5a00*/  IMAD.WIDE.U32 R6, R4, R3, c[0x0][0x178] ;  /* 0x00005e0004067625 */ /* 0x000fc800078e0003 */
[----:B------:R-:W-:Y:S02]  /*5a10*/  IMAD.IADD R3, R13, 0x1, R9 ;  /* 0x000000010d037824 */ /* 0x000fe400078e0209 */
[----:B------:R-:W-:Y:S01]  /*5a20*/  FADD.FTZ R13, R5, R14 ;  /* 0x0000000e050d7221 */ /* 0x000fe20000010000 */
[----:B------:R-:W2:Y:S01]  /*5a30*/  LDG.E.64.CONSTANT R6, [R6.64] ;  /* 0x0000001006067981 */ /* 0x000ea2000c1e9b00 */
[----:B------:R-:W-:Y:S02]  /*5a40*/  F2FP.BF16.PACK_AB R14, R17, R16 ;  /* 0x00000010110e723e */ /* 0x000fe400000010ff */
[----:B------:R-:W-:Y:S02]  /*5a50*/  LEA.HI.X R9, R12, c[0x0][0x16c], R3, 0x2, P0 ;  /* 0x00005b000c097a11 */ /* 0x000fe400000f1403 */
[----:B------:R-:W-:-:S05]  /*5a60*/  F2FP.BF16.PACK_AB R15, R13, R18 ;  /* 0x000000120d0f723e */ /* 0x000fca00000010ff */
[----:B------:R0:W-:Y:S04]  /*5a70*/  STG.E.64 [R10.64], R14 ;  /* 0x0000000e0a007986 */ /* 0x0001e8000c101b10 */
[----:B------:R1:W3:Y:S01]  /*5a80*/  LDG.E R8, [R8.64] ;  /* 0x0000001008087981 */ /* 0x0002e2000c1e1900 */
        /* <DEDUP_REMOVED lines=8> */
[----:B------:R-:W-:Y:S02]  /*5b10*/  F2FP.BF16.PACK_AB R13, RZ, R13 ;  /* 0x0000000dff0d723e */ /* 0x000fe400000010ff */
[----:B------:R-:W-:Y:S02]  /*5b20*/  PRMT R16, RZ, 0x5410, R16 ;  /* 0x00005410ff107816 */ /* 0x000fe40000000010 */
[----:B------:R-:W-:Y:S02]  /*5b30*/  PRMT R13, RZ, 0x5410, R13 ;  /* 0x00005410ff0d7816 */ /* 0x000fe4000000000d */
[----:B------:R-:W-:-:S04]  /*5b40*/  F2FP.BF16.PACK_AB R12, RZ, R12 ;  /* 0x0000000cff0c723e */ /* 0x000fc800000010ff */
[----:B------:R-:W-:Y:S02]  /*5b50*/  PRMT R12, RZ, 0x5410, R12 ;  /* 0x00005410ff0c7816 */ /* 0x000fe4000000000c */
[--C-:B--2---:R-:W-:Y:S02]  /*5b60*/  PRMT R3, RZ, 0x5410, R6.reuse ;  /* 0x00005410ff037816 */ /* 0x104fe40000000006 */
[----:B------:R-:W-:Y:S02]  /*5b70*/  PRMT R6, RZ, 0x7610, R6 ;  /* 0x00007610ff067816 */ /* 0x000fe40000000006 */
[--C-:B-1----:R-:W-:Y:S01]  /*5b80*/  PRMT R9, RZ, 0x5410, R7.reuse ;  /* 0x00005410ff097816 */ /* 0x102fe20000000007 */
[----:B------:R-:W-:Y:S02]  /*5b90*/  FMUL.FTZ R3, R16, R3 ;  /* 0x0000000310037220 */ /* 0x000fe40000410000 */
[----:B------:R-:W-:Y:S01]  /*5ba0*/  FMUL.FTZ R5, R5, R6 ;  /* 0x0000000605057220 */ /* 0x000fe20000410000 */
[----:B------:R-:W-:Y:S01]  /*5bb0*/  PRMT R6, RZ, 0x7610, R7 ;  /* 0x00007610ff067816 */ /* 0x000fe20000000007 */
[----:B------:R-:W-:Y:S01]  /*5bc0*/  FMUL.FTZ R9, R12, R9 ;  /* 0x000000090c097220 */ /* 0x000fe20000410000 */
[----:B------:R-:W-:-:S02]  /*5bd0*/  F2FP.BF16.PACK_AB R3, RZ, R3 ;  /* 0x00000003ff03723e */ /* 0x000fc400000010ff */
[----:B------:R-:W-:Y:S01]  /*5be0*/  F2FP.BF16.PACK_AB R5, RZ, R5 ;  /* 0x00000005ff05723e */ /* 0x000fe200000010ff */
[----:B------:R-:W-:Y:S01]  /*5bf0*/  FMUL.FTZ R6, R13, R6 ;  /* 0x000000060d067220 */ /* 0x000fe20000410000 */
[----:B---3--:R-:W1:Y:S01]  /*5c00*/  MUFU.RCP R8, R8 ;  /* 0x0000000800087308 */ /* 0x008e620000001000 */
[----:B------:R-:W-:Y:S02]  /*5c10*/  PRMT R3, RZ, 0x5410, R3 ;  /* 0x00005410ff037816 */ /* 0x000fe40000000003 */
[----:B------:R-:W-:Y:S02]  /*5c20*/  F2FP.BF16.PACK_AB R9, RZ, R9 ;  /* 0x00000009ff09723e */ /* 0x000fe400000010ff */
[----:B------:R-:W-:Y:S02]  /*5c30*/  F2FP.BF16.PACK_AB R6, RZ, R6 ;  /* 0x00000006ff06723e */ /* 0x000fe400000010ff */
[----:B------:R-:W-:Y:S02]  /*5c40*/  PRMT R5, RZ, 0x5410, R5 ;  /* 0x00005410ff057816 */ /* 0x000fe40000000005 */
[----:B------:R-:W-:-:S02]  /*5c50*/  PRMT R6, RZ, 0x5410, R6 ;  /* 0x00005410ff067816 */ /* 0x000fc40000000006 */
[----:B------:R-:W-:Y:S01]  /*5c60*/  PRMT R9, RZ, 0x5410, R9 ;  /* 0x00005410ff097816 */ /* 0x000fe20000000009 */
[-C--:B-1----:R-:W-:Y:S02]  /*5c70*/  FMUL.FTZ R3, R3, R8.reuse ;  /* 0x0000000803037220 */ /* 0x082fe40000410000 */
[-C--:B------:R-:W-:Y:S02]  /*5c80*/  FMUL.FTZ R6, R6, R8.reuse ;  /* 0x0000000806067220 */ /* 0x080fe40000410000 */
[-C--:B------:R-:W-:Y:S01]  /*5c90*/  FMUL.FTZ R5, R5, R8.reuse ;  /* 0x0000000805057220 */ /* 0x080fe20000410000 */
[----:B------:R-:W-:Y:S01]  /*5ca0*/  FMNMX.FTZ R3, R3, 448, PT ;  /* 0x43e0000003037809 */ /* 0x000fe20003810000 */
[----:B------:R-:W-:Y:S01]  /*5cb0*/  FMUL.FTZ R9, R9, R8 ;  /* 0x0000000809097220 */ /* 0x000fe20000410000 */
[----:B------:R-:W-:Y:S02]  /*5cc0*/  FMNMX.FTZ R6, R6, 448, PT ;  /* 0x43e0000006067809 */ /* 0x000fe40003810000 */
[----:B0-----:R-:W-:Y:S01]  /*5cd0*/  FMNMX.FTZ R10, R3, -448, !PT ;  /* 0xc3e00000030a7809 */ /* 0x001fe20007810000 */
[----:B------:R-:W-:Y:S01]  /*5ce0*/  IMAD.MOV.U32 R3, RZ, RZ, 0x7f ;  /* 0x0000007fff037424 */ /* 0x000fe200078e00ff */
[----:B------:R-:W-:-:S02]  /*5cf0*/  FMNMX.FTZ R16, R6, -448, !PT ;  /* 0xc3e0000006107809 */ /* 0x000fc40007810000 */
[----:B------:R-:W-:Y:S02]  /*5d00*/  LOP3.LUT R6, R10, 0x7fffffff, RZ, 0xc0, !PT ;  /* 0x7fffffff0a067812 */ /* 0x000fe400078ec0ff */
        /* <DEDUP_REMOVED lines=23> */
.L_x_997:
[----:B------:R-:W-:Y:S05]  /*5e80*/  BSYNC B0 ;  /* 0x0000000000007941 */ /* 0x000fea0003800000 */
.L_x_996:
        /* <DEDUP_REMOVED lines=12> */
.L_x_999:
[----:B------:R-:W-:Y:S05]  /*5f50*/  BSYNC B0 ;  /* 0x0000000000007941 */ /* 0x000fea0003800000 */
.L_x_998:
        /* <DEDUP_REMOVED lines=12> */
.L_x_1001:
[----:B------:R-:W-:Y:S05]  /*6020*/  BSYNC B0 ;  /* 0x0000000000007941 */ /* 0x000fea0003800000 */
.L_x_1000:
        /* <DEDUP_REMOVED lines=11> */
.L_x_1003:
[----:B------:R-:W-:Y:S05]  /*60e0*/  BSYNC B0 ;  /* 0x0000000000007941 */ /* 0x000fea0003800000 */
.L_x_1002:
        /* <DEDUP_REMOVED lines=13> */
.L_x_1004:
[----:B------:R-:W-:Y:S05]  /*61c0*/  EXIT ;  /* 0x000000000000794d */ /* 0x000fea0003800000 */
        .weak           $__internal_10_$__cuda_sm20_div_s64
        .type           $__internal_10_$__cuda_sm20_div_s64,@function
        .size           $__internal_10_$__cuda_sm20_div_s64,($__internal_11_$__cuda_sm20_rem_s64 - $__internal_10_$__cuda_sm20_div_s64)
$__internal_10_$__cuda_sm20_div_s64:
        /* <DEDUP_REMOVED lines=83> */
[----:B------:R-:W-:Y:S06]  /*6700*/  RET.REL.NODEC R8 `(_ZN4vllm31rms_norm_per_block_quant_kernelIN3c108BFloat16ENS1_13Float8_e4m3fnELb1ELb1ELi64EEEvPT0_PfPKT_S9_PKffiiPS7_l) ;  /* 0xffff98f008007950 */ /* 0x000fec0003c3ffff */
        .weak           $__internal_11_$__cuda_sm20_rem_s64
        .type           $__internal_11_$__cuda_sm20_rem_s64,@function
        .size           $__internal_11_$__cuda_sm20_rem_s64,(.L_x_3044 - $__internal_11_$__cuda_sm20_rem_s64)
$__internal_11_$__cuda_sm20_rem_s64:
        /* <DEDUP_REMOVED lines=26> */
[----:B------:R-:W-:-:S03]  /*68b0*/  IADD3 R23, P0, RZ, -R16, RZ ;  /* 0x80000010ff177210 */ /* 0x000fc60007f1e0ff */
[----:B------:R-:W-:Y:S02]  /*68c0*/  IMAD R17, R21, R6, R17 ;  /* 0x0000000615117224 */ /* 0x000fe400078e0211 */
[----:B------:R-:W-:-:S04]  /*68d0*/  IMAD.HI.U32 R18, R19, R23, RZ ;  /* 0x0000001713127227 */ /* 0x000fc800078e00ff */
[----:B------:R-:W-:Y:S01]  /*68e0*/  IMAD.X R16, RZ, RZ, ~R17, P0 ;  /* 0x000000ffff107224 */ /* 0x000fe200000e0e11 */
[----:B------:R-:W-:-:S03]  /*68f0*/  IADD3 R17, P4, RZ, -R20, RZ ;  /* 0x80000014ff117210 */ /* 0x000fc60007f9e0ff */
[----:B------:R-:W-:-:S04]  /*6900*/  IMAD.WIDE.U32 R18, P0, R19, R16, R18 ;  /* 0x0000001013127225 */ /* 0x000fc80007800012 */
[C---:B------:R-:W-:Y:S02]  /*6910*/  IMAD R22, R21.reuse, R16, RZ ;  /* 0x0000001015167224 */ /* 0x040fe400078e02ff */
[----:B------:R-:W-:Y:S01]  /*6920*/  IMAD.HI.U32 R19, P2, R21, R23, R18 ;  /* 0x0000001715137227 */ /* 0x000fe20007840012 */
[----:B------:R-:W-:-:S03]  /*6930*/  SEL R18, R17, R20, !P1 ;  /* 0x0000001411127207 */ /* 0x000fc60004800000 */
        /* <DEDUP_REMOVED lines=41> */
[----:B------:R-:W-:Y:S06]  /*6bd0*/  RET.REL.NODEC R8 `(_ZN4vllm31rms_norm_per_block_quant_kernelIN3c108BFloat16ENS1_13Float8_e4m3fnELb1ELb1ELi64EEEvPT0_PfPKT_S9_PKffiiPS7_l) ;  /* 0xffff942008007950 */ /* 0x000fec0003c3ffff */
.L_x_1006:
        /* <DEDUP_REMOVED lines=10> */
.L_x_3044:


//--------------------- .text._ZN4vllm31rms_norm_per_block_quant_kernelIN3c108BFloat16EaLb0ELb0ELi128EEEvPT0_PfPKT_S8_PKffiiPS6_l --------------------------
	.section	.text._ZN4vllm31rms_norm_per_block_quant_kernelIN3c108BFloat16EaLb0ELb0ELi128EEEvPT0_PfPKT_S8_PKffiiPS6_l,"ax",@progbits
	.sectioninfo	@"SHI_REGISTERS=52"
	.align	128
        .global         _ZN4vllm31rms_norm_per_block_quant_kernelIN3c108BFloat16EaLb0ELb0ELi128EEEvPT0_PfPKT_S8_PKffiiPS6_l
        .type           _ZN4vllm31rms_norm_per_block_quant_kernelIN3c108BFloat16EaLb0ELb0ELi128EEEvPT0_PfPKT_S8_PKffiiPS6_l,@function
        .size           _ZN4vllm31rms_norm_per_block_quant_kernelIN3c108BFloat16EaLb0ELb0ELi128EEEvPT0_PfPKT_S8_PKffiiPS6_l,(.L_x_3045 - _ZN4vllm31rms_norm_per_block_quant_kernelIN3c108BFloat16EaLb0ELb0ELi128EEEvPT0_PfPKT_S8_PKffiiPS6_l)
        .other          _ZN4vllm31rms_norm_per_block_quant_kernelIN3c108BFloat16EaLb0ELb0ELi128EEEvPT0_PfPKT_S8_PKffiiPS6_l,@"STO_CUDA_ENTRY STV_DEFAULT"
_ZN4vllm31rms_norm_per_block_quant_kernelIN3c108BFloat16EaLb0ELb0ELi128EEEvPT0_PfPKT_S8_PKffiiPS6_l:
.text._ZN4vllm31rms_norm_per_block_quant_kernelIN3c108BFloat16EaLb0ELb0ELi128EEEvPT0_PfPKT_S8_PKffiiPS6_l:
        /* <DEDUP_REMOVED lines=19> */
.L_x_1009:
        /* <DEDUP_REMOVED lines=56> */
.L_x_1008:
[----:B------:R-:W-:Y:S05]  /*04b0*/  BSYNC B0 ;  /* 0x0000000000007941 */ /* 0x000fea0003800000 */
.L_x_1007:
        /* <DEDUP_REMOVED lines=101> */
.L_x_1011:
        /* <DEDUP_REMOVED lines=58> */
.L_x_1012:
[----:B0-----:R-:W-:Y:S05]  /*0eb0*/  BSYNC B0 ;  /* 0x0000000000007941 */ /* 0x001fea0003800000 */
.L_x_1010:
        /* <DEDUP_REMOVED lines=20> */
[----:B01----:R-:W-:Y:S05]  /*1000*/  CALL.REL.NOINC `($__internal_12_$__cuda_sm20_div_s64) ;  /* 0x0000332000007944 */ /* 0x003fea0003c00000 */
[----:B------:R-:W-:Y:S02]  /*1010*/  IMAD.MOV.U32 R10, RZ, RZ, R4 ;  /* 0x000000ffff0a7224 */ /* 0x000fe400078e0004 */
[----:B------:R-:W-:Y:S01]  /*1020*/  IMAD.MOV.U32 R11, RZ, RZ, R5 ;  /* 0x000000ffff0b7224 */ /* 0x000fe200078e0005 */
[----:B------:R-:W-:Y:S05]  /*1030*/  BRA `(.L_x_1014) ;  /* 0x0000018000007947 */ /* 0x000fea0003800000 */
.L_x_1013:
        /* <DEDUP_REMOVED lines=24> */
.L_x_1014:
        /* <DEDUP_REMOVED lines=9> */
[----:B-1----:R-:W-:Y:S05]  /*1250*/  CALL.REL.NOINC `($__internal_12_$__cuda_sm20_div_s64) ;  /* 0x000030d000007944 */ /* 0x002fea0003c00000 */
        /* <DEDUP_REMOVED lines=11> */
.L_x_1016:
        /* <DEDUP_REMOVED lines=22> */
.L_x_1017:
[----:B------:R-:W-:Y:S05]  /*1470*/  BSYNC B0 ;  /* 0x0000000000007941 */ /* 0x000fea0003800000 */
.L_x_1015:
        /* <DEDUP_REMOVED lines=19> */
.L_x_1020:
        /* <DEDUP_REMOVED lines=190> */
.L_x_1019:
[----:B------:R-:W-:Y:S05]  /*2190*/  BSYNC B0 ;  /* 0x0000000000007941 */ /* 0x000fea0003800000 */
.L_x_1018:
        /* <DEDUP_REMOVED lines=16> */
[----:B-1----:R-:W-:Y:S05]  /*22a0*/  CALL.REL.NOINC `($__internal_12_$__cuda_sm20_div_s64) ;  /* 0x0000208000007944 */ /* 0x002fea0003c00000 */
[----:B------:R-:W-:Y:S02]  /*22b0*/  IMAD.MOV.U32 R6, RZ, RZ, R4 ;  /* 0x000000ffff067224 */ /* 0x000fe400078e0004 */
[----:B------:R-:W-:Y:S01]  /*22c0*/  IMAD.MOV.U32 R7, RZ, RZ, R5 ;  /* 0x000000ffff077224 */ /* 0x000fe200078e0005 */
[----:B------:R-:W-:Y:S05]  /*22d0*/  BRA `(.L_x_1022) ;  /* 0x0000017000007947 */ /* 0x000fea0003800000 */
.L_x_1021:
        /* <DEDUP_REMOVED lines=23> */
.L_x_1022:
        /* <DEDUP_REMOVED lines=35> */
.L_x_1032:
        /* <DEDUP_REMOVED lines=80> */
.L_x_1030:
[----:B------:R-:W-:Y:S05]  /*2b80*/  BSYNC B3 ;  /* 0x0000000000037941 */ /* 0x000fea0003800000 */
.L_x_1029:
[----:B------:R-:W-:Y:S05]  /*2b90*/  @!P0 BRA `(.L_x_1028) ;  /* 0x0000015000008947 */ /* 0x000fea0003800000 */
[----:B------:R2:W3:Y:S01]  /*2ba0*/  LDS R41, [R18] ;  /* 0x0000000012297984 */ /* 0x0004e20000000800 */
[----:B------:R-:W-:-:S03]  /*2bb0*/  LEA R44, R42, 0x180, 0x2 ;  /* 0x000001802a2c7811 */ /* 0x000fc600078e10ff */
.L_x_1031:
        /* <DEDUP_REMOVED lines=19> */
.L_x_1028:
[----:B------:R-:W-:Y:S05]  /*2cf0*/  BSYNC B2 ;  /* 0x0000000000027941 */ /* 0x000fea0003800000 */
.L_x_1027:
        /* <DEDUP_REMOVED lines=43> */
.L_x_1026:
[----:B------:R-:W-:Y:S05]  /*2fb0*/  BSYNC B1 ;  /* 0x0000000000017941 */ /* 0x000fea0003800000 */
.L_x_1025:
[----:B------:R-:W-:Y:S02]  /*2fc0*/  IADD3 R31, R31, 0x1, RZ ;  /* 0x000000011f1f7810 */ /* 0x000fe40007ffe0ff */
[----:B------:R-:W-:Y:S02]  /*2fd0*/  IADD3 R33, P1, R33, 0x1, RZ ;  /* 0x0000000121217810 */ /* 0x000fe40007f3e0ff */
[----:B------:R-:W-:-:S03]  /*2fe0*/  ISETP.GT.U32.AND P0, PT, R6, R31, PT ;  /* 0x0000001f0600720c */ /* 0x000fc60003f04070 */
[----:B------:R-:W-:Y:S01]  /*2ff0*/  IMAD.X R32, RZ, RZ, R32, P1 ;  /* 0x000000ffff207224 */ /* 0x000fe200008e0620 */
[----:B------:R-:W-:-:S13]  /*3000*/  ISETP.GT.AND.EX P0, PT, R7, RZ, PT, P0 ;  /* 0x000000ff0700720c */ /* 0x000fda0003f04300 */
[----:B------:R-:W-:Y:S05]  /*3010*/  @P0 BRA `(.L_x_1032) ;  /* 0xfffff66000000947 */ /* 0x000fea000383ffff */
.L_x_1024:
[----:B------:R-:W-:Y:S05]  /*3020*/  BSYNC B0 ;  /* 0x0000000000007941 */ /* 0x000fea0003800000 */
.L_x_1023:
        /* <DEDUP_REMOVED lines=41> */
.L_x_1034:
[----:B------:R-:W-:Y:S05]  /*32c0*/  BSYNC B0 ;  /* 0x0000000000007941 */ /* 0x000fea0003800000 */
.L_x_1033:
        /* <DEDUP_REMOVED lines=16> */
.L_x_1035:
        /* <DEDUP_REMOVED lines=246> */
        .weak           $__internal_12_$__cuda_sm20_div_s64
        .type           $__internal_12_$__cuda_sm20_div_s64,@function
        .size           $__internal_12_$__cuda_sm20_div_s64,(.L_x_3045 - $__internal_12_$__cuda_sm20_div_s64)
$__internal_12_$__cuda_sm20_div_s64:
        /* <DEDUP_REMOVED lines=82> */
[----:B------:R-:W-:Y:S06]  /*4850*/  RET.REL.NODEC R6 `(_ZN4vllm31rms_norm_per_block_quant_kernelIN3c108BFloat16EaLb0ELb0ELi128EEEvPT0_PfPKT_S8_PKffiiPS6_l) ;  /* 0xffffb7a006007950 */ /* 0x000fec0003c3ffff */
.L_x_1036:
        /* <DEDUP_REMOVED lines=10> */
.L_x_3045:


//--------------------- .text._ZN4vllm31rms_norm_per_block_quant_kernelIN3c108BFloat16ENS1_13Float8_e4m3fnELb0ELb0ELi128EEEvPT0_PfPKT_S9_PKffiiPS7_l --------------------------
	.section	.text._ZN4vllm31rms_norm_per_block_quant_kernelIN3c108BFloat16ENS1_13Float8_e4m3fnELb0ELb0ELi128EEEvPT0_PfPKT_S9_PKffiiPS7_l,"ax",@progbits
	.sectioninfo	@"SHI_REGISTERS=52"
	.align	128
        .global         _ZN4vllm31rms_norm_per_block_quant_kernelIN3c108BFloat16ENS1_13Float8_e4m3fnELb0ELb0ELi128EEEvPT0_PfPKT_S9_PKffiiPS7_l
        .type           _ZN4vllm31rms_norm_per_block_quant_kernelIN3c108BFloat16ENS1_13Float8_e4m3fnELb0ELb0ELi128EEEvPT0_PfPKT_S9_PKffiiPS7_l,@function
        .size           _ZN4vllm31rms_norm_per_block_quant_kernelIN3c108BFloat16ENS1_13Float8_e4m3fnELb0ELb0ELi128EEEvPT0_PfPKT_S9_PKffiiPS7_l,(.L_x_3046 - _ZN4vllm31rms_norm_per_block_quant_kernelIN3c108BFloat16ENS1_13Float8_e4m3fnELb0ELb0ELi128EEEvPT0_PfPKT_S9_PKffiiPS7_l)
        .other          _ZN4vllm31rms_norm_per_block_quant_kernelIN3c108BFloat16ENS1_13Float8_e4m3fnELb0ELb0ELi128EEEvPT0_PfPKT_S9_PKffiiPS7_l,@"STO_CUDA_ENTRY STV_DEFAULT"
_ZN4vllm31rms_norm_per_block_quant_kernelIN3c108BFloat16ENS1_13Float8_e4m3fnELb0ELb0ELi128EEEvPT0_PfPKT_S9_PKffiiPS7_l:
.text._ZN4vllm31rms_norm_per_block_quant_kernelIN3c108BFloat16ENS1_13Float8_e4m3fnELb0ELb0ELi128EEEvPT0_PfPKT_S9_PKffiiPS7_l:
        /* <DEDUP_REMOVED lines=19> */
.L_x_1039:
        /* <DEDUP_REMOVED lines=56> */
.L_x_1038:
[----:B------:R-:W-:Y:S05]  /*04b0*/  BSYNC B0 ;  /* 0x0000000000007941 */ /* 0x000fea0003800000 */
.L_x_1037:
        /* <DEDUP_REMOVED lines=101> */
.L_x_1041:
        /* <DEDUP_REMOVED lines=58> */
.L_x_1042:
[----:B0-----:R-:W-:Y:S05]  /*0eb0*/  BSYNC B0 ;  /* 0x0000000000007941 */ /* 0x001fea0003800000 */
.L_x_1040:
        /* <DEDUP_REMOVED lines=20> */
[----:B01----:R-:W-:Y:S05]  /*1000*/  CALL.REL.NOINC `($__internal_13_$__cuda_sm20_div_s64) ;  /* 0x0000444000007944 */ /* 0x003fea0003c00000 */
[----:B------:R-:W-:Y:S02]  /*1010*/  IMAD.MOV.U32 R10, RZ, RZ, R4 ;  /* 0x000000ffff0a7224 */ /* 0x000fe400078e0004 */
[----:B------:R-:W-:Y:S01]  /*1020*/  IMAD.MOV.U32 R11, RZ, RZ, R5 ;  /* 0x000000ffff0b7224 */ /* 0x000fe200078e0005 */
[----:B------:R-:W-:Y:S05]  /*1030*/  BRA `(.L_x_1044) ;  /* 0x0000018000007947 */ /* 0x000fea0003800000 */
.L_x_1043:
        /* <DEDUP_REMOVED lines=24> */
.L_x_1044:
        /* <DEDUP_REMOVED lines=9> */
[----:B-1----:R-:W-:Y:S05]  /*1250*/  CALL.REL.NOINC `($__internal_13_$__cuda_sm20_div_s64) ;  /* 0x000041f000007944 */ /* 0x002fea0003c00000 */
        /* <DEDUP_REMOVED lines=11> */
.L_x_1046:
        /* <DEDUP_REMOVED lines=22> */
.L_x_1047:
[----:B------:R-:W-:Y:S05]  /*1470*/  BSYNC B0 ;  /* 0x0000000000007941 */ /* 0x000fea0003800000 */
.L_x_1045:
        /* <DEDUP_REMOVED lines=19> */
.L_x_1050:
        /* <DEDUP_REMOVED lines=190> */
.L_x_1049:
[----:B------:R-:W-:Y:S05]  /*2190*/  BSYNC B0 ;  /* 0x0000000000007941 */ /* 0x000fea0003800000 */
.L_x_1048:
        /* <DEDUP_REMOVED lines=16> */
[----:B-1----:R-:W-:Y:S05]  /*22a0*/  CALL.REL.NOINC `($__internal_13_$__cuda_sm20_div_s64) ;  /* 0x000031a000007944 */ /* 0x002fea0003c00000 */
[----:B------:R-:W-:Y:S02]  /*22b0*/  IMAD.MOV.U32 R6, RZ, RZ, R4 ;  /* 0x000000ffff067224 */ /* 0x000fe400078e0004 */
[----:B------:R-:W-:Y:S01]  /*22c0*/  IMAD.MOV.U32 R7, RZ, RZ, R5 ;  /* 0x000000ffff077224 */ /* 0x000fe200078e0005 */
[----:B------:R-:W-:Y:S05]  /*22d0*/  BRA `(.L_x_1052) ;  /* 0x0000017000007947 */ /* 0x000fea0003800000 */
.L_x_1051:
        /* <DEDUP_REMOVED lines=23> */
.L_x_1052:
        /* <DEDUP_REMOVED lines=35> */
.L_x_1062:
        /* <DEDUP_REMOVED lines=80> */
.L_x_1060:
[----:B------:R-:W-:Y:S05]  /*2b80*/  BSYNC B3 ;  /* 0x0000000000037941 */ /* 0x000fea0003800000 */
.L_x_1059:
[----:B------:R-:W-:Y:S05]  /*2b90*/  @!P0 BRA `(.L_x_1058) ;  /* 0x0000015000008947 */ /* 0x000fea0003800000 */
[----:B------:R2:W3:Y:S01]  /*2ba0*/  LDS R41, [R18] ;  /* 0x0000000012297984 */ /* 0x0004e20000000800 */
[----:B------:R-:W-:-:S03]  /*2bb0*/  LEA R44, R42, 0x180, 0x2 ;  /* 0x000001802a2c7811 */ /* 0x000fc600078e10ff */
.L_x_1061:
        /* <DEDUP_REMOVED lines=19> */
.L_x_1058:
[----:B------:R-:W-:Y:S05]  /*2cf0*/  BSYNC B2 ;  /* 0x0000000000027941 */ /* 0x000fea0003800000 */
.L_x_1057:
        /* <DEDUP_REMOVED lines=43> */
.L_x_1056:
[----:B------:R-:W-:Y:S05]  /*2fb0*/  BSYNC B1 ;  /* 0x0000000000017941 */ /* 0x000fea0003800000 */
.L_x_1055:
[----:B------:R-:W-:Y:S02]  /*2fc0*/  IADD3 R31, R31, 0x1, RZ ;  /* 0x000000011f1f7810 */ /* 0x000fe40007ffe0ff */
[----:B------:R-:W-:Y:S02]  /*2fd0*/  IADD3 R33, P1, R33, 0x1, RZ ;  /* 0x0000000121217810 */ /* 0x000fe40007f3e0ff */
[----:B------:R-:W-:-:S03]  /*2fe0*/  ISETP.GT.U32.AND P0, PT, R6, R31, PT ;  /* 0x0000001f0600720c */ /* 0x000fc60003f04070 */
[----:B------:R-:W-:Y:S01]  /*2ff0*/  IMAD.X R32, RZ, RZ, R32, P1 ;  /* 0x000000ffff207224 */ /* 0x000fe200008e0620 */
[----:B------:R-:W-:-:S13]  /*3000*/  ISETP.GT.AND.EX P0, PT, R7, RZ, PT, P0 ;  /* 0x000000ff0700720c */ /* 0x000fda0003f04300 */
[----:B------:R-:W-:Y:S05]  /*3010*/  @P0 BRA `(.L_x_1062) ;  /* 0xfffff66000000947 */ /* 0x000fea000383ffff */
.L_x_1054:
[----:B------:R-:W-:Y:S05]  /*3020*/  BSYNC B0 ;  /* 0x0000000000007941 */ /* 0x000fea0003800000 */
.L_x_1053:
        /* <DEDUP_REMOVED lines=41> */
.L_x_1064:
[----:B------:R-:W-:Y:S05]  /*32c0*/  BSYNC B0 ;  /* 0x0000000000007941 */ /* 0x000fea0003800000 */
.L_x_1063:
        /* <DEDUP_REMOVED lines=13> */
.L_x_1098:
        /* <DEDUP_REMOVED lines=80> */
.L_x_1066:
[----:B------:R-:W-:Y:S05]  /*38a0*/  BSYNC B0 ;  /* 0x0000000000007941 */ /* 0x000fea0003800000 */
.L_x_1065:
        /* <DEDUP_REMOVED lines=11> */
.L_x_1068:
[----:B------:R-:W-:Y:S05]  /*3960*/  BSYNC B0 ;  /* 0x0000000000007941 */ /* 0x000fea0003800000 */
.L_x_1067:
        /* <DEDUP_REMOVED lines=15> */
.L_x_1070:
[----:B------:R-:W-:Y:S05]  /*3a60*/  BSYNC B0 ;  /* 0x0000000000007941 */ /* 0x000fea0003800000 */
.L_x_1069:
        /* <DEDUP_REMOVED lines=12> */
.L_x_1072:
[----:B------:R-:W-:Y:S05]  /*3b30*/  BSYNC B0 ;  /* 0x0000000000007941 */ /* 0x000fea0003800000 */
.L_x_1071:
        /* <DEDUP_REMOVED lines=88> */
.L_x_1074:
[----:B------:R-:W-:Y:S05]  /*40c0*/  BSYNC B0 ;  /* 0x0000000000007941 */ /* 0x000fea0003800000 */
.L_x_1073:
        /* <DEDUP_REMOVED lines=11> */
.L_x_1076:
[----:B------:R-:W-:Y:S05]  /*4180*/  BSYNC B0 ;  /* 0x0000000000007941 */ /* 0x000fea0003800000 */
.L_x_1075:
        /* <DEDUP_REMOVED lines=15> */
.L_x_1078:
[----:B------:R-:W-:Y:S05]  /*4280*/  BSYNC B0 ;  /* 0x0000000000007941 */ /* 0x000fea0003800000 */
.L_x_1077:
        /* <DEDUP_REMOVED lines=12> */
.L_x_1080:
[----:B------:R-:W-:Y:S05]  /*4350*/  BSYNC B0 ;  /* 0x0000000000007941 */ /* 0x000fea0003800000 */
.L_x_1079:
        /* <DEDUP_REMOVED lines=88> */
.L_x_1082:
[----:B------:R-:W-:Y:S05]  /*48e0*/  BSYNC B0 ;  /* 0x0000000000007941 */ /* 0x000fea0003800000 */
.L_x_1081:
        /* <DEDUP_REMOVED lines=11> */
.L_x_1084:
[----:B------:R-:W-:Y:S05]  /*49a0*/  BSYNC B0 ;  /* 0x0000000000007941 */ /* 0x000fea0003800000 */
.L_x_1083:
        /* <DEDUP_REMOVED lines=15> */
.L_x_1086:
[----:B------:R-:W-:Y:S05]  /*4aa0*/  BSYNC B0 ;  /* 0x0000000000007941 */ /* 0x000fea0003800000 */
.L_x_1085:
        /* <DEDUP_REMOVED lines=12> */
.L_x_1088:
[----:B------:R-:W-:Y:S05]  /*4b70*/  BSYNC B0 ;  /* 0x0000000000007941 */ /* 0x000fea0003800000 */
.L_x_1087:
        /* <DEDUP_REMOVED lines=88> */
.L_x_1090:
[----:B------:R-:W-:Y:S05]  /*5100*/  BSYNC B0 ;  /* 0x0000000000007941 */ /* 0x000fea0003800000 */
.L_x_1089:
        /* <DEDUP_REMOVED lines=12> */
.L_x_1092:
[----:B------:R-:W-:Y:S05]  /*51d0*/  BSYNC B0 ;  /* 0x0000000000007941 */ /* 0x000fea0003800000 */
.L_x_1091:
        /* <DEDUP_REMOVED lines=12> */
.L_x_1094:
[----:B------:R-:W-:Y:S05]  /*52a0*/  BSYNC B0 ;  /* 0x0000000000007941 */ /* 0x000fea0003800000 */
.L_x_1093:
        /* <DEDUP_REMOVED lines=11> */
.L_x_1096:
[----:B------:R-:W-:Y:S05]  /*5360*/  BSYNC B0 ;  /* 0x0000000000007941 */ /* 0x000fea0003800000 */
.L_x_1095:
        /* <DEDUP_REMOVED lines=13> */
.L_x_1097:
[----:B------:R-:W-:Y:S05]  /*5440*/  EXIT ;  /* 0x000000000000794d */ /* 0x000fea0003800000 */
        .weak           $__internal_13_$__cuda_sm20_div_s64
        .type           $__internal_13_$__cuda_sm20_div_s64,@function
        .size           $__internal_13_$__cuda_sm20_div_s64,(.L_x_3046 - $__internal_13_$__cuda_sm20_div_s64)
$__internal_13_$__cuda_sm20_div_s64:
        /* <DEDUP_REMOVED lines=82> */
[----:B------:R-:W-:Y:S06]  /*5970*/  RET.REL.NODEC R6 `(_ZN4vllm31rms_norm_per_block_quant_kernelIN3c108BFloat16ENS1_13Float8_e4m3fnELb0ELb0ELi128EEEvPT0_PfPKT_S9_PKffiiPS7_l) ;  /* 0xffffa68006007950 */ /* 0x000fec0003c3ffff */
.L_x_1099:
        /* <DEDUP_REMOVED lines=16> */
.L_x_3046:


//--------------------- .text._ZN4vllm31rms_norm_per_block_quant_kernelIN3c108BFloat16EaLb0ELb1ELi128EEEvPT0_PfPKT_S8_PKffiiPS6_l --------------------------
	.section	.text._ZN4vllm31rms_norm_per_block_quant_kernelIN3c108BFloat16EaLb0ELb1ELi128EEEvPT0_PfPKT_S8_PKffiiPS6_l,"ax",@progbits
	.sectioninfo	@"SHI_REGISTERS=52"
	.align	128
        .global         _ZN4vllm31rms_norm_per_block_quant_kernelIN3c108BFloat16EaLb0ELb1ELi128EEEvPT0_PfPKT_S8_PKffiiPS6_l
        .type           _ZN4vllm31rms_norm_per_block_quant_kernelIN3c108BFloat16EaLb0ELb1ELi128EEEvPT0_PfPKT_S8_PKffiiPS6_l,@function
        .size           _ZN4vllm31rms_norm_per_block_quant_kernelIN3c108BFloat16EaLb0ELb1ELi128EEEvPT0_PfPKT_S8_PKffiiPS6_l,(.L_x_3048 - _ZN4vllm31rms_norm_per_block_quant_kernelIN3c108BFloat16EaLb0ELb1ELi128EEEvPT0_PfPKT_S8_PKffiiPS6_l)
        .other          _ZN4vllm31rms_norm_per_block_quant_kernelIN3c108BFloat16EaLb0ELb1ELi128EEEvPT0_PfPKT_S8_PKffiiPS6_l,@"STO_CUDA_ENTRY STV_DEFAULT"
_ZN4vllm31rms_norm_per_block_quant_kernelIN3c108BFloat16EaLb0ELb1ELi128EEEvPT0_PfPKT_S8_PKffiiPS6_l:
.text._ZN4vllm31rms_norm_per_block_quant_kernelIN3c108BFloat16EaLb0ELb1ELi128EEEvPT0_PfPKT_S8_PKffiiPS6_l:
        /* <DEDUP_REMOVED lines=19> */
.L_x_1102:
        /* <DEDUP_REMOVED lines=56> */
.L_x_1101:
[----:B------:R-:W-:Y:S05]  /*04b0*/  BSYNC B0 ;  /* 0x0000000000007941 */ /* 0x000fea0003800000 */
.L_x_1100:
        /* <DEDUP_REMOVED lines=101> */
.L_x_1104:
        /* <DEDUP_REMOVED lines=58> */
.L_x_1105:
[----:B0-----:R-:W-:Y:S05]  /*0eb0*/  BSYNC B0 ;  /* 0x0000000000007941 */ /* 0x001fea0003800000 */
.L_x_1103:
        /* <DEDUP_REMOVED lines=20> */
[----:B01----:R-:W-:Y:S05]  /*1000*/  CALL.REL.NOINC `($__internal_14_$__cuda_sm20_div_s64) ;  /* 0x000037c000007944 */ /* 0x003fea0003c00000 */
[----:B------:R-:W-:Y:S02]  /*1010*/  IMAD.MOV.U32 R10, RZ, RZ, R4 ;  /* 0x000000ffff0a7224 */ /* 0x000fe400078e0004 */
[----:B------:R-:W-:Y:S01]  /*1020*/  IMAD.MOV.U32 R11, RZ, RZ, R5 ;  /* 0x000000ffff0b7224 */ /* 0x000fe200078e0005 */
[----:B------:R-:W-:Y:S05]  /*1030*/  BRA `(.L_x_1107) ;  /* 0x0000018000007947 */ /* 0x000fea0003800000 */
.L_x_1106:
        /* <DEDUP_REMOVED lines=24> */
.L_x_1107:
        /* <DEDUP_REMOVED lines=9> */
[----:B-1----:R-:W-:Y:S05]  /*1250*/  CALL.REL.NOINC `($__internal_14_$__cuda_sm20_div_s64) ;  /* 0x0000357000007944 */ /* 0x002fea0003c00000 */
        /* <DEDUP_REMOVED lines=11> */
.L_x_1109:
        /* <DEDUP_REMOVED lines=22> */
.L_x_1110:
[----:B------:R-:W-:Y:S05]  /*1470*/  BSYNC B0 ;  /* 0x0000000000007941 */ /* 0x000fea0003800000 */
.L_x_1108:
        /* <DEDUP_REMOVED lines=19> */
.L_x_1113:
        /* <DEDUP_REMOVED lines=190> */
.L_x_1112:
[----:B------:R-:W-:Y:S05]  /*2190*/  BSYNC B0 ;  /* 0x0000000000007941 */ /* 0x000fea0003800000 */
.L_x_1111:
        /* <DEDUP_REMOVED lines=16> */
[----:B-1----:R-:W-:Y:S05]  /*22a0*/  CALL.REL.NOINC `($__internal_14_$__cuda_sm20_div_s64) ;  /* 0x0000252000007944 */ /* 0x002fea0003c00000 */
[----:B------:R-:W-:Y:S02]  /*22b0*/  IMAD.MOV.U32 R6, RZ, RZ, R4 ;  /* 0x000000ffff067224 */ /* 0x000fe400078e0004 */
[----:B------:R-:W-:Y:S01]  /*22c0*/  IMAD.MOV.U32 R7, RZ, RZ, R5 ;  /* 0x000000ffff077224 */ /* 0x000fe200078e0005 */
[----:B------:R-:W-:Y:S05]  /*22d0*/  BRA `(.L_x_1115) ;  /* 0x0000017000007947 */ /* 0x000fea0003800000 */
.L_x_1114:
        /* <DEDUP_REMOVED lines=23> */
.L_x_1115:
        /* <DEDUP_REMOVED lines=34> */
.L_x_1124:
        /* <DEDUP_REMOVED lines=80> */
.L_x_1122:
[----:B------:R-:W-:Y:S05]  /*2b70*/  BSYNC B2 ;  /* 0x0000000000027941 */ /* 0x000fea0003800000 */
.L_x_1121:
[----:B------:R-:W-:Y:S05]  /*2b80*/  @!P0 BRA `(.L_x_1120) ;  /* 0x0000015000008947 */ /* 0x000fea0003800000 */
[----:B------:R2:W3:Y:S01]  /*2b90*/  LDS R41, [R18] ;  /* 0x0000000012297984 */ /* 0x0004e20000000800 */
[----:B------:R-:W-:-:S03]  /*2ba0*/  LEA R44, R42, 0x180, 0x2 ;  /* 0x000001802a2c7811 */ /* 0x000fc600078e10ff */
.L_x_1123:
        /* <DEDUP_REMOVED lines=19> */
.L_x_1120:
[----:B------:R-:W-:Y:S05]  /*2ce0*/  BSYNC B1 ;  /* 0x0000000000017941 */ /* 0x000fea0003800000 */
.L_x_1119:
        /* <DEDUP_REMOVED lines=43> */
.L_x_1118:
[----:B------:R-:W-:Y:S05]  /*2fa0*/  BSYNC B0 ;  /* 0x0000000000007941 */ /* 0x000fea0003800000 */
.L_x_1117:
[----:B------:R-:W-:Y:S02]  /*2fb0*/  IADD3 R31, R31, 0x1, RZ ;  /* 0x000000011f1f7810 */ /* 0x000fe40007ffe0ff */
[----:B------:R-:W-:Y:S02]  /*2fc0*/  IADD3 R33, P1, R33, 0x1, RZ ;  /* 0x0000000121217810 */ /* 0x000fe40007f3e0ff */
[----:B------:R-:W-:-:S03]  /*2fd0*/  ISETP.GT.U32.AND P0, PT, R6, R31, PT ;  /* 0x0000001f0600720c */ /* 0x000fc60003f04070 */
[----:B------:R-:W-:Y:S01]  /*2fe0*/  IMAD.X R32, RZ, RZ, R32, P1 ;  /* 0x000000ffff207224 */ /* 0x000fe200008e0620 */
[----:B------:R-:W-:-:S13]  /*2ff0*/  ISETP.GT.AND.EX P0, PT, R7, RZ, PT, P0 ;  /* 0x000000ff0700720c */ /* 0x000fda0003f04300 */
[----:B------:R-:W-:Y:S05]  /*3000*/  @P0 BRA `(.L_x_1124) ;  /* 0xfffff66000000947 */ /* 0x000fea000383ffff */
.L_x_1116:
        /* <DEDUP_REMOVED lines=40> */
[----:B0123--:R-:W-:Y:S05]  /*3290*/  CALL.REL.NOINC `($__internal_15_$__cuda_sm20_rem_s64) ;  /* 0x00001a6000007944 */ /* 0x00ffea0003c00000 */
[----:B------:R-:W-:Y:S02]  /*32a0*/  IMAD.MOV.U32 R4, RZ, RZ, R6 ;  /* 0x000000ffff047224 */ /* 0x000fe400078e0006 */
[----:B------:R-:W-:Y:S01]  /*32b0*/  IMAD.MOV.U32 R5, RZ, RZ, R7 ;  /* 0x000000ffff057224 */ /* 0x000fe200078e0007 */
[----:B------:R-:W-:Y:S05]  /*32c0*/  BRA `(.L_x_1128) ;  /* 0x0000013000007947 */ /* 0x000fea0003800000 */
.L_x_1127:
        /* <DEDUP_REMOVED lines=19> */
.L_x_1128:
        /* <DEDUP_REMOVED lines=13> */
.L_x_1126:
[----:B------:R-:W-:Y:S05]  /*34d0*/  BSYNC B0 ;  /* 0x0000000000007941 */ /* 0x000fea0003800000 */
.L_x_1125:
        /* <DEDUP_REMOVED lines=18> */
.L_x_1132:
        /* <DEDUP_REMOVED lines=17> */
[----:B012--5:R-:W-:Y:S05]  /*3710*/  CALL.REL.NOINC `($__internal_15_$__cuda_sm20_rem_s64) ;  /* 0x000015e000007944 */ /* 0x027fea0003c00000 */
[----:B------:R-:W-:Y:S05]  /*3720*/  BRA `(.L_x_1130) ;  /* 0x0000013000007947 */ /* 0x000fea0003800000 */
.L_x_1129:
        /* <DEDUP_REMOVED lines=19> */
.L_x_1130:
        /* <DEDUP_REMOVED lines=246> */
.L_x_1131:
[----:B------:R-:W-:Y:S05]  /*47c0*/  EXIT ;  /* 0x000000000000794d */ /* 0x000fea0003800000 */
        .weak           $__internal_14_$__cuda_sm20_div_s64
        .type           $__internal_14_$__cuda_sm20_div_s64,@function
        .size           $__internal_14_$__cuda_sm20_div_s64,($__internal_15_$__cuda_sm20_rem_s64 - $__internal_14_$__cuda_sm20_div_s64)
$__internal_14_$__cuda_sm20_div_s64:
        /* <DEDUP_REMOVED lines=82> */
[----:B------:R-:W-:Y:S06]  /*4cf0*/  RET.REL.NODEC R6 `(_ZN4vllm31rms_norm_per_block_quant_kernelIN3c108BFloat16EaLb0ELb1ELi128EEEvPT0_PfPKT_S8_PKffiiPS6_l) ;  /* 0xffffb30006007950 */ /* 0x000fec0003c3ffff */
        .weak           $__internal_15_$__cuda_sm20_rem_s64
        .type           $__internal_15_$__cuda_sm20_rem_s64,@function
        .size           $__internal_15_$__cuda_sm20_rem_s64,(.L_x_3048 - $__internal_15_$__cuda_sm20_rem_s64)
$__internal_15_$__cuda_sm20_rem_s64:
        /* <DEDUP_REMOVED lines=77> */
.L_x_1133:
        /* <DEDUP_REMOVED lines=11> */
.L_x_3048:


//--------------------- .text._ZN4vllm31rms_norm_per_block_quant_kernelIN3c108BFloat16ENS1_13Float8_e4m3fnELb0ELb1ELi128EEEvPT0_PfPKT_S9_PKffiiPS7_l --------------------------
	.section	.text._ZN4vllm31rms_norm_per_block_quant_kernelIN3c108BFloat16ENS1_13Float8_e4m3fnELb0ELb1ELi128EEEvPT0_PfPKT_S9_PKffiiPS7_l,"ax",@progbits
	.sectioninfo	@"SHI_REGISTERS=52"
	.align	128
        .global         _ZN4vllm31rms_norm_per_block_quant_kernelIN3c108BFloat16ENS1_13Float8_e4m3fnELb0ELb1ELi128EEEvPT0_PfPKT_S9_PKffiiPS7_l
        .type           _ZN4vllm31rms_norm_per_block_quant_kernelIN3c108BFloat16ENS1_13Float8_e4m3fnELb0ELb1ELi128EEEvPT0_PfPKT_S9_PKffiiPS7_l,@function
        .size           _ZN4vllm31rms_norm_per_block_quant_kernelIN3c108BFloat16ENS1_13Float8_e4m3fnELb0ELb1ELi128EEEvPT0_PfPKT_S9_PKffiiPS7_l,(.L_x_3050 - _ZN4vllm31rms_norm_per_block_quant_kernelIN3c108BFloat16ENS1_13Float8_e4m3fnELb0ELb1ELi128EEEvPT0_PfPKT_S9_PKffiiPS7_l)
        .other          _ZN4vllm31rms_norm_per_block_quant_kernelIN3c108BFloat16ENS1_13Float8_e4m3fnELb0ELb1ELi128EEEvPT0_PfPKT_S9_PKffiiPS7_l,@"STO_CUDA_ENTRY STV_DEFAULT"
_ZN4vllm31rms_norm_per_block_quant_kernelIN3c108BFloat16ENS1_13Float8_e4m3fnELb0ELb1ELi128EEEvPT0_PfPKT_S9_PKffiiPS7_l:
.text._ZN4vllm31rms_norm_per_block_quant_kernelIN3c108BFloat16ENS1_13Float8_e4m3fnELb0ELb1ELi128EEEvPT0_PfPKT_S9_PKffiiPS7_l:
        /* <DEDUP_REMOVED lines=19> */
.L_x_1136:
        /* <DEDUP_REMOVED lines=56> */
.L_x_1135:
[----:B------:R-:W-:Y:S05]  /*04b0*/  BSYNC B0 ;  /* 0x0000000000007941 */ /* 0x000fea0003800000 */
.L_x_1134:
        /* <DEDUP_REMOVED lines=101> */
.L_x_1138:
        /* <DEDUP_REMOVED lines=58> */
.L_x_1139:
[----:B0-----:R-:W-:Y:S05]  /*0eb0*/  BSYNC B0 ;  /* 0x0000000000007941 */ /* 0x001fea0003800000 */
.L_x_1137:
        /* <DEDUP_REMOVED lines=20> */
[----:B01----:R-:W-:Y:S05]  /*1000*/  CALL.REL.NOINC `($__internal_16_$__cuda_sm20_div_s64) ;  /* 0x000048a000007944 */ /* 0x003fea0003c00000 */
[----:B------:R-:W-:Y:S02]  /*1010*/  IMAD.MOV.U32 R10, RZ, RZ, R4 ;  /* 0x000000ffff0a7224 */ /* 0x000fe400078e0004 */
[----:B------:R-:W-:Y:S01]  /*1020*/  IMAD.MOV.U32 R11, RZ, RZ, R5 ;  /* 0x000000ffff0b7224 */ /* 0x000fe200078e0005 */
[----:B------:R-:W-:Y:S05]  /*1030*/  BRA `(.L_x_1141) ;  /* 0x0000018000007947 */ /* 0x000fea0003800000 */
.L_x_1140:
        /* <DEDUP_REMOVED lines=24> */
.L_x_1141:
        /* <DEDUP_REMOVED lines=9> */
[----:B-1----:R-:W-:Y:S05]  /*1250*/  CALL.REL.NOINC `($__internal_16_$__cuda_sm20_div_s64) ;  /* 0x0000465000007944 */ /* 0x002fea0003c00000 */
        /* <DEDUP_REMOVED lines=11> */
.L_x_1143:
        /* <DEDUP_REMOVED lines=22> */
.L_x_1144:
[----:B------:R-:W-:Y:S05]  /*1470*/  BSYNC B0 ;  /* 0x0000000000007941 */ /* 0x000fea0003800000 */
.L_x_1142:
        /* <DEDUP_REMOVED lines=19> */
.L_x_1147:
        /* <DEDUP_REMOVED lines=190> */
.L_x_1146:
[----:B------:R-:W-:Y:S05]  /*2190*/  BSYNC B0 ;  /* 0x0000000000007941 */ /* 0x000fea0003800000 */
.L_x_1145:
        /* <DEDUP_REMOVED lines=16> */
[----:B-1----:R-:W-:Y:S05]  /*22a0*/  CALL.REL.NOINC `($__internal_16_$__cuda_sm20_div_s64) ;  /* 0x0000360000007944 */ /* 0x002fea0003c00000 */
[----:B------:R-:W-:Y:S02]  /*22b0*/  IMAD.MOV.U32 R6, RZ, RZ, R4 ;  /* 0x000000ffff067224 */ /* 0x000fe400078e0004 */
[----:B------:R-:W-:Y:S01]  /*22c0*/  IMAD.MOV.U32 R7, RZ, RZ, R5 ;  /* 0x000000ffff077224 */ /* 0x000fe200078e0005 */
[----:B------:R-:W-:Y:S05]  /*22d0*/  BRA `(.L_x_1149) ;  /* 0x0000017000007947 */ /* 0x000fea0003800000 */
.L_x_1148:
        /* <DEDUP_REMOVED lines=23> */
.L_x_1149:
        /* <DEDUP_REMOVED lines=34> */
.L_x_1158:
        /* <DEDUP_REMOVED lines=80> */
.L_x_1156:
[----:B------:R-:W-:Y:S05]  /*2b70*/  BSYNC B2 ;  /* 0x0000000000027941 */ /* 0x000fea0003800000 */
.L_x_1155:
[----:B------:R-:W-:Y:S05]  /*2b80*/  @!P0 BRA `(.L_x_1154) ;  /* 0x0000015000008947 */ /* 0x000fea0003800000 */
[----:B------:R2:W3:Y:S01]  /*2b90*/  LDS R41, [R18] ;  /* 0x0000000012297984 */ /* 0x0004e20000000800 */
[----:B------:R-:W-:-:S03]  /*2ba0*/  LEA R44, R42, 0x180, 0x2 ;  /* 0x000001802a2c7811 */ /* 0x000fc600078e10ff */
.L_x_1157:
        /* <DEDUP_REMOVED lines=19> */
.L_x_1154:
[----:B------:R-:W-:Y:S05]  /*2ce0*/  BSYNC B1 ;  /* 0x0000000000017941 */ /* 0x000fea0003800000 */
.L_x_1153:
        /* <DEDUP_REMOVED lines=43> */
.L_x_1152:
[----:B------:R-:W-:Y:S05]  /*2fa0*/  BSYNC B0 ;  /* 0x0000000000007941 */ /* 0x000fea0003800000 */
.L_x_1151:
[----:B------:R-:W-:Y:S02]  /*2fb0*/  IADD3 R31, R31, 0x1, RZ ;  /* 0x000000011f1f7810 */ /* 0x000fe40007ffe0ff */
[----:B------:R-:W-:Y:S02]  /*2fc0*/  IADD3 R33, P1, R33, 0x1, RZ ;  /* 0x0000000121217810 */ /* 0x000fe40007f3e0ff */
[----:B------:R-:W-:-:S03]  /*2fd0*/  ISETP.GT.U32.AND P0, PT, R6, R31, PT ;  /* 0x0000001f0600720c */ /* 0x000fc60003f04070 */
[----:B------:R-:W-:Y:S01]  /*2fe0*/  IMAD.X R32, RZ, RZ, R32, P1 ;  /* 0x000000ffff207224 */ /* 0x000fe200008e0620 */
[----:B------:R-:W-:-:S13]  /*2ff0*/  ISETP.GT.AND.EX P0, PT, R7, RZ, PT, P0 ;  /* 0x000000ff0700720c */ /* 0x000fda0003f04300 */
[----:B------:R-:W-:Y:S05]  /*3000*/  @P0 BRA `(.L_x_1158) ;  /* 0xfffff66000000947 */ /* 0x000fea000383ffff */
.L_x_1150:
        /* <DEDUP_REMOVED lines=39> */
[----:B012---:R-:W-:Y:S05]  /*3280*/  CALL.REL.NOINC `($__internal_17_$__cuda_sm20_rem_s64) ;  /* 0x00002b5000007944 */ /* 0x007fea0003c00000 */
[----:B------:R-:W-:Y:S05]  /*3290*/  BRA `(.L_x_1162) ;  /* 0x0000013000007947 */ /* 0x000fea0003800000 */
.L_x_1161:
        /* <DEDUP_REMOVED lines=19> */
.L_x_1162:
        /* <DEDUP_REMOVED lines=13> */
.L_x_1160:
[----:B------:R-:W-:Y:S05]  /*34a0*/  BSYNC B0 ;  /* 0x0000000000007941 */ /* 0x000fea0003800000 */
.L_x_1159:
        /* <DEDUP_REMOVED lines=15> */
.L_x_1198:
        /* <DEDUP_REMOVED lines=18> */
[----:B012--5:R-:W-:Y:S05]  /*36c0*/  CALL.REL.NOINC `($__internal_17_$__cuda_sm20_rem_s64) ;  /* 0x0000271000007944 */ /* 0x027fea0003c00000 */
[----:B------:R-:W-:Y:S05]  /*36d0*/  BRA `(.L_x_1164) ;  /* 0x0000013000007947 */ /* 0x000fea0003800000 */
.L_x_1163:
        /* <DEDUP_REMOVED lines=19> */
.L_x_1164:
        /* <DEDUP_REMOVED lines=75> */
.L_x_1166:
[----:B------:R-:W-:Y:S05]  /*3cc0*/  BSYNC B0 ;  /* 0x0000000000007941 */ /* 0x000fea0003800000 */
.L_x_1165:
        /* <DEDUP_REMOVED lines=11> */
.L_x_1168:
[----:B------:R-:W-:Y:S05]  /*3d80*/  BSYNC B0 ;  /* 0x0000000000007941 */ /* 0x000fea0003800000 */
.L_x_1167:
        /* <DEDUP_REMOVED lines=15> */
.L_x_1170:
[----:B------:R-:W-:Y:S05]  /*3e80*/  BSYNC B0 ;  /* 0x0000000000007941 */ /* 0x000fea0003800000 */
.L_x_1169:
        /* <DEDUP_REMOVED lines=12> */
.L_x_1172:
[----:B------:R-:W-:Y:S05]  /*3f50*/  BSYNC B0 ;  /* 0x0000000000007941 */ /* 0x000fea0003800000 */
.L_x_1171:
        /* <DEDUP_REMOVED lines=90> */
.L_x_1174:
[----:B------:R-:W-:Y:S05]  /*4500*/  BSYNC B0 ;  /* 0x0000000000007941 */ /* 0x000fea0003800000 */
.L_x_1173:
        /* <DEDUP_REMOVED lines=11> */
.L_x_1176:
[----:B------:R-:W-:Y:S05]  /*45c0*/  BSYNC B0 ;  /* 0x0000000000007941 */ /* 0x000fea0003800000 */
.L_x_1175:
        /* <DEDUP_REMOVED lines=15> */
.L_x_1178:
[----:B------:R-:W-:Y:S05]  /*46c0*/  BSYNC B0 ;  /* 0x0000000000007941 */ /* 0x000fea0003800000 */
.L_x_1177:
        /* <DEDUP_REMOVED lines=12> */
.L_x_1180:
[----:B------:R-:W-:Y:S05]  /*4790*/  BSYNC B0 ;  /* 0x0000000000007941 */ /* 0x000fea0003800000 */
.L_x_1179:
        /* <DEDUP_REMOVED lines=89> */
.L_x_1182:
[----:B------:R-:W-:Y:S05]  /*4d30*/  BSYNC B0 ;  /* 0x0000000000007941 */ /* 0x000fea0003800000 */
.L_x_1181:
        /* <DEDUP_REMOVED lines=11> */
.L_x_1184:
[----:B------:R-:W-:Y:S05]  /*4df0*/  BSYNC B0 ;  /* 0x0000000000007941 */ /* 0x000fea0003800000 */
.L_x_1183:
        /* <DEDUP_REMOVED lines=15> */
.L_x_1186:
[----:B------:R-:W-:Y:S05]  /*4ef0*/  BSYNC B0 ;  /* 0x0000000000007941 */ /* 0x000fea0003800000 */
.L_x_1185:
        /* <DEDUP_REMOVED lines=12> */
.L_x_1188:
[----:B------:R-:W-:Y:S05]  /*4fc0*/  BSYNC B0 ;  /* 0x0000000000007941 */ /* 0x000fea0003800000 */
.L_x_1187:
        /* <DEDUP_REMOVED lines=89> */
.L_x_1190:
[----:B------:R-:W-:Y:S05]  /*5560*/  BSYNC B0 ;  /* 0x0000000000007941 */ /* 0x000fea0003800000 */
.L_x_1189:
        /* <DEDUP_REMOVED lines=12> */
.L_x_1192:
[----:B------:R-:W-:Y:S05]  /*5630*/  BSYNC B0 ;  /* 0x0000000000007941 */ /* 0x000fea0003800000 */
.L_x_1191:
        /* <DEDUP_REMOVED lines=12> */
.L_x_1194:
[----:B------:R-:W-:Y:S05]  /*5700*/  BSYNC B0 ;  /* 0x0000000000007941 */ /* 0x000fea0003800000 */
.L_x_1193:
        /* <DEDUP_REMOVED lines=11> */
.L_x_1196:
[----:B------:R-:W-:Y:S05]  /*57c0*/  BSYNC B0 ;  /* 0x0000000000007941 */ /* 0x000fea0003800000 */
.L_x_1195:
        /* <DEDUP_REMOVED lines=13> */
.L_x_1197:
[----:B------:R-:W-:Y:S05]  /*58a0*/  EXIT ;  /* 0x000000000000794d */ /* 0x000fea0003800000 */
        .weak           $__internal_16_$__cuda_sm20_div_s64
        .type           $__internal_16_$__cuda_sm20_div_s64,@function
        .size           $__internal_16_$__cuda_sm20_div_s64,($__internal_17_$__cuda_sm20_rem_s64 - $__internal_16_$__cuda_sm20_div_s64)
$__internal_16_$__cuda_sm20_div_s64:
        /* <DEDUP_REMOVED lines=82> */
[----:B------:R-:W-:Y:S06]  /*5dd0*/  RET.REL.NODEC R6 `(_ZN4vllm31rms_norm_per_block_quant_kernelIN3c108BFloat16ENS1_13Float8_e4m3fnELb0ELb1ELi128EEEvPT0_PfPKT_S9_PKffiiPS7_l) ;  /* 0xffffa22006007950 */ /* 0x000fec0003c3ffff */
        .weak           $__internal_17_$__cuda_sm20_rem_s64
        .type           $__internal_17_$__cuda_sm20_rem_s64,@function
        .size           $__internal_17_$__cuda_sm20_rem_s64,(.L_x_3050 - $__internal_17_$__cuda_sm20_rem_s64)
$__internal_17_$__cuda_sm20_rem_s64:
        /* <DEDUP_REMOVED lines=77> */
.L_x_1199:
        /* <DEDUP_REMOVED lines=13> */
.L_x_3050:


//--------------------- .text._ZN4vllm31rms_norm_per_block_quant_kernelIN3c108BFloat16EaLb1ELb0ELi128EEEvPT0_PfPKT_S8_PKffiiPS6_l --------------------------
	.section	.text._ZN4vllm31rms_norm_per_block_quant_kernelIN3c108BFloat16EaLb1ELb0ELi128EEEvPT0_PfPKT_S8_PKffiiPS6_l,"ax",@progbits
	.sectioninfo	@"SHI_REGISTERS=52"
	.align	128
        .global         _ZN4vllm31rms_norm_per_block_quant_kernelIN3c108BFloat16EaLb1ELb0ELi128EEEvPT0_PfPKT_S8_PKffiiPS6_l
        .type           _ZN4vllm31rms_norm_per_block_quant_kernelIN3c108BFloat16EaLb1ELb0ELi128EEEvPT0_PfPKT_S8_PKffiiPS6_l,@function
        .size           _ZN4vllm31rms_norm_per_block_quant_kernelIN3c108BFloat16EaLb1ELb0ELi128EEEvPT0_PfPKT_S8_PKffiiPS6_l,(.L_x_3051 - _ZN4vllm31rms_norm_per_block_quant_kernelIN3c108BFloat16EaLb1ELb0ELi128EEEvPT0_PfPKT_S8_PKffiiPS6_l)
        .other          _ZN4vllm31rms_norm_per_block_quant_kernelIN3c108BFloat16EaLb1ELb0ELi128EEEvPT0_PfPKT_S8_PKffiiPS6_l,@"STO_CUDA_ENTRY STV_DEFAULT"
_ZN4vllm31rms_norm_per_block_quant_kernelIN3c108BFloat16EaLb1ELb0ELi128EEEvPT0_PfPKT_S8_PKffiiPS6_l:
.text._ZN4vllm31rms_norm_per_block_quant_kernelIN3c108BFloat16EaLb1ELb0ELi128EEEvPT0_PfPKT_S8_PKffiiPS6_l:
        /* <DEDUP_REMOVED lines=26> */
.L_x_1202:
        /* <DEDUP_REMOVED lines=100> */
.L_x_1201:
[----:B------:R-:W-:Y:S05]  /*07e0*/  BSYNC B0 ;  /* 0x0000000000007941 */ /* 0x000fea0003800000 */
.L_x_1200:
        /* <DEDUP_REMOVED lines=101> */
.L_x_1204:
        /* <DEDUP_REMOVED lines=58> */
.L_x_1205:
[----:B0-----:R-:W-:Y:S05]  /*11e0*/  BSYNC B0 ;  /* 0x0000000000007941 */ /* 0x001fea0003800000 */
.L_x_1203:
        /* <DEDUP_REMOVED lines=20> */
[----:B01----:R-:W-:Y:S05]  /*1330*/  CALL.REL.NOINC `($__internal_18_$__cuda_sm20_div_s64) ;  /* 0x0000390000007944 */ /* 0x003fea0003c00000 */
[----:B------:R-:W-:Y:S02]  /*1340*/  IMAD.MOV.U32 R4, RZ, RZ, R14 ;  /* 0x000000ffff047224 */ /* 0x000fe400078e000e */
[----:B------:R-:W-:Y:S01]  /*1350*/  IMAD.MOV.U32 R5, RZ, RZ, R15 ;  /* 0x000000ffff057224 */ /* 0x000fe200078e000f */
[----:B------:R-:W-:Y:S05]  /*1360*/  BRA `(.L_x_1207) ;  /* 0x0000018000007947 */ /* 0x000fea0003800000 */
.L_x_1206:
        /* <DEDUP_REMOVED lines=24> */
.L_x_1207:
        /* <DEDUP_REMOVED lines=9> */
[----:B-1----:R-:W-:Y:S05]  /*1580*/  CALL.REL.NOINC `($__internal_18_$__cuda_sm20_div_s64) ;  /* 0x000036b000007944 */ /* 0x002fea0003c00000 */
        /* <DEDUP_REMOVED lines=10> */
.L_x_1209:
        /* <DEDUP_REMOVED lines=22> */
.L_x_1210:
[----:B------:R-:W-:Y:S05]  /*1790*/  BSYNC B0 ;  /* 0x0000000000007941 */ /* 0x000fea0003800000 */
.L_x_1208:
        /* <DEDUP_REMOVED lines=19> */
.L_x_1213:
        /* <DEDUP_REMOVED lines=234> */
.L_x_1212:
[----:B------:R-:W-:Y:S05]  /*2770*/  BSYNC B0 ;  /* 0x0000000000007941 */ /* 0x000fea0003800000 */
.L_x_1211:
        /* <DEDUP_REMOVED lines=16> */
[----:B-1----:R-:W-:Y:S05]  /*2880*/  CALL.REL.NOINC `($__internal_18_$__cuda_sm20_div_s64) ;  /* 0x000023b000007944 */ /* 0x002fea0003c00000 */
[----:B------:R-:W-:Y:S05]  /*2890*/  BRA `(.L_x_1215) ;  /* 0x0000017000007947 */ /* 0x000fea0003800000 */
.L_x_1214:
        /* <DEDUP_REMOVED lines=23> */
.L_x_1215:
        /* <DEDUP_REMOVED lines=33> */
.L_x_1225:
        /* <DEDUP_REMOVED lines=80> */
.L_x_1223:
[----:B------:R-:W-:Y:S05]  /*3120*/  BSYNC B3 ;  /* 0x0000000000037941 */ /* 0x000fea0003800000 */
.L_x_1222:
[----:B------:R-:W-:Y:S05]  /*3130*/  @!P0 BRA `(.L_x_1221) ;  /* 0x0000015000008947 */ /* 0x000fea0003800000 */
[----:B0-----:R0:W2:Y:S01]  /*3140*/  LDS R43, [R20] ;  /* 0x00000000142b7984 */ /* 0x0010a20000000800 */
[----:B------:R-:W-:-:S03]  /*3150*/  LEA R40, R44, 0x180, 0x2 ;  /* 0x000001802c287811 */ /* 0x000fc600078e10ff */
.L_x_1224:
        /* <DEDUP_REMOVED lines=19> */
.L_x_1221:
[----:B------:R-:W-:Y:S05]  /*3290*/  BSYNC B2 ;  /* 0x0000000000027941 */ /* 0x000fea0003800000 */
.L_x_1220:
        /* <DEDUP_REMOVED lines=43> */
.L_x_1219:
[----:B------:R-:W-:Y:S05]  /*3550*/  BSYNC B1 ;  /* 0x0000000000017941 */ /* 0x000fea0003800000 */
.L_x_1218:
[----:B------:R-:W-:Y:S02]  /*3560*/  IADD3 R33, R33, 0x1, RZ ;  /* 0x0000000121217810 */ /* 0x000fe40007ffe0ff */
[----:B------:R-:W-:Y:S02]  /*3570*/  IADD3 R31, P1, R31, 0x1, RZ ;  /* 0x000000011f1f7810 */ /* 0x000fe40007f3e0ff */
[----:B------:R-:W-:-:S03]  /*3580*/  ISETP.GT.U32.AND P0, PT, R14, R33, PT ;  /* 0x000000210e00720c */ /* 0x000fc60003f04070 */
[----:B------:R-:W-:Y:S01]  /*3590*/  IMAD.X R32, RZ, RZ, R32, P1 ;  /* 0x000000ffff207224 */ /* 0x000fe200008e0620 */
[----:B------:R-:W-:-:S13]  /*35a0*/  ISETP.GT.AND.EX P0, PT, R15, RZ, PT, P0 ;  /* 0x000000ff0f00720c */ /* 0x000fda0003f04300 */
[----:B------:R-:W-:Y:S05]  /*35b0*/  @P0 BRA `(.L_x_1225) ;  /* 0xfffff66000000947 */ /* 0x000fea000383ffff */
.L_x_1217:
[----:B------:R-:W-:Y:S05]  /*35c0*/  BSYNC B0 ;  /* 0x0000000000007941 */ /* 0x000fea0003800000 */
.L_x_1216:
        /* <DEDUP_REMOVED lines=39> */
.L_x_1227:
[----:B------:R-:W-:Y:S05]  /*3840*/  BSYNC B0 ;  /* 0x0000000000007941 */ /* 0x000fea0003800000 */
.L_x_1226:
        /* <DEDUP_REMOVED lines=16> */
.L_x_1229:
        /* <DEDUP_REMOVED lines=302> */
.L_x_1228:
[----:B------:R-:W-:Y:S05]  /*4c30*/  EXIT ;  /* 0x000000000000794d */ /* 0x000fea0003800000 */
        .weak           $__internal_18_$__cuda_sm20_div_s64
        .type           $__internal_18_$__cuda_sm20_div_s64,@function
        .size           $__internal_18_$__cuda_sm20_div_s64,(.L_x_3051 - $__internal_18_$__cuda_sm20_div_s64)
$__internal_18_$__cuda_sm20_div_s64:
        /* <DEDUP_REMOVED lines=82> */
[----:B------:R-:W-:Y:S06]  /*5160*/  RET.REL.NODEC R10 `(_ZN4vllm31rms_norm_per_block_quant_kernelIN3c108BFloat16EaLb1ELb0ELi128EEEvPT0_PfPKT_S8_PKffiiPS6_l) ;  /* 0xffffae900a007950 */ /* 0x000fec0003c3ffff */
.L_x_1230:
        /* <DEDUP_REMOVED lines=9> */
.L_x_3051:


//--------------------- .text._ZN4vllm31rms_norm_per_block_quant_kernelIN3c108BFloat16ENS1_13Float8_e4m3fnELb1ELb0ELi128EEEvPT0_PfPKT_S9_PKffiiPS7_l --------------------------
	.section	.text._ZN4vllm31rms_norm_per_block_quant_kernelIN3c108BFloat16ENS1_13Float8_e4m3fnELb1ELb0ELi128EEEvPT0_PfPKT_S9_PKffiiPS7_l,"ax",@progbits
	.sectioninfo	@"SHI_REGISTERS=52"
	.align	128
        .global         _ZN4vllm31rms_norm_per_block_quant_kernelIN3c108BFloat16ENS1_13Float8_e4m3fnELb1ELb0ELi128EEEvPT0_PfPKT_S9_PKffiiPS7_l
        .type           _ZN4vllm31rms_norm_per_block_quant_kernelIN3c108BFloat16ENS1_13Float8_e4m3fnELb1ELb0ELi128EEEvPT0_PfPKT_S9_PKffiiPS7_l,@function
        .size           _ZN4vllm31rms_norm_per_block_quant_kernelIN3c108BFloat16ENS1_13Float8_e4m3fnELb1ELb0ELi128EEEvPT0_PfPKT_S9_PKffiiPS7_l,(.L_x_3052 - _ZN4vllm31rms_norm_per_block_quant_kernelIN3c108BFloat16ENS1_13Float8_e4m3fnELb1ELb0ELi128EEEvPT0_PfPKT_S9_PKffiiPS7_l)
        .other          _ZN4vllm31rms_norm_per_block_quant_kernelIN3c108BFloat16ENS1_13Float8_e4m3fnELb1ELb0ELi128EEEvPT0_PfPKT_S9_PKffiiPS7_l,@"STO_CUDA_ENTRY STV_DEFAULT"
_ZN4vllm31rms_norm_per_block_quant_kernelIN3c108BFloat16ENS1_13Float8_e4m3fnELb1ELb0ELi128EEEvPT0_PfPKT_S9_PKffiiPS7_l:
.text._ZN4vllm31rms_norm_per_block_quant_kernelIN3c108BFloat16ENS1_13Float8_e4m3fnELb1ELb0ELi128EEEvPT0_PfPKT_S9_PKffiiPS7_l:
        /* <DEDUP_REMOVED lines=26> */
.L_x_1233:
        /* <DEDUP_REMOVED lines=100> */
.L_x_1232:
[----:B------:R-:W-:Y:S05]  /*07e0*/  BSYNC B0 ;  /* 0x0000000000007941 */ /* 0x000fea0003800000 */
.L_x_1231:
        /* <DEDUP_REMOVED lines=101> */
.L_x_1235:
        /* <DEDUP_REMOVED lines=58> */
.L_x_1236:
[----:B0-----:R-:W-:Y:S05]  /*11e0*/  BSYNC B0 ;  /* 0x0000000000007941 */ /* 0x001fea0003800000 */
.L_x_1234:
        /* <DEDUP_REMOVED lines=20> */
[----:B01----:R-:W-:Y:S05]  /*1330*/  CALL.REL.NOINC `($__internal_19_$__cuda_sm20_div_s64) ;  /* 0x00004a0000007944 */ /* 0x003fea0003c00000 */
[----:B------:R-:W-:Y:S02]  /*1340*/  IMAD.MOV.U32 R4, RZ, RZ, R14 ;  /* 0x000000ffff047224 */ /* 0x000fe400078e000e */
[----:B------:R-:W-:Y:S01]  /*1350*/  IMAD.MOV.U32 R5, RZ, RZ, R15 ;  /* 0x000000ffff057224 */ /* 0x000fe200078e000f */
[----:B------:R-:W-:Y:S05]  /*1360*/  BRA `(.L_x_1238) ;  /* 0x0000018000007947 */ /* 0x000fea0003800000 */
.L_x_1237:
        /* <DEDUP_REMOVED lines=24> */
.L_x_1238:
        /* <DEDUP_REMOVED lines=9> */
[----:B-1----:R-:W-:Y:S05]  /*1580*/  CALL.REL.NOINC `($__internal_19_$__cuda_sm20_div_s64) ;  /* 0x000047b000007944 */ /* 0x002fea0003c00000 */
        /* <DEDUP_REMOVED lines=10> */
.L_x_1240:
        /* <DEDUP_REMOVED lines=22> */
.L_x_1241:
[----:B------:R-:W-:Y:S05]  /*1790*/  BSYNC B0 ;  /* 0x0000000000007941 */ /* 0x000fea0003800000 */
.L_x_1239:
        /* <DEDUP_REMOVED lines=19> */
.L_x_1244:
        /* <DEDUP_REMOVED lines=234> */
.L_x_1243:
[----:B------:R-:W-:Y:S05]  /*2770*/  BSYNC B0 ;  /* 0x0000000000007941 */ /* 0x000fea0003800000 */
.L_x_1242:
        /* <DEDUP_REMOVED lines=16> */
[----:B-1----:R-:W-:Y:S05]  /*2880*/  CALL.REL.NOINC `($__internal_19_$__cuda_sm20_div_s64) ;  /* 0x000034b000007944 */ /* 0x002fea0003c00000 */
[----:B------:R-:W-:Y:S05]  /*2890*/  BRA `(.L_x_1246) ;  /* 0x0000017000007947 */ /* 0x000fea0003800000 */
.L_x_1245:
        /* <DEDUP_REMOVED lines=23> */
.L_x_1246:
        /* <DEDUP_REMOVED lines=33> */
.L_x_1256:
        /* <DEDUP_REMOVED lines=80> */
.L_x_1254:
[----:B------:R-:W-:Y:S05]  /*3120*/  BSYNC B3 ;  /* 0x0000000000037941 */ /* 0x000fea0003800000 */
.L_x_1253:
[----:B------:R-:W-:Y:S05]  /*3130*/  @!P0 BRA `(.L_x_1252) ;  /* 0x0000015000008947 */ /* 0x000fea0003800000 */
[----:B0-----:R0:W2:Y:S01]  /*3140*/  LDS R43, [R20] ;  /* 0x00000000142b7984 */ /* 0x0010a20000000800 */
[----:B------:R-:W-:-:S03]  /*3150*/  LEA R40, R44, 0x180, 0x2 ;  /* 0x000001802c287811 */ /* 0x000fc600078e10ff */
.L_x_1255:
        /* <DEDUP_REMOVED lines=19> */
.L_x_1252:
[----:B------:R-:W-:Y:S05]  /*3290*/  BSYNC B2 ;  /* 0x0000000000027941 */ /* 0x000fea0003800000 */
.L_x_1251:
        /* <DEDUP_REMOVED lines=43> */
.L_x_1250:
[----:B------:R-:W-:Y:S05]  /*3550*/  BSYNC B1 ;  /* 0x0000000000017941 */ /* 0x000fea0003800000 */
.L_x_1249:
[----:B------:R-:W-:Y:S02]  /*3560*/  IADD3 R33, R33, 0x1, RZ ;  /* 0x0000000121217810 */ /* 0x000fe40007ffe0ff */
[----:B------:R-:W-:Y:S02]  /*3570*/  IADD3 R31, P1, R31, 0x1, RZ ;  /* 0x000000011f1f7810 */ /* 0x000fe40007f3e0ff */
[----:B------:R-:W-:-:S03]  /*3580*/  ISETP.GT.U32.AND P0, PT, R14, R33, PT ;  /* 0x000000210e00720c */ /* 0x000fc60003f04070 */
[----:B------:R-:W-:Y:S01]  /*3590*/  IMAD.X R32, RZ, RZ, R32, P1 ;  /* 0x000000ffff207224 */ /* 0x000fe200008e0620 */
[----:B------:R-:W-:-:S13]  /*35a0*/  ISETP.GT.AND.EX P0, PT, R15, RZ, PT, P0 ;  /* 0x000000ff0f00720c */ /* 0x000fda0003f04300 */
[----:B------:R-:W-:Y:S05]  /*35b0*/  @P0 BRA `(.L_x_1256) ;  /* 0xfffff66000000947 */ /* 0x000fea000383ffff */
.L_x_1248:
[----:B------:R-:W-:Y:S05]  /*35c0*/  BSYNC B0 ;  /* 0x0000000000007941 */ /* 0x000fea0003800000 */
.L_x_1247:
        /* <DEDUP_REMOVED lines=39> */
.L_x_1258:
[----:B------:R-:W-:Y:S05]  /*3840*/  BSYNC B0 ;  /* 0x0000000000007941 */ /* 0x000fea0003800000 */
.L_x_1257:
        /* <DEDUP_REMOVED lines=12> */
.L_x_1292:
        /* <DEDUP_REMOVED lines=94> */
.L_x_1260:
[----:B------:R-:W-:Y:S05]  /*3ef0*/  BSYNC B0 ;  /* 0x0000000000007941 */ /* 0x000fea0003800000 */
.L_x_1259:
        /* <DEDUP_REMOVED lines=11> */
.L_x_1262:
[----:B------:R-:W-:Y:S05]  /*3fb0*/  BSYNC B0 ;  /* 0x0000000000007941 */ /* 0x000fea0003800000 */
.L_x_1261:
        /* <DEDUP_REMOVED lines=15> */
.L_x_1264:
[----:B------:R-:W-:Y:S05]  /*40b0*/  BSYNC B0 ;  /* 0x0000000000007941 */ /* 0x000fea0003800000 */
.L_x_1263:
        /* <DEDUP_REMOVED lines=12> */
.L_x_1266:
[----:B------:R-:W-:Y:S05]  /*4180*/  BSYNC B0 ;  /* 0x0000000000007941 */ /* 0x000fea0003800000 */
.L_x_1265:
        /* <DEDUP_REMOVED lines=102> */
.L_x_1268:
[----:B------:R-:W-:Y:S05]  /*47f0*/  BSYNC B0 ;  /* 0x0000000000007941 */ /* 0x000fea0003800000 */
.L_x_1267:
        /* <DEDUP_REMOVED lines=11> */
.L_x_1270:
[----:B------:R-:W-:Y:S05]  /*48b0*/  BSYNC B0 ;  /* 0x0000000000007941 */ /* 0x000fea0003800000 */
.L_x_1269:
        /* <DEDUP_REMOVED lines=15> */
.L_x_1272:
[----:B------:R-:W-:Y:S05]  /*49b0*/  BSYNC B0 ;  /* 0x0000000000007941 */ /* 0x000fea0003800000 */
.L_x_1271:
        /* <DEDUP_REMOVED lines=12> */
.L_x_1274:
[----:B------:R-:W-:Y:S05]  /*4a80*/  BSYNC B0 ;  /* 0x0000000000007941 */ /* 0x000fea0003800000 */
.L_x_1273:
        /* <DEDUP_REMOVED lines=102> */
.L_x_1276:
[----:B------:R-:W-:Y:S05]  /*50f0*/  BSYNC B0 ;  /* 0x0000000000007941 */ /* 0x000fea0003800000 */
.L_x_1275:
        /* <DEDUP_REMOVED lines=11> */
.L_x_1278:
[----:B------:R-:W-:Y:S05]  /*51b0*/  BSYNC B0 ;  /* 0x0000000000007941 */ /* 0x000fea0003800000 */
.L_x_1277:
        /* <DEDUP_REMOVED lines=15> */
.L_x_1280:
[----:B------:R-:W-:Y:S05]  /*52b0*/  BSYNC B0 ;  /* 0x0000000000007941 */ /* 0x000fea0003800000 */
.L_x_1279:
        /* <DEDUP_REMOVED lines=12> */
.L_x_1282:
[----:B------:R-:W-:Y:S05]  /*5380*/  BSYNC B0 ;  /* 0x0000000000007941 */ /* 0x000fea0003800000 */
.L_x_1281:
        /* <DEDUP_REMOVED lines=102> */
.L_x_1284:
[----:B------:R-:W-:Y:S05]  /*59f0*/  BSYNC B0 ;  /* 0x0000000000007941 */ /* 0x000fea0003800000 */
.L_x_1283:
        /* <DEDUP_REMOVED lines=12> */
.L_x_1286:
[----:B------:R-:W-:Y:S05]  /*5ac0*/  BSYNC B0 ;  /* 0x0000000000007941 */ /* 0x000fea0003800000 */
.L_x_1285:
        /* <DEDUP_REMOVED lines=12> */
.L_x_1288:
[----:B------:R-:W-:Y:S05]  /*5b90*/  BSYNC B0 ;  /* 0x0000000000007941 */ /* 0x000fea0003800000 */
.L_x_1287:
        /* <DEDUP_REMOVED lines=11> */
.L_x_1290:
[----:B------:R-:W-:Y:S05]  /*5c50*/  BSYNC B0 ;  /* 0x0000000000007941 */ /* 0x000fea0003800000 */
.L_x_1289:
        /* <DEDUP_REMOVED lines=13> */
.L_x_1291:
[----:B------:R-:W-:Y:S05]  /*5d30*/  EXIT ;  /* 0x000000000000794d */ /* 0x000fea0003800000 */
        .weak           $__internal_19_$__cuda_sm20_div_s64
        .type           $__internal_19_$__cuda_sm20_div_s64,@function
        .size           $__internal_19_$__cuda_sm20_div_s64,(.L_x_3052 - $__internal_19_$__cuda_sm20_div_s64)
$__internal_19_$__cuda_sm20_div_s64:
        /* <DEDUP_REMOVED lines=82> */
[----:B------:R-:W-:Y:S06]  /*6260*/  RET.REL.NODEC R10 `(_ZN4vllm31rms_norm_per_block_quant_kernelIN3c108BFloat16ENS1_13Float8_e4m3fnELb1ELb0ELi128EEEvPT0_PfPKT_S9_PKffiiPS7_l) ;  /* 0xffff9d900a007950 */ /* 0x000fec0003c3ffff */
.L_x_1293:
        /* <DEDUP_REMOVED lines=9> */
.L_x_3052:


//--------------------- .text._ZN4vllm31rms_norm_per_block_quant_kernelIN3c108BFloat16EaLb1ELb1ELi128EEEvPT0_PfPKT_S8_PKffiiPS6_l --------------------------
	.section	.text._ZN4vllm31rms_norm_per_block_quant_kernelIN3c108BFloat16EaLb1ELb1ELi128EEEvPT0_PfPKT_S8_PKffiiPS6_l,"ax",@progbits
	.sectioninfo	@"SHI_REGISTERS=52"
	.align	128
        .global         _ZN4vllm31rms_norm_per_block_quant_kernelIN3c108BFloat16EaLb1ELb1ELi128EEEvPT0_PfPKT_S8_PKffiiPS6_l
        .type           _ZN4vllm31rms_norm_per_block_quant_kernelIN3c108BFloat16EaLb1ELb1ELi128EEEvPT0_PfPKT_S8_PKffiiPS6_l,@function
        .size           _ZN4vllm31rms_norm_per_block_quant_kernelIN3c108BFloat16EaLb1ELb1ELi128EEEvPT0_PfPKT_S8_PKffiiPS6_l,(.L_x_3054 - _ZN4vllm31rms_norm_per_block_quant_kernelIN3c108BFloat16EaLb1ELb1ELi128EEEvPT0_PfPKT_S8_PKffiiPS6_l)
        .other          _ZN4vllm31rms_norm_per_block_quant_kernelIN3c108BFloat16EaLb1ELb1ELi128EEEvPT0_PfPKT_S8_PKffiiPS6_l,@"STO_CUDA_ENTRY STV_DEFAULT"
_ZN4vllm31rms_norm_per_block_quant_kernelIN3c108BFloat16EaLb1ELb1ELi128EEEvPT0_PfPKT_S8_PKffiiPS6_l:
.text._ZN4vllm31rms_norm_per_block_quant_kernelIN3c108BFloat16EaLb1ELb1ELi128EEEvPT0_PfPKT_S8_PKffiiPS6_l:
        /* <DEDUP_REMOVED lines=26> */
.L_x_1296:
        /* <DEDUP_REMOVED lines=100> */
.L_x_1295:
[----:B------:R-:W-:Y:S05]  /*07e0*/  BSYNC B0 ;  /* 0x0000000000007941 */ /* 0x000fea0003800000 */
.L_x_1294:
        /* <DEDUP_REMOVED lines=101> */
.L_x_1298:
        /* <DEDUP_REMOVED lines=58> */
.L_x_1299:
[----:B0-----:R-:W-:Y:S05]  /*11e0*/  BSYNC B0 ;  /* 0x0000000000007941 */ /* 0x001fea0003800000 */
.L_x_1297:
        /* <DEDUP_REMOVED lines=20> */
[----:B01----:R-:W-:Y:S05]  /*1330*/  CALL.REL.NOINC `($__internal_20_$__cuda_sm20_div_s64) ;  /* 0x00003d7000007944 */ /* 0x003fea0003c00000 */
[----:B------:R-:W-:Y:S02]  /*1340*/  IMAD.MOV.U32 R4, RZ, RZ, R14 ;  /* 0x000000ffff047224 */ /* 0x000fe400078e000e */
[----:B------:R-:W-:Y:S01]  /*1350*/  IMAD.MOV.U32 R5, RZ, RZ, R15 ;  /* 0x000000ffff057224 */ /* 0x000fe200078e000f */
[----:B------:R-:W-:Y:S05]  /*1360*/  BRA `(.L_x_1301) ;  /* 0x0000018000007947 */ /* 0x000fea0003800000 */
.L_x_1300:
        /* <DEDUP_REMOVED lines=24> */
.L_x_1301:
        /* <DEDUP_REMOVED lines=9> */
[----:B-1----:R-:W-:Y:S05]  /*1580*/  CALL.REL.NOINC `($__internal_20_$__cuda_sm20_div_s64) ;  /* 0x00003b2000007944 */ /* 0x002fea0003c00000 */
        /* <DEDUP_REMOVED lines=11> */
.L_x_1303:
        /* <DEDUP_REMOVED lines=23> */
.L_x_1304:
[----:B------:R-:W-:Y:S05]  /*17b0*/  BSYNC B0 ;  /* 0x0000000000007941 */ /* 0x000fea0003800000 */
.L_x_1302:
        /* <DEDUP_REMOVED lines=19> */
.L_x_1307:
        /* <DEDUP_REMOVED lines=234> */
.L_x_1306:
[----:B------:R-:W-:Y:S05]  /*2790*/  BSYNC B0 ;  /* 0x0000000000007941 */ /* 0x000fea0003800000 */
.L_x_1305:
        /* <DEDUP_REMOVED lines=16> */
[----:B-1----:R-:W-:Y:S05]  /*28a0*/  CALL.REL.NOINC `($__internal_20_$__cuda_sm20_div_s64) ;  /* 0x0000280000007944 */ /* 0x002fea0003c00000 */
[----:B------:R-:W-:Y:S05]  /*28b0*/  BRA `(.L_x_1309) ;  /* 0x0000017000007947 */ /* 0x000fea0003800000 */
.L_x_1308:
        /* <DEDUP_REMOVED lines=23> */
.L_x_1309:
        /* <DEDUP_REMOVED lines=32> */
.L_x_1318:
        /* <DEDUP_REMOVED lines=80> */
.L_x_1316:
[----:B------:R-:W-:Y:S05]  /*3130*/  BSYNC B2 ;  /* 0x0000000000027941 */ /* 0x000fea0003800000 */
.L_x_1315:
[----:B------:R-:W-:Y:S05]  /*3140*/  @!P0 BRA `(.L_x_1314) ;  /* 0x0000015000008947 */ /* 0x000fea0003800000 */
[----:B0-----:R0:W2:Y:S01]  /*3150*/  LDS R43, [R20] ;  /* 0x00000000142b7984 */ /* 0x0010a20000000800 */
[----:B------:R-:W-:-:S03]  /*3160*/  LEA R40, R44, 0x180, 0x2 ;  /* 0x000001802c287811 */ /* 0x000fc600078e10ff */
.L_x_1317:
        /* <DEDUP_REMOVED lines=19> */
.L_x_1314:
[----:B------:R-:W-:Y:S05]  /*32a0*/  BSYNC B1 ;  /* 0x0000000000017941 */ /* 0x000fea0003800000 */
.L_x_1313:
        /* <DEDUP_REMOVED lines=43> */
.L_x_1312:
[----:B------:R-:W-:Y:S05]  /*3560*/  BSYNC B0 ;  /* 0x0000000000007941 */ /* 0x000fea0003800000 */
.L_x_1311:
[----:B------:R-:W-:Y:S02]  /*3570*/  IADD3 R33, R33, 0x1, RZ ;  /* 0x0000000121217810 */ /* 0x000fe40007ffe0ff */
[----:B------:R-:W-:Y:S02]  /*3580*/  IADD3 R31, P1, R31, 0x1, RZ ;  /* 0x000000011f1f7810 */ /* 0x000fe40007f3e0ff */
[----:B------:R-:W-:-:S03]  /*3590*/  ISETP.GT.U32.AND P0, PT, R14, R33, PT ;  /* 0x000000210e00720c */ /* 0x000fc60003f04070 */
[----:B------:R-:W-:Y:S01]  /*35a0*/  IMAD.X R32, RZ, RZ, R32, P1 ;  /* 0x000000ffff207224 */ /* 0x000fe200008e0620 */
[----:B------:R-:W-:-:S13]  /*35b0*/  ISETP.GT.AND.EX P0, PT, R15, RZ, PT, P0 ;  /* 0x000000ff0f00720c */ /* 0x000fda0003f04300 */
[----:B------:R-:W-:Y:S05]  /*35c0*/  @P0 BRA `(.L_x_1318) ;  /* 0xfffff66000000947 */ /* 0x000fea000383ffff */
.L_x_1310:
        /* <DEDUP_REMOVED lines=36> */
[----:B-123--:R-:W-:Y:S05]  /*3810*/  CALL.REL.NOINC `($__internal_21_$__cuda_sm20_rem_s64) ;  /* 0x00001dd000007944 */ /* 0x00efea0003c00000 */
[----:B------:R-:W-:Y:S05]  /*3820*/  BRA `(.L_x_1322) ;  /* 0x0000013000007947 */ /* 0x000fea0003800000 */
.L_x_1321:
        /* <DEDUP_REMOVED lines=19> */
.L_x_1322:
        /* <DEDUP_REMOVED lines=13> */
.L_x_1320:
[----:B------:R-:W-:Y:S05]  /*3a30*/  BSYNC B0 ;  /* 0x0000000000007941 */ /* 0x000fea0003800000 */
.L_x_1319:
        /* <DEDUP_REMOVED lines=18> */
.L_x_1326:
        /* <DEDUP_REMOVED lines=31> */
[----:B-1-3-5:R-:W-:Y:S05]  /*3d50*/  CALL.REL.NOINC `($__internal_21_$__cuda_sm20_rem_s64) ;  /* 0x0000189000007944 */ /* 0x02afea0003c00000 */
[----:B------:R-:W-:Y:S05]  /*3d60*/  BRA `(.L_x_1324) ;  /* 0x0000013000007947 */ /* 0x000fea0003800000 */
.L_x_1323:
        /* <DEDUP_REMOVED lines=19> */
.L_x_1324:
        /* <DEDUP_REMOVED lines=288> */
.L_x_1325:
[----:B------:R-:W-:Y:S05]  /*50a0*/  EXIT ;  /* 0x000000000000794d */ /* 0x000fea0003800000 */
        .weak           $__internal_20_$__cuda_sm20_div_s64
        .type           $__internal_20_$__cuda_sm20_div_s64,@function
        .size           $__internal_20_$__cuda_sm20_div_s64,($__internal_21_$__cuda_sm20_rem_s64 - $__internal_20_$__cuda_sm20_div_s64)
$__internal_20_$__cuda_sm20_div_s64:
        /* <DEDUP_REMOVED lines=83> */
[----:B------:R-:W-:Y:S06]  /*55e0*/  RET.REL.NODEC R8 `(_ZN4vllm31rms_norm_per_block_quant_kernelIN3c108BFloat16EaLb1ELb1ELi128EEEvPT0_PfPKT_S8_PKffiiPS6_l) ;  /* 0xffffaa1008007950 */ /* 0x000fec0003c3ffff */
        .weak           $__internal_21_$__cuda_sm20_rem_s64
        .type           $__internal_21_$__cuda_sm20_rem_s64,@function
        .size           $__internal_21_$__cuda_sm20_rem_s64,(.L_x_3054 - $__internal_21_$__cuda_sm20_rem_s64)
$__internal_21_$__cuda_sm20_rem_s64:
        /* <DEDUP_REMOVED lines=76> */
[----:B------:R-:W-:Y:S06]  /*5ab0*/  RET.REL.NODEC R16 `(_ZN4vllm31rms_norm_per_block_quant_kernelIN3c108BFloat16EaLb1ELb1ELi128EEEvPT0_PfPKT_S8_PKffiiPS6_l) ;  /* 0xffffa54010007950 */ /* 0x000fec0003c3ffff */
.L_x_1327:
        /* <DEDUP_REMOVED lines=12> */
.L_x_3054:


//--------------------- .text._ZN4vllm31rms_norm_per_block_quant_kernelIN3c108BFloat16ENS1_13Float8_e4m3fnELb1ELb1ELi128EEEvPT0_PfPKT_S9_PKffiiPS7_l --------------------------
	.section	.text._ZN4vllm31rms_norm_per_block_quant_kernelIN3c108BFloat16ENS1_13Float8_e4m3fnELb1ELb1ELi128EEEvPT0_PfPKT_S9_PKffiiPS7_l,"ax",@progbits
	.sectioninfo	@"SHI_REGISTERS=52"
	.align	128
        .global         _ZN4vllm31rms_norm_per_block_quant_kernelIN3c108BFloat16ENS1_13Float8_e4m3fnELb1ELb1ELi128EEEvPT0_PfPKT_S9_PKffiiPS7_l
        .type           _ZN4vllm31rms_norm_per_block_quant_kernelIN3c108BFloat16ENS1_13Float8_e4m3fnELb1ELb1ELi128EEEvPT0_PfPKT_S9_PKffiiPS7_l,@function
        .size           _ZN4vllm31rms_norm_per_block_quant_kernelIN3c108BFloat16ENS1_13Float8_e4m3fnELb1ELb1ELi128EEEvPT0_PfPKT_S9_PKffiiPS7_l,(.L_x_3056 - _ZN4vllm31rms_norm_per_block_quant_kernelIN3c108BFloat16ENS1_13Float8_e4m3fnELb1ELb1ELi128EEEvPT0_PfPKT_S9_PKffiiPS7_l)
        .other          _ZN4vllm31rms_norm_per_block_quant_kernelIN3c108BFloat16ENS1_13Float8_e4m3fnELb1ELb1ELi128EEEvPT0_PfPKT_S9_PKffiiPS7_l,@"STO_CUDA_ENTRY STV_DEFAULT"
_ZN4vllm31rms_norm_per_block_quant_kernelIN3c108BFloat16ENS1_13Float8_e4m3fnELb1ELb1ELi128EEEvPT0_PfPKT_S9_PKffiiPS7_l:
.text._ZN4vllm31rms_norm_per_block_quant_kernelIN3c108BFloat16ENS1_13Float8_e4m3fnELb1ELb1ELi128EEEvPT0_PfPKT_S9_PKffiiPS7_l:
        /* <DEDUP_REMOVED lines=26> */
.L_x_1330:
        /* <DEDUP_REMOVED lines=100> */
.L_x_1329:
[----:B------:R-:W-:Y:S05]  /*07e0*/  BSYNC B0 ;  /* 0x0000000000007941 */ /* 0x000fea0003800000 */
.L_x_1328:
        /* <DEDUP_REMOVED lines=101> */
.L_x_1332:
        /* <DEDUP_REMOVED lines=58> */
.L_x_1333:
[----:B0-----:R-:W-:Y:S05]  /*11e0*/  BSYNC B0 ;  /* 0x0000000000007941 */ /* 0x001fea0003800000 */
.L_x_1331:
        /* <DEDUP_REMOVED lines=20> */
[----:B01----:R-:W-:Y:S05]  /*1330*/  CALL.REL.NOINC `($__internal_22_$__cuda_sm20_div_s64) ;  /* 0x00004e9000007944 */ /* 0x003fea0003c00000 */
[----:B------:R-:W-:Y:S02]  /*1340*/  IMAD.MOV.U32 R4, RZ, RZ, R14 ;  /* 0x000000ffff047224 */ /* 0x000fe400078e000e */
[----:B------:R-:W-:Y:S01]  /*1350*/  IMAD.MOV.U32 R5, RZ, RZ, R15 ;  /* 0x000000ffff057224 */ /* 0x000fe200078e000f */
[----:B------:R-:W-:Y:S05]  /*1360*/  BRA `(.L_x_1335) ;  /* 0x0000018000007947 */ /* 0x000fea0003800000 */
.L_x_1334:
        /* <DEDUP_REMOVED lines=24> */
.L_x_1335:
        /* <DEDUP_REMOVED lines=9> */
[----:B-1----:R-:W-:Y:S05]  /*1580*/  CALL.REL.NOINC `($__internal_22_$__cuda_sm20_div_s64) ;  /* 0x00004c4000007944 */ /* 0x002fea0003c00000 */
        /* <DEDUP_REMOVED lines=11> */
.L_x_1337:
        /* <DEDUP_REMOVED lines=23> */
.L_x_1338:
[----:B------:R-:W-:Y:S05]  /*17b0*/  BSYNC B0 ;  /* 0x0000000000007941 */ /* 0x000fea0003800000 */
.L_x_1336:
        /* <DEDUP_REMOVED lines=19> */
.L_x_1341:
        /* <DEDUP_REMOVED lines=234> */
.L_x_1340:
[----:B------:R-:W-:Y:S05]  /*2790*/  BSYNC B0 ;  /* 0x0000000000007941 */ /* 0x000fea0003800000 */
.L_x_1339:
        /* <DEDUP_REMOVED lines=16> */
[----:B-1----:R-:W-:Y:S05]  /*28a0*/  CALL.REL.NOINC `($__internal_22_$__cuda_sm20_div_s64) ;  /* 0x0000392000007944 */ /* 0x002fea0003c00000 */
[----:B------:R-:W-:Y:S05]  /*28b0*/  BRA `(.L_x_1343) ;  /* 0x0000017000007947 */ /* 0x000fea0003800000 */
.L_x_1342:
        /* <DEDUP_REMOVED lines=23> */
.L_x_1343:
        /* <DEDUP_REMOVED lines=32> */
.L_x_1352:
        /* <DEDUP_REMOVED lines=80> */
.L_x_1350:
[----:B------:R-:W-:Y:S05]  /*3130*/  BSYNC B2 ;  /* 0x0000000000027941 */ /* 0x000fea0003800000 */
.L_x_1349:
[----:B------:R-:W-:Y:S05]  /*3140*/  @!P0 BRA `(.L_x_1348) ;  /* 0x0000015000008947 */ /* 0x000fea0003800000 */
[----:B0-----:R0:W2:Y:S01]  /*3150*/  LDS R43, [R20] ;  /* 0x00000000142b7984 */ /* 0x0010a20000000800 */
[----:B------:R-:W-:-:S03]  /*3160*/  LEA R40, R44, 0x180, 0x2 ;  /* 0x000001802c287811 */ /* 0x000fc600078e10ff */
.L_x_1351:
        /* <DEDUP_REMOVED lines=19> */
.L_x_1348:
[----:B------:R-:W-:Y:S05]  /*32a0*/  BSYNC B1 ;  /* 0x0000000000017941 */ /* 0x000fea0003800000 */
.L_x_1347:
        /* <DEDUP_REMOVED lines=43> */
.L_x_1346:
[----:B------:R-:W-:Y:S05]  /*3560*/  BSYNC B0 ;  /* 0x0000000000007941 */ /* 0x000fea0003800000 */
.L_x_1345:
[----:B------:R-:W-:Y:S02]  /*3570*/  IADD3 R33, R33, 0x1, RZ ;  /* 0x0000000121217810 */ /* 0x000fe40007ffe0ff */
[----:B------:R-:W-:Y:S02]  /*3580*/  IADD3 R31, P1, R31, 0x1, RZ ;  /* 0x000000011f1f7810 */ /* 0x000fe40007f3e0ff */
[----:B------:R-:W-:-:S03]  /*3590*/  ISETP.GT.U32.AND P0, PT, R14, R33, PT ;  /* 0x000000210e00720c */ /* 0x000fc60003f04070 */
[----:B------:R-:W-:Y:S01]  /*35a0*/  IMAD.X R32, RZ, RZ, R32, P1 ;  /* 0x000000ffff207224 */ /* 0x000fe200008e0620 */
[----:B------:R-:W-:-:S13]  /*35b0*/  ISETP.GT.AND.EX P0, PT, R15, RZ, PT, P0 ;  /* 0x000000ff0f00720c */ /* 0x000fda0003f04300 */
[----:B------:R-:W-:Y:S05]  /*35c0*/  @P0 BRA `(.L_x_1352) ;  /* 0xfffff66000000947 */ /* 0x000fea000383ffff */
.L_x_1344:
        /* <DEDUP_REMOVED lines=38> */
[----:B-1--4-:R-:W-:Y:S05]  /*3830*/  CALL.REL.NOINC `($__internal_23_$__cuda_sm20_rem_s64) ;  /* 0x00002ed000007944 */ /* 0x012fea0003c00000 */
[----:B------:R-:W-:Y:S05]  /*3840*/  BRA `(.L_x_1356) ;  /* 0x0000013000007947 */ /* 0x000fea0003800000 */
.L_x_1355:
        /* <DEDUP_REMOVED lines=19> */
.L_x_1356:
        /* <DEDUP_REMOVED lines=13> */
.L_x_1354:
[----:B------:R-:W-:Y:S05]  /*3a50*/  BSYNC B0 ;  /* 0x0000000000007941 */ /* 0x000fea0003800000 */
.L_x_1353:
        /* <DEDUP_REMOVED lines=14> */
.L_x_1392:
        /* <DEDUP_REMOVED lines=32> */
[----:B-1--45:R-:W-:Y:S05]  /*3d40*/  CALL.REL.NOINC `($__internal_23_$__cuda_sm20_rem_s64) ;  /* 0x000029c000007944 */ /* 0x032fea0003c00000 */
[----:B------:R-:W-:Y:S05]  /*3d50*/  BRA `(.L_x_1358) ;  /* 0x0000013000007947 */ /* 0x000fea0003800000 */
.L_x_1357:
        /* <DEDUP_REMOVED lines=19> */
.L_x_1358:
        /* <DEDUP_REMOVED lines=75> */
.L_x_1360:
[----:B------:R-:W-:Y:S05]  /*4340*/  BSYNC B0 ;  /* 0x0000000000007941 */ /* 0x000fea0003800000 */
.L_x_1359:
        /* <DEDUP_REMOVED lines=11> */
.L_x_1362:
[----:B------:R-:W-:Y:S05]  /*4400*/  BSYNC B0 ;  /* 0x0000000000007941 */ /* 0x000fea0003800000 */
.L_x_1361:
        /* <DEDUP_REMOVED lines=15> */
.L_x_1364:
[----:B------:R-:W-:Y:S05]  /*4500*/  BSYNC B0 ;  /* 0x0000000000007941 */ /* 0x000fea0003800000 */
.L_x_1363:
        /* <DEDUP_REMOVED lines=12> */
.L_x_1366:
[----:B------:R-:W-:Y:S05]  /*45d0*/  BSYNC B0 ;  /* 0x0000000000007941 */ /* 0x000fea0003800000 */
.L_x_1365:
        /* <DEDUP_REMOVED lines=104> */
.L_x_1368:
[----:B------:R-:W-:Y:S05]  /*4c60*/  BSYNC B0 ;  /* 0x0000000000007941 */ /* 0x000fea0003800000 */
.L_x_1367:
        /* <DEDUP_REMOVED lines=11> */
.L_x_1370:
[----:B------:R-:W-:Y:S05]  /*4d20*/  BSYNC B0 ;  /* 0x0000000000007941 */ /* 0x000fea0003800000 */
.L_x_1369:
        /* <DEDUP_REMOVED lines=15> */
.L_x_1372:
[----:B------:R-:W-:Y:S05]  /*4e20*/  BSYNC B0 ;  /* 0x0000000000007941 */ /* 0x000fea0003800000 */
.L_x_1371:
        /* <DEDUP_REMOVED lines=12> */
.L_x_1374:
[----:B------:R-:W-:Y:S05]  /*4ef0*/  BSYNC B0 ;  /* 0x0000000000007941 */ /* 0x000fea0003800000 */
.L_x_1373:
        /* <DEDUP_REMOVED lines=103> */
.L_x_1376:
[----:B------:R-:W-:Y:S05]  /*5570*/  BSYNC B0 ;  /* 0x0000000000007941 */ /* 0x000fea0003800000 */
.L_x_1375:
        /* <DEDUP_REMOVED lines=11> */
.L_x_1378:
[----:B------:R-:W-:Y:S05]  /*5630*/  BSYNC B0 ;  /* 0x0000000000007941 */ /* 0x000fea0003800000 */
.L_x_1377:
        /* <DEDUP_REMOVED lines=15> */
.L_x_1380:
[----:B------:R-:W-:Y:S05]  /*5730*/  BSYNC B0 ;  /* 0x0000000000007941 */ /* 0x000fea0003800000 */
.L_x_1379:
        /* <DEDUP_REMOVED lines=12> */
.L_x_1382:
[----:B------:R-:W-:Y:S05]  /*5800*/  BSYNC B0 ;  /* 0x0000000000007941 */ /* 0x000fea0003800000 */
.L_x_1381:
        /* <DEDUP_REMOVED lines=103> */
.L_x_1384:
[----:B------:R-:W-:Y:S05]  /*5e80*/  BSYNC B0 ;  /* 0x0000000000007941 */ /* 0x000fea0003800000 */
.L_x_1383:
        /* <DEDUP_REMOVED lines=12> */
.L_x_1386:
[----:B------:R-:W-:Y:S05]  /*5f50*/  BSYNC B0 ;  /* 0x0000000000007941 */ /* 0x000fea0003800000 */
.L_x_1385:
        /* <DEDUP_REMOVED lines=12> */
.L_x_1388:
[----:B------:R-:W-:Y:S05]  /*6020*/  BSYNC B0 ;  /* 0x0000000000007941 */ /* 0x000fea0003800000 */
.L_x_1387:
        /* <DEDUP_REMOVED lines=11> */
.L_x_1390:
[----:B------:R-:W-:Y:S05]  /*60e0*/  BSYNC B0 ;  /* 0x0000000000007941 */ /* 0x000fea0003800000 */
.L_x_1389:
        /* <DEDUP_REMOVED lines=13> */
.L_x_1391:
[----:B------:R-:W-:Y:S05]  /*61c0*/  EXIT ;  /* 0x000000000000794d */ /* 0x000fea0003800000 */
        .weak           $__internal_22_$__cuda_sm20_div_s64
        .type           $__internal_22_$__cuda_sm20_div_s64,@function
        .size           $__internal_22_$__cuda_sm20_div_s64,($__internal_23_$__cuda_sm20_rem_s64 - $__internal_22_$__cuda_sm20_div_s64)
$__internal_22_$__cuda_sm20_div_s64:
        /* <DEDUP_REMOVED lines=83> */
[----:B------:R-:W-:Y:S06]  /*6700*/  RET.REL.NODEC R8 `(_ZN4vllm31rms_norm_per_block_quant_kernelIN3c108BFloat16ENS1_13Float8_e4m3fnELb1ELb1ELi128EEEvPT0_PfPKT_S9_PKffiiPS7_l) ;  /* 0xffff98f008007950 */ /* 0x000fec0003c3ffff */
        .weak           $__internal_23_$__cuda_sm20_rem_s64
        .type           $__internal_23_$__cuda_sm20_rem_s64,@function
        .size           $__internal_23_$__cuda_sm20_rem_s64,(.L_x_3056 - $__internal_23_$__cuda_sm20_rem_s64)
$__internal_23_$__cuda_sm20_rem_s64:
        /* <DEDUP_REMOVED lines=76> */
[----:B------:R-:W-:Y:S06]  /*6bd0*/  RET.REL.NODEC R8 `(_ZN4vllm31rms_norm_per_block_quant_kernelIN3c108BFloat16ENS1_13Float8_e4m3fnELb1ELb1ELi128EEEvPT0_PfPKT_S9_PKffiiPS7_l) ;  /* 0xffff942008007950 */ /* 0x000fec0003c3ffff */
.L_x_1393:
        /* <DEDUP_REMOVED lines=10> */
.L_x_3056:


//--------------------- .text._ZN4vllm31rms_norm_per_block_quant_kernelIN3c104HalfEaLb0ELb0ELi64EEEvPT0_PfPKT_S8_PKffiiPS6_l --------------------------
	.section	.text._ZN4vllm31rms_norm_per_block_quant_kernelIN3c104HalfEaLb0ELb0ELi64EEEvPT0_PfPKT_S8_PKffiiPS6_l,"ax",@progbits
	.sectioninfo	@"SHI_REGISTERS=52"
	.align	128
        .global         _ZN4vllm31rms_norm_per_block_quant_kernelIN3c104HalfEaLb0ELb0ELi64EEEvPT0_PfPKT_S8_PKffiiPS6_l
        .type           _ZN4vllm31rms_norm_per_block_quant_kernelIN3c104HalfEaLb0ELb0ELi64EEEvPT0_PfPKT_S8_PKffiiPS6_l,@function
        .size           _ZN4vllm31rms_norm_per_block_quant_kernelIN3c104HalfEaLb0ELb0ELi64EEEvPT0_PfPKT_S8_PKffiiPS6_l,(.L_x_3057 - _ZN4vllm31rms_norm_per_block_quant_kernelIN3c104HalfEaLb0ELb0ELi64EEEvPT0_PfPKT_S8_PKffiiPS6_l)
        .other          _ZN4vllm31rms_norm_per_block_quant_kernelIN3c104HalfEaLb0ELb0ELi64EEEvPT0_PfPKT_S8_PKffiiPS6_l,@"STO_CUDA_ENTRY STV_DEFAULT"
_ZN4vllm31rms_norm_per_block_quant_kernelIN3c104HalfEaLb0ELb0ELi64EEEvPT0_PfPKT_S8_PKffiiPS6_l:
.text._ZN4vllm31rms_norm_per_block_quant_kernelIN3c104HalfEaLb0ELb0ELi64EEEvPT0_PfPKT_S8_PKffiiPS6_l:
        /* <DEDUP_REMOVED lines=19> */
.L_x_1396:
[----:B------:R-:W-:-:S04]  /*0130*/  IMAD.MOV.U32 R2, RZ, RZ, 0x8 ;  /* 0x00000008ff027424 */ /* 0x000fc800078e00ff */
[----:B------:R-:W-:-:S06]  /*0140*/  IMAD.WIDE.U32 R2, R5, R2, UR6 ;  /* 0x0000000605027e25 */ /* 0x000fcc000f8e0002 */
[----:B------:R-:W2:Y:S01]  /*0150*/  LDG.E.64.CONSTANT R2, [R2.64] ;  /* 0x0000000e02027981 */ /* 0x000ea2000c1e9b00 */
[----:B------:R-:W-:-:S04]  /*0160*/  IADD3 R8, R5, c[0x0][0x0], RZ ;  /* 0x0000000005087a10 */ /* 0x000fc80007ffe0ff */
[----:B------:R-:W-:Y:S01]  /*0170*/  ISETP.GE.U32.AND P0, PT, R8, UR8, PT ;  /* 0x0000000808007c0c */ /* 0x000fe2000bf06070 */
[--C-:B--2---:R-:W-:Y:S02]  /*0180*/  HADD2.F32 R7, -RZ, R2.reuse.H0_H0 ;  /* 0x20000002ff077230 */ /* 0x104fe40000004100 */
[----:B------:R-:W-:Y:S02]  /*0190*/  HADD2.F32 R6, -RZ, R2.H1_H1 ;  /* 0x30000002ff067230 */ /* 0x000fe40000004100 */
[--C-:B------:R-:W-:Y:S01]  /*01a0*/  HADD2.F32 R5, -RZ, R3.reuse.H1_H1 ;  /* 0x30000003ff057230 */ /* 0x100fe20000004100 */
[----:B------:R-:W-:Y:S01]  /*01b0*/  FFMA.FTZ R7, R7, R7, R4 ;  /* 0x0000000707077223 */ /* 0x000fe20000010004 */
[----:B------:R-:W-:-:S03]  /*01c0*/  HADD2.F32 R4, -RZ, R3.H0_H0 ;  /* 0x20000003ff047230 */ /* 0x000fc60000004100 */
[----:B------:R-:W-:-:S04]  /*01d0*/  FFMA.FTZ R7, R6, R6, R7 ;  /* 0x0000000606077223 */ /* 0x000fc80000010007 */
[----:B------:R-:W-:-:S04]  /*01e0*/  FFMA.FTZ R4, R4, R4, R7 ;  /* 0x0000000404047223 */ /* 0x000fc80000010007 */
[----:B------:R-:W-:Y:S01]  /*01f0*/  FFMA.FTZ R4, R5, R5, R4 ;  /* 0x0000000505047223 */ /* 0x000fe20000010004 */
[----:B------:R-:W-:Y:S05]  /*0200*/  @P0 BRA `(.L_x_1395) ;  /* 0x000002a000000947 */ /* 0x000fea0003800000 */
[----:B------:R-:W-:-:S04]  /*0210*/  IMAD.MOV.U32 R3, RZ, RZ, 0x8 ;  /* 0x00000008ff037424 */ /* 0x000fc800078e00ff */
[----:B------:R-:W-:-:S06]  /*0220*/  IMAD.WIDE.U32 R2, R8, R3, UR6 ;  /* 0x0000000608027e25 */ /* 0x000fcc000f8e0003 */
        /* <DEDUP_REMOVED lines=28> */
[----:B------:R-:W2:Y:S02]  /*03f0*/  LDG.E.64.CONSTANT R2, [R2.64] ;  /* 0x0000000e02027981 */ /* 0x000ea4000c1e9b00 */
[--C-:B--2---:R-:W-:Y:S02]  /*0400*/  HADD2.F32 R5, -RZ, R2.reuse.H0_H0 ;  /* 0x20000002ff057230 */ /* 0x104fe40000004100 */
[----:B------:R-:W-:-:S03]  /*0410*/  HADD2.F32 R6, -RZ, R2.H1_H1 ;  /* 0x30000002ff067230 */ /* 0x000fc60000004100 */
[----:B------:R-:W-:Y:S01]  /*0420*/  FFMA.FTZ R7, R5, R5, R4 ;  /* 0x0000000505077223 */ /* 0x000fe20000010004 */
[----:B------:R-:W-:Y:S01]  /*0430*/  IADD3 R5, R8, c[0x0][0x0], RZ ;  /* 0x0000000008057a10 */ /* 0x000fe20007ffe0ff */
[--C-:B------:R-:W-:Y:S02]  /*0440*/  HADD2.F32 R4, -RZ, R3.reuse.H0_H0 ;  /* 0x20000003ff047230 */ /* 0x100fe40000004100 */
[----:B------:R-:W-:Y:S01]  /*0450*/  FFMA.FTZ R7, R6, R6, R7 ;  /* 0x0000000606077223 */ /* 0x000fe20000010007 */
[----:B------:R-:W-:Y:S01]  /*0460*/  ISETP.GE.U32.AND P0, PT, R5, UR8, PT ;  /* 0x0000000805007c0c */ /* 0x000fe2000bf06070 */
[----:B------:R-:W-:Y:S02]  /*0470*/  HADD2.F32 R6, -RZ, R3.H1_H1 ;  /* 0x30000003ff067230 */ /* 0x000fe40000004100 */
[----:B------:R-:W-:-:S04]  /*0480*/  FFMA.FTZ R7, R4, R4, R7 ;  /* 0x0000000404077223 */ /* 0x000fc80000010007 */
[----:B------:R-:W-:-:S06]  /*0490*/  FFMA.FTZ R4, R6, R6, R7 ;  /* 0x0000000606047223 */ /* 0x000fcc0000010007 */
[----:B------:R-:W-:Y:S05]  /*04a0*/  @!P0 BRA `(.L_x_1396) ;  /* 0xfffffc8000008947 */ /* 0x000fea000383ffff */
.L_x_1395:
[----:B------:R-:W-:Y:S05]  /*04b0*/  BSYNC B0 ;  /* 0x0000000000007941 */ /* 0x000fea0003800000 */
.L_x_1394:
        /* <DEDUP_REMOVED lines=101> */
.L_x_1398:
        /* <DEDUP_REMOVED lines=58> */
.L_x_1399:
[----:B0-----:R-:W-:Y:S05]  /*0eb0*/  BSYNC B0 ;  /* 0x0000000000007941 */ /* 0x001fea0003800000 */
.L_x_1397:
        /* <DEDUP_REMOVED lines=20> */
[----:B01----:R-:W-:Y:S05]  /*1000*/  CALL.REL.NOINC `($__internal_24_$__cuda_sm20_div_s64) ;  /* 0x0000332000007944 */ /* 0x003fea0003c00000 */
[----:B------:R-:W-:Y:S02]  /*1010*/  IMAD.MOV.U32 R10, RZ, RZ, R4 ;  /* 0x000000ffff0a7224 */ /* 0x000fe400078e0004 */
[----:B------:R-:W-:Y:S01]  /*1020*/  IMAD.MOV.U32 R11, RZ, RZ, R5 ;  /* 0x000000ffff0b7224 */ /* 0x000fe200078e0005 */
[----:B------:R-:W-:Y:S05]  /*1030*/  BRA `(.L_x_1401) ;  /* 0x0000018000007947 */ /* 0x000fea0003800000 */
.L_x_1400:
        /* <DEDUP_REMOVED lines=24> */
.L_x_1401:
        /* <DEDUP_REMOVED lines=9> */
[----:B-1----:R-:W-:Y:S05]  /*1250*/  CALL.REL.NOINC `($__internal_24_$__cuda_sm20_div_s64) ;  /* 0x000030d000007944 */ /* 0x002fea0003c00000 */
        /* <DEDUP_REMOVED lines=11> */
.L_x_1403:
        /* <DEDUP_REMOVED lines=22> */
.L_x_1404:
[----:B------:R-:W-:Y:S05]  /*1470*/  BSYNC B0 ;  /* 0x0000000000007941 */ /* 0x000fea0003800000 */
.L_x_1402:
        /* <DEDUP_REMOVED lines=19> */
.L_x_1407:
        /* <DEDUP_REMOVED lines=11> */
[----:B------:R-:W-:Y:S01]  /*1660*/  ISETP.GE.AND.EX P0, PT, R12, R5, PT, P0 ;  /* 0x000000050c00720c */ /* 0x000fe20003f06300 */
[--C-:B--2---:R-:W-:Y:S02]  /*1670*/  HADD2.F32 R18, -RZ, R22.reuse.H0_H0 ;  /* 0x20000016ff127230 */ /* 0x104fe40000004100 */
[----:B------:R-:W-:-:S03]  /*1680*/  HADD2.F32 R21, -RZ, R22.H1_H1 ;  /* 0x30000016ff157230 */ /* 0x000fc60000004100 */
[----:B-1----:R-:W-:Y:S02]  /*1690*/  FMUL.FTZ R18, R18, UR17 ;  /* 0x0000001112127c20 */ /* 0x002fe40008410000 */
[----:B------:R-:W-:-:S03]  /*16a0*/  FMUL.FTZ R21, R21, UR17 ;  /* 0x0000001115157c20 */ /* 0x000fc60008410000 */
[----:B------:R-:W-:Y:S01]  /*16b0*/  F2FP.PACK_AB R22, RZ, R18 ;  /* 0x00000012ff16723e */ /* 0x000fe200000000ff */
[--C-:B------:R-:W-:Y:S01]  /*16c0*/  HADD2.F32 R18, -RZ, R23.reuse.H0_H0 ;  /* 0x20000017ff127230 */ /* 0x100fe20000004100 */
[----:B------:R-:W-:Y:S01]  /*16d0*/  F2FP.PACK_AB R24, RZ, R21 ;  /* 0x00000015ff18723e */ /* 0x000fe200000000ff */
[----:B------:R-:W-:Y:S02]  /*16e0*/  HADD2.F32 R21, -RZ, R23.H1_H1 ;  /* 0x30000017ff157230 */ /* 0x000fe40000004100 */
[----:B------:R-:W-:Y:S01]  /*16f0*/  HADD2.F32 R22, -RZ, R22.H0_H0 ;  /* 0x20000016ff167230 */ /* 0x000fe20000004100 */
[----:B------:R-:W-:Y:S01]  /*1700*/  FMUL.FTZ R18, R18, UR17 ;  /* 0x0000001112127c20 */ /* 0x000fe20008410000 */
[----:B---3--:R-:W-:Y:S01]  /*1710*/  HADD2.F32 R23, -RZ, R16.H0_H0 ;  /* 0x20000010ff177230 */ /* 0x008fe20000004100 */
[----:B------:R-:W-:Y:S01]  /*1720*/  FMUL.FTZ R25, R21, UR17 ;  /* 0x0000001115197c20 */ /* 0x000fe20008410000 */
[----:B------:R-:W-:Y:S02]  /*1730*/  HADD2.F32 R24, -RZ, R24.H0_H0 ;  /* 0x20000018ff187230 */ /* 0x000fe40000004100 */
[----:B------:R-:W-:Y:S01]  /*1740*/  F2FP.PACK_AB R18, RZ, R18 ;  /* 0x00000012ff12723e */ /* 0x000fe200000000ff */
[----:B------:R-:W-:Y:S01]  /*1750*/  FMUL.FTZ R22, R22, R23 ;  /* 0x0000001716167220 */ /* 0x000fe20000410000 */
[----:B------:R-:W-:Y:S01]  /*1760*/  HADD2.F32 R21, -RZ, R16.H1_H1 ;  /* 0x30000010ff157230 */ /* 0x000fe20000004100 */
[----:B------:R-:W-:Y:S01]  /*1770*/  F2FP.PACK_AB R25, RZ, R25 ;  /* 0x00000019ff19723e */ /* 0x000fe200000000ff */
[----:B------:R-:W-:-:S02]  /*1780*/  HADD2.F32 R23, -RZ, R17.H0_H0 ;  /* 0x20000011ff177230 */ /* 0x000fc40000004100 */
[----:B------:R-:W-:Y:S01]  /*1790*/  F2FP.PACK_AB R22, RZ, R22 ;  /* 0x00000016ff16723e */ /* 0x000fe200000000ff */
[----:B------:R-:W-:Y:S01]  /*17a0*/  HADD2.F32 R18, -RZ, R18.H0_H0 ;  /* 0x20000012ff127230 */ /* 0x000fe20000004100 */
[----:B------:R-:W-:Y:S01]  /*17b0*/  FMUL.FTZ R21, R24, R21 ;  /* 0x0000001518157220 */ /* 0x000fe20000410000 */
[----:B------:R-:W-:Y:S02]  /*17c0*/  HADD2.F32 R25, -RZ, R25.H0_H0 ;  /* 0x20000019ff197230 */ /* 0x000fe40000004100 */
[----:B------:R-:W-:Y:S01]  /*17d0*/  HADD2.F32 R16, -RZ, R17.H1_H1 ;  /* 0x30000011ff107230 */ /* 0x000fe20000004100 */
[----:B------:R-:W-:Y:S01]  /*17e0*/  FMUL.FTZ R18, R18, R23 ;  /* 0x0000001712127220 */ /* 0x000fe20000410000 */
[----:B------:R-:W-:Y:S01]  /*17f0*/  HADD2.F32 R17, -RZ, R22.H0_H0 ;  /* 0x20000016ff117230 */ /* 0x000fe20000004100 */
[----:B------:R-:W-:Y:S02]  /*1800*/  F2FP.PACK_AB R21, RZ, R21 ;  /* 0x00000015ff15723e */ /* 0x000fe400000000ff */
[----:B------:R-:W-:Y:S01]  /*1810*/  FMUL.FTZ R16, R25, R16 ;  /* 0x0000001019107220 */ /* 0x000fe20000410000 */
[----:B------:R-:W-:-:S02]  /*1820*/  F2FP.PACK_AB R18, RZ, R18 ;  /* 0x00000012ff12723e */ /* 0x000fc400000000ff */
[----:B------:R-:W-:Y:S01]  /*1830*/  FMNMX.FTZ R17, |R17|, R6, !PT ;  /* 0x0000000611117209 */ /* 0x000fe20007810200 */
[----:B------:R-:W-:Y:S01]  /*1840*/  HADD2.F32 R6, -RZ, R21.H0_H0 ;  /* 0x20000015ff067230 */ /* 0x000fe20000004100 */
[----:B------:R-:W-:Y:S01]  /*1850*/  F2FP.PACK_AB R16, RZ, R16 ;  /* 0x00000010ff10723e */ /* 0x000fe200000000ff */
[----:B------:R-:W-:-:S03]  /*1860*/  HADD2.F32 R21, -RZ, R18.H0_H0 ;  /* 0x20000012ff157230 */ /* 0x000fc60000004100 */
[----:B------:R-:W-:Y:S01]  /*1870*/  FMNMX.FTZ R6, R17, |R6|, !PT ;  /* 0x4000000611067209 */ /* 0x000fe20007810000 */
[----:B------:R-:W-:-:S03]  /*1880*/  HADD2.F32 R17, -RZ, R16.H0_H0 ;  /* 0x20000010ff117230 */ /* 0x000fc60000004100 */
[----:B------:R-:W-:-:S04]  /*1890*/  FMNMX.FTZ R6, R6, |R21|, !PT ;  /* 0x4000001506067209 */ /* 0x000fc80007810000 */
        /* <DEDUP_REMOVED lines=11> */
[----:B------:R-:W-:Y:S01]  /*1950*/  ISETP.GE.AND.EX P0, PT, R12, R5, PT, P0 ;  /* 0x000000050c00720c */ /* 0x000fe20003f06300 */
[--C-:B--2---:R-:W-:Y:S02]  /*1960*/  HADD2.F32 R18, -RZ, R22.reuse.H0_H0 ;  /* 0x20000016ff127230 */ /* 0x104fe40000004100 */
[----:B------:R-:W-:-:S03]  /*1970*/  HADD2.F32 R21, -RZ, R22.H1_H1 ;  /* 0x30000016ff157230 */ /* 0x000fc60000004100 */
[----:B------:R-:W-:Y:S02]  /*1980*/  FMUL.FTZ R18, R18, UR17 ;  /* 0x0000001112127c20 */ /* 0x000fe40008410000 */
        /* <DEDUP_REMOVED lines=25> */
[----:B------:R-:W-:Y:S01]  /*1b20*/  FMNMX.FTZ R17, R6, |R17|, !PT ;  /* 0x4000001106117209 */ /* 0x000fe20007810000 */
        /* <DEDUP_REMOVED lines=64> */
[----:B------:R-:W-:Y:S01]  /*1f30*/  ISETP.GE.AND.EX P0, PT, R12, R5, PT, P0 ;  /* 0x000000050c00720c */ /* 0x000fe20003f06300 */
[--C-:B--2---:R-:W-:Y:S02]  /*1f40*/  HADD2.F32 R16, -RZ, R22.reuse.H0_H0 ;  /* 0x20000016ff107230 */ /* 0x104fe40000004100 */
[----:B------:R-:W-:Y:S02]  /*1f50*/  HADD2.F32 R17, -RZ, R22.H1_H1 ;  /* 0x30000016ff117230 */ /* 0x000fe40000004100 */
[--C-:B------:R-:W-:Y:S01]  /*1f60*/  HADD2.F32 R14, -RZ, R23.reuse.H1_H1 ;  /* 0x30000017ff0e7230 */ /* 0x100fe20000004100 */
[----:B------:R-:W-:Y:S02]  /*1f70*/  FMUL.FTZ R16, R16, UR17 ;  /* 0x0000001110107c20 */ /* 0x000fe40008410000 */
[----:B------:R-:W-:Y:S02]  /*1f80*/  FMUL.FTZ R17, R17, UR17 ;  /* 0x0000001111117c20 */ /* 0x000fe40008410000 */
[----:B------:R-:W-:Y:S01]  /*1f90*/  FMUL.FTZ R14, R14, UR17 ;  /* 0x000000110e0e7c20 */ /* 0x000fe20008410000 */
[----:B------:R-:W-:Y:S01]  /*1fa0*/  F2FP.PACK_AB R15, RZ, R16 ;  /* 0x00000010ff0f723e */ /* 0x000fe200000000ff */
[----:B------:R-:W-:Y:S01]  /*1fb0*/  HADD2.F32 R16, -RZ, R23.H0_H0 ;  /* 0x20000017ff107230 */ /* 0x000fe20000004100 */
[----:B------:R-:W-:Y:S01]  /*1fc0*/  F2FP.PACK_AB R17, RZ, R17 ;  /* 0x00000011ff11723e */ /* 0x000fe200000000ff */
[----:B---3--:R-:W-:Y:S01]  /*1fd0*/  HADD2.F32 R18, -RZ, R2.H0_H0 ;  /* 0x20000002ff127230 */ /* 0x008fe20000004100 */
[----:B------:R-:W-:Y:S01]  /*1fe0*/  F2FP.PACK_AB R14, RZ, R14 ;  /* 0x0000000eff0e723e */ /* 0x000fe200000000ff */
[----:B------:R-:W-:Y:S01]  /*1ff0*/  HADD2.F32 R15, -RZ, R15.H0_H0 ;  /* 0x2000000fff0f7230 */ /* 0x000fe20000004100 */
[----:B------:R-:W-:Y:S01]  /*2000*/  FMUL.FTZ R16, R16, UR17 ;  /* 0x0000001110107c20 */ /* 0x000fe20008410000 */
[----:B------:R-:W-:-:S02]  /*2010*/  HADD2.F32 R17, -RZ, R17.H0_H0 ;  /* 0x20000011ff117230 */ /* 0x000fc40000004100 */
[----:B------:R-:W-:Y:S01]  /*2020*/  HADD2.F32 R2, -RZ, R2.H1_H1 ;  /* 0x30000002ff027230 */ /* 0x000fe20000004100 */
[----:B------:R-:W-:Y:S01]  /*2030*/  FMUL.FTZ R15, R15, R18 ;  /* 0x000000120f0f7220 */ /* 0x000fe20000410000 */
[----:B------:R-:W-:Y:S01]  /*2040*/  F2FP.PACK_AB R16, RZ, R16 ;  /* 0x00000010ff10723e */ /* 0x000fe200000000ff */
[----:B------:R-:W-:Y:S02]  /*2050*/  HADD2.F32 R14, -RZ, R14.H0_H0 ;  /* 0x2000000eff0e7230 */ /* 0x000fe40000004100 */
[----:B------:R-:W-:Y:S01]  /*2060*/  FMUL.FTZ R2, R17, R2 ;  /* 0x0000000211027220 */ /* 0x000fe20000410000 */
[--C-:B------:R-:W-:Y:S01]  /*2070*/  HADD2.F32 R17, -RZ, R3.reuse.H0_H0 ;  /* 0x20000003ff117230 */ /* 0x100fe20000004100 */
[----:B------:R-:W-:Y:S01]  /*2080*/  F2FP.PACK_AB R15, RZ, R15 ;  /* 0x0000000fff0f723e */ /* 0x000fe200000000ff */
[----:B------:R-:W-:Y:S02]  /*2090*/  HADD2.F32 R16, -RZ, R16.H0_H0 ;  /* 0x20000010ff107230 */ /* 0x000fe40000004100 */
[----:B------:R-:W-:Y:S01]  /*20a0*/  HADD2.F32 R3, -RZ, R3.H1_H1 ;  /* 0x30000003ff037230 */ /* 0x000fe20000004100 */
[----:B------:R-:W-:Y:S01]  /*20b0*/  F2FP.PACK_AB R2, RZ, R2 ;  /* 0x00000002ff02723e */ /* 0x000fe200000000ff */
[----:B------:R-:W-:Y:S01]  /*20c0*/  HADD2.F32 R15, -RZ, R15.H0_H0 ;  /* 0x2000000fff0f7230 */ /* 0x000fe20000004100 */
[----:B------:R-:W-:-:S02]  /*20d0*/  FMUL.FTZ R16, R16, R17 ;  /* 0x0000001110107220 */ /* 0x000fc40000410000 */
[----:B------:R-:W-:Y:S01]  /*20e0*/  FMUL.FTZ R3, R14, R3 ;  /* 0x000000030e037220 */ /* 0x000fe20000410000 */
[----:B------:R-:W-:Y:S01]  /*20f0*/  HADD2.F32 R2, -RZ, R2.H0_H0 ;  /* 0x20000002ff027230 */ /* 0x000fe20000004100 */
[----:B------:R-:W-:Y:S02]  /*2100*/  FMNMX.FTZ R15, R6, |R15|, !PT ;  /* 0x4000000f060f7209 */ /* 0x000fe40007810000 */
[----:B------:R-:W-:Y:S02]  /*2110*/  F2FP.PACK_AB R16, RZ, R16 ;  /* 0x00000010ff10723e */ /* 0x000fe400000000ff */
[----:B------:R-:W-:Y:S02]  /*2120*/  F2FP.PACK_AB R6, RZ, R3 ;  /* 0x00000003ff06723e */ /* 0x000fe400000000ff */
[----:B------:R-:W-:Y:S01]  /*2130*/  FMNMX.FTZ R2, R15, |R2|, !PT ;  /* 0x400000020f027209 */ /* 0x000fe20007810000 */
[----:B------:R-:W-:Y:S02]  /*2140*/  HADD2.F32 R3, -RZ, R16.H0_H0 ;  /* 0x20000010ff037230 */ /* 0x000fe40000004100 */
[----:B------:R-:W-:-:S03]  /*2150*/  HADD2.F32 R15, -RZ, R6.H0_H0 ;  /* 0x20000006ff0f7230 */ /* 0x000fc60000004100 */
[----:B------:R-:W-:-:S04]  /*2160*/  FMNMX.FTZ R2, R2, |R3|, !PT ;  /* 0x4000000302027209 */ /* 0x000fc80007810000 */
[----:B------:R-:W-:Y:S01]  /*2170*/  FMNMX.FTZ R6, R2, |R15|, !PT ;  /* 0x4000000f02067209 */ /* 0x000fe20007810000 */
[----:B------:R-:W-:Y:S05]  /*2180*/  @!P0 BRA `(.L_x_1407) ;  /* 0xfffff42000008947 */ /* 0x000fea000383ffff */
.L_x_1406:
[----:B------:R-:W-:Y:S05]  /*2190*/  BSYNC B0 ;  /* 0x0000000000007941 */ /* 0x000fea0003800000 */
.L_x_1405:
        /* <DEDUP_REMOVED lines=16> */
[----:B-1----:R-:W-:Y:S05]  /*22a0*/  CALL.REL.NOINC `($__internal_24_$__cuda_sm20_div_s64) ;  /* 0x0000208000007944 */ /* 0x002fea0003c00000 */
[----:B------:R-:W-:Y:S02]  /*22b0*/  IMAD.MOV.U32 R6, RZ, RZ, R4 ;  /* 0x000000ffff067224 */ /* 0x000fe400078e0004 */
[----:B------:R-:W-:Y:S01]  /*22c0*/  IMAD.MOV.U32 R7, RZ, RZ, R5 ;  /* 0x000000ffff077224 */ /* 0x000fe200078e0005 */
[----:B------:R-:W-:Y:S05]  /*22d0*/  BRA `(.L_x_1409) ;  /* 0x0000017000007947 */ /* 0x000fea0003800000 */
.L_x_1408:
        /* <DEDUP_REMOVED lines=23> */
.L_x_1409:
        /* <DEDUP_REMOVED lines=35> */
.L_x_1419:
        /* <DEDUP_REMOVED lines=80> */
.L_x_1417:
[----:B------:R-:W-:Y:S05]  /*2b80*/  BSYNC B3 ;  /* 0x0000000000037941 */ /* 0x000fea0003800000 */
.L_x_1416:
[----:B------:R-:W-:Y:S05]  /*2b90*/  @!P0 BRA `(.L_x_1415) ;  /* 0x0000015000008947 */ /* 0x000fea0003800000 */
[----:B------:R2:W3:Y:S01]  /*2ba0*/  LDS R41, [R18] ;  /* 0x0000000012297984 */ /* 0x0004e20000000800 */
[----:B------:R-:W-:-:S03]  /*2bb0*/  LEA R44, R42, 0x180, 0x2 ;  /* 0x000001802a2c7811 */ /* 0x000fc600078e10ff */
.L_x_1418:
        /* <DEDUP_REMOVED lines=19> */
.L_x_1415:
[----:B------:R-:W-:Y:S05]  /*2cf0*/  BSYNC B2 ;  /* 0x0000000000027941 */ /* 0x000fea0003800000 */
.L_x_1414:
        /* <DEDUP_REMOVED lines=43> */
.L_x_1413:
[----:B------:R-:W-:Y:S05]  /*2fb0*/  BSYNC B1 ;  /* 0x0000000000017941 */ /* 0x000fea0003800000 */
.L_x_1412:
[----:B------:R-:W-:Y:S02]  /*2fc0*/  IADD3 R31, R31, 0x1, RZ ;  /* 0x000000011f1f7810 */ /* 0x000fe40007ffe0ff */
[----:B------:R-:W-:Y:S02]  /*2fd0*/  IADD3 R33, P1, R33, 0x1, RZ ;  /* 0x0000000121217810 */ /* 0x000fe40007f3e0ff */
[----:B------:R-:W-:-:S03]  /*2fe0*/  ISETP.GT.U32.AND P0, PT, R6, R31, PT ;  /* 0x0000001f0600720c */ /* 0x000fc60003f04070 */
[----:B------:R-:W-:Y:S01]  /*2ff0*/  IMAD.X R32, RZ, RZ, R32, P1 ;  /* 0x000000ffff207224 */ /* 0x000fe200008e0620 */
[----:B------:R-:W-:-:S13]  /*3000*/  ISETP.GT.AND.EX P0, PT, R7, RZ, PT, P0 ;  /* 0x000000ff0700720c */ /* 0x000fda0003f04300 */
[----:B------:R-:W-:Y:S05]  /*3010*/  @P0 BRA `(.L_x_1419) ;  /* 0xfffff66000000947 */ /* 0x000fea000383ffff */
.L_x_1411:
[----:B------:R-:W-:Y:S05]  /*3020*/  BSYNC B0 ;  /* 0x0000000000007941 */ /* 0x000fea0003800000 */
.L_x_1410:
        /* <DEDUP_REMOVED lines=41> */
.L_x_1421:
[----:B------:R-:W-:Y:S05]  /*32c0*/  BSYNC B0 ;  /* 0x0000000000007941 */ /* 0x000fea0003800000 */
.L_x_1420:
        /* <DEDUP_REMOVED lines=16> */
.L_x_1422:
[----:B------:R-:W-:Y:S01]  /*33d0*/  IMAD.MOV.U32 R8, RZ, RZ, 0x8 ;  /* 0x00000008ff087424 */ /* 0x000fe200078e00ff */
[----:B------:R-:W-:-:S03]  /*33e0*/  SHF.R.U32.HI R0, RZ, 0x4, R7 ;  /* 0x00000004ff007819 */ /* 0x000fc60000011607 */
[----:B------:R-:W-:Y:S01]  /*33f0*/  IMAD.WIDE.U32 R8, R7, R8, UR6 ;  /* 0x0000000607087e25 */ /* 0x000fe2000f8e0008 */
[----:B------:R-:W-:-:S04]  /*3400*/  LOP3.LUT R0, R0, 0x3ffffff, RZ, 0xc0, !PT ;  /* 0x03ffffff00007812 */ /* 0x000fc800078ec0ff */
[----:B------:R-:W4:Y:S01]  /*3410*/  LDG.E.64.CONSTANT R12, [R8.64] ;  /* 0x0000000e080c7981 */ /* 0x000f22000c1e9b00 */
[----:B------:R-:W-:Y:S01]  /*3420*/  IADD3 R6, P0, R0, UR10, RZ ;  /* 0x0000000a00067c10 */ /* 0x000fe2000ff1e0ff */
[----:B------:R-:W-:-:S04]  /*3430*/  IMAD.MOV.U32 R0, RZ, RZ, 0x8 ;  /* 0x00000008ff007424 */ /* 0x000fc800078e00ff */
[----:B------:R-:W-:-:S04]  /*3440*/  IMAD.WIDE.U32 R4, R7, R0, c[0x0][0x178] ;  /* 0x00005e0007047625 */ /* 0x000fc800078e0000 */
[----:B------:R-:W-:Y:S01]  /*3450*/  IMAD.X R11, RZ, RZ, UR9, P0 ;  /* 0x00000009ff0b7e24 */ /* 0x000fe200080e06ff */
[C---:B------:R-:W-:Y:S01]  /*3460*/  LEA R10, P0, R6.reuse, c[0x0][0x168], 0x2 ;  /* 0x00005a00060a7a11 */ /* 0x040fe200078010ff */
[----:B------:R-:W5:Y:S03]  /*3470*/  LDG.E.64.CONSTANT R4, [R4.64] ;  /* 0x0000000e04047981 */ /* 0x000f66000c1e9b00 */
[----:B------:R-:W-:-:S05]  /*3480*/  LEA.HI.X R11, R6, c[0x0][0x16c], R11, 0x2, P0 ;  /* 0x00005b00060b7a11 */ /* 0x000fca00000f140b */
[----:B--2---:R0:W2:Y:S01]  /*3490*/  LDG.E R10, [R10.64] ;  /* 0x0000000e0a0a7981 */ /* 0x0040a2000c1e1900 */
[--C-:B----4-:R-:W-:Y:S02]  /*34a0*/  HADD2.F32 R6, -RZ, R12.reuse.H0_H0 ;  /* 0x2000000cff067230 */ /* 0x110fe40000004100 */
[----:B------:R-:W-:-:S03]  /*34b0*/  HADD2.F32 R8, -RZ, R12.H1_H1 ;  /* 0x3000000cff087230 */ /* 0x000fc60000004100 */
[----:B-1----:R-:W-:Y:S02]  /*34c0*/  FMUL.FTZ R6, R6, UR17 ;  /* 0x0000001106067c20 */ /* 0x002fe40008410000 */
[----:B------:R-:W-:-:S03]  /*34d0*/  FMUL.FTZ R8, R8, UR17 ;  /* 0x0000001108087c20 */ /* 0x000fc60008410000 */
[----:B------:R-:W-:Y:S01]  /*34e0*/  F2FP.PACK_AB R9, RZ, R6 ;  /* 0x00000006ff09723e */ /* 0x000fe200000000ff */
[--C-:B------:R-:W-:Y:S01]  /*34f0*/  HADD2.F32 R6, -RZ, R13.reuse.H0_H0 ;  /* 0x2000000dff067230 */ /* 0x100fe20000004100 */
[----:B0-----:R-:W-:Y:S01]  /*3500*/  F2FP.PACK_AB R11, RZ, R8 ;  /* 0x00000008ff0b723e */ /* 0x001fe200000000ff */
[----:B------:R-:W-:Y:S02]  /*3510*/  HADD2.F32 R8, -RZ, R13.H1_H1 ;  /* 0x3000000dff087230 */ /* 0x000fe40000004100 */
[--C-:B-----5:R-:W-:Y:S01]  /*3520*/  HADD2.F32 R12, -RZ, R4.reuse.H0_H0 ;  /* 0x20000004ff0c7230 */ /* 0x120fe20000004100 */
[----:B------:R-:W-:Y:S01]  /*3530*/  FMUL.FTZ R6, R6, UR17 ;  /* 0x0000001106067c20 */ /* 0x000fe20008410000 */
[----:B------:R-:W-:Y:S01]  /*3540*/  HADD2.F32 R9, -RZ, R9.H0_H0 ;  /* 0x20000009ff097230 */ /* 0x000fe20000004100 */
[----:B------:R-:W-:Y:S01]  /*3550*/  FMUL.FTZ R8, R8, UR17 ;  /* 0x0000001108087c20 */ /* 0x000fe20008410000 */
[----:B------:R-:W-:Y:S02]  /*3560*/  HADD2.F32 R13, -RZ, R11.H0_H0 ;  /* 0x2000000bff0d7230 */ /* 0x000fe40000004100 */
[----:B------:R-:W-:Y:S01]  /*3570*/  HADD2.F32 R4, -RZ, R4.H1_H1 ;  /* 0x30000004ff047230 */ /* 0x000fe20000004100 */
[----:B------:R-:W-:Y:S01]  /*3580*/  F2FP.PACK_AB R6, RZ, R6 ;  /* 0x00000006ff06723e */ /* 0x000fe200000000ff */
[----:B--2---:R-:W0:Y:S01]  /*3590*/  MUFU.RCP R10, R10 ;  /* 0x0000000a000a7308 */ /* 0x004e220000001000 */
[----:B------:R-:W-:Y:S01]  /*35a0*/  F2FP.PACK_AB R8, RZ, R8 ;  /* 0x00000008ff08723e */ /* 0x000fe200000000ff */
[----:B------:R-:W-:-:S02]  /*35b0*/  FMUL.FTZ R9, R9, R12 ;  /* 0x0000000c09097220 */ /* 0x000fc40000410000 */
        /* <DEDUP_REMOVED lines=8> */
[----:B------:R-:W-:-:S03]  /*3640*/  HADD2.F32 R9, -RZ, R9.H0_H0 ;  /* 0x20000009ff097230 */ /* 0x000fc60000004100 */
[----:B------:R-:W-:Y:S01]  /*3650*/  FMUL.FTZ R8, R8, R5 ;  /* 0x0000000508087220 */ /* 0x000fe20000410000 */
[----:B------:R-:W-:Y:S01]  /*3660*/  HADD2.F32 R5, -RZ, R4.H0_H0 ;  /* 0x20000004ff057230 */ /* 0x000fe20000004100 */
[----:B------:R-:W-:Y:S01]  /*3670*/  F2FP.PACK_AB R4, RZ, R6 ;  /* 0x00000006ff04723e */ /* 0x000fe200000000ff */
[----:B0-----:R-:W-:-:S03]  /*3680*/  FMUL.FTZ R9, R10, R9 ;  /* 0x000000090a097220 */ /* 0x001fc60000410000 */
        /* <DEDUP_REMOVED lines=18> */
[----:B------:R-:W-:Y:S01]  /*37b0*/  IMAD.MOV.U32 R6, RZ, RZ, 0x8 ;  /* 0x00000008ff067424 */ /* 0x000fe200078e00ff */
[----:B0-----:R-:W-:-:S03]  /*37c0*/  SHF.R.U32.HI R4, RZ, 0x4, R9 ;  /* 0x00000004ff047819 */ /* 0x001fc60000011609 */
[----:B------:R-:W-:Y:S01]  /*37d0*/  IMAD.WIDE.U32 R6, R9, R6, UR6 ;  /* 0x0000000609067e25 */ /* 0x000fe2000f8e0006 */
[----:B------:R-:W-:-:S05]  /*37e0*/  LOP3.LUT R4, R4, 0x3ffffff, RZ, 0xc0, !PT ;  /* 0x03ffffff04047812 */ /* 0x000fca00078ec0ff */
[----:B------:R-:W2:Y:S01]  /*37f0*/  LDG.E.64.CONSTANT R6, [R6.64] ;  /* 0x0000000e06067981 */ /* 0x000ea2000c1e9b00 */
[----:B------:R-:W-:Y:S01]  /*3800*/  IADD3 R8, P0, R4, UR10, RZ ;  /* 0x0000000a04087c10 */ /* 0x000fe2000ff1e0ff */
[----:B------:R-:W-:-:S04]  /*3810*/  IMAD.WIDE.U32 R4, R9, R0, c[0x0][0x178] ;  /* 0x00005e0009047625 */ /* 0x000fc800078e0000 */
[----:B------:R-:W-:Y:S01]  /*3820*/  IMAD.X R11, RZ, RZ, UR9, P0 ;  /* 0x00000009ff0b7e24 */ /* 0x000fe200080e06ff */
[C---:B------:R-:W-:Y:S01]  /*3830*/  LEA R10, P0, R8.reuse, c[0x0][0x168], 0x2 ;  /* 0x00005a00080a7a11 */ /* 0x040fe200078010ff */
[----:B------:R-:W4:Y:S03]  /*3840*/  LDG.E.64.CONSTANT R4, [R4.64] ;  /* 0x0000000e04047981 */ /* 0x000f26000c1e9b00 */
[----:B------:R-:W-:-:S05]  /*3850*/  LEA.HI.X R11, R8, c[0x0][0x16c], R11, 0x2, P0 ;  /* 0x00005b00080b7a11 */ /* 0x000fca00000f140b */
[----:B------:R4:W5:Y:S01]  /*3860*/  LDG.E R10, [R10.64] ;  /* 0x0000000e0a0a7981 */ /* 0x000962000c1e1900 */
[--C-:B--2---:R-:W-:Y:S02]  /*3870*/  HADD2.F32 R8, -RZ, R6.reuse.H0_H0 ;  /* 0x20000006ff087230 */ /* 0x104fe40000004100 */
[----:B------:R-:W-:-:S03]  /*3880*/  HADD2.F32 R12, -RZ, R6.H1_H1 ;  /* 0x30000006ff0c7230 */ /* 0x000fc60000004100 */
[----:B------:R-:W-:Y:S02]  /*3890*/  FMUL.FTZ R8, R8, UR17 ;  /* 0x0000001108087c20 */ /* 0x000fe40008410000 */
[----:B------:R-:W-:Y:S01]  /*38a0*/  FMUL.FTZ R12, R12, UR17 ;  /* 0x000000110c0c7c20 */ /* 0x000fe20008410000 */
[--C-:B------:R-:W-:Y:S02]  /*38b0*/  HADD2.F32 R6, -RZ, R7.reuse.H0_H0 ;  /* 0x20000007ff067230 */ /* 0x100fe40000004100 */
[----:B------:R-:W-:Y:S01]  /*38c0*/  HADD2.F32 R7, -RZ, R7.H1_H1 ;  /* 0x30000007ff077230 */ /* 0x000fe20000004100 */
[----:B------:R-:W-:Y:S02]  /*38d0*/  F2FP.PACK_AB R8, RZ, R8 ;  /* 0x00000008ff08723e */ /* 0x000fe400000000ff */
[----:B------:R-:W-:Y:S01]  /*38e0*/  F2FP.PACK_AB R12, RZ, R12 ;  /* 0x0000000cff0c723e */ /* 0x000fe200000000ff */
[----:B------:R-:W-:Y:S01]  /*38f0*/  FMUL.FTZ R6, R6, UR17 ;  /* 0x0000001106067c20 */ /* 0x000fe20008410000 */
[----:B----4-:R-:W-:Y:S01]  /*3900*/  HADD2.F32 R11, -RZ, R4.H0_H0 ;  /* 0x20000004ff0b7230 */ /* 0x010fe20000004100 */
[----:B------:R-:W-:Y:S01]  /*3910*/  FMUL.FTZ R7, R7, UR17 ;  /* 0x0000001107077c20 */ /* 0x000fe20008410000 */
[----:B------:R-:W-:-:S02]  /*3920*/  HADD2.F32 R8, -RZ, R8.H0_H0 ;  /* 0x20000008ff087230 */ /* 0x000fc40000004100 */
[----:B------:R-:W-:Y:S02]  /*3930*/  HADD2.F32 R12, -RZ, R12.H0_H0 ;  /* 0x2000000cff0c7230 */ /* 0x000fe40000004100 */
[----:B------:R-:W-:Y:S01]  /*3940*/  HADD2.F32 R13, -RZ, R4.H1_H1 ;  /* 0x30000004ff0d7230 */ /* 0x000fe20000004100 */
[----:B------:R-:W-:Y:S01]  /*3950*/  F2FP.PACK_AB R6, RZ, R6 ;  /* 0x00000006ff06723e */ /* 0x000fe200000000ff */
[----:B-----5:R-:W0:Y:S01]  /*3960*/  MUFU.RCP R10, R10 ;  /* 0x0000000a000a7308 */ /* 0x020e220000001000 */
[----:B------:R-:W-:Y:S01]  /*3970*/  F2FP.PACK_AB R4, RZ, R7 ;  /* 0x00000007ff04723e */ /* 0x000fe200000000ff */
[----:B------:R-:W-:Y:S02]  /*3980*/  FMUL.FTZ R8, R8, R11 ;  /* 0x0000000b08087220 */ /* 0x000fe40000410000 */
        /* <DEDUP_REMOVED lines=11> */
[----:B------:R-:W-:Y:S01]  /*3a40*/  F2FP.PACK_AB R6, RZ, R6 ;  /* 0x00000006ff06723e */ /* 0x000fe200000000ff */
[----:B0-----:R-:W-:-:S03]  /*3a50*/  FMUL.FTZ R5, R10, R5 ;  /* 0x000000050a057220 */ /* 0x001fc60000410000 */
[----:B------:R-:W-:Y:S01]  /*3a60*/  F2FP.PACK_AB R8, RZ, R4 ;  /* 0x00000004ff08723e */ /* 0x000fe200000000ff */
[C---:B------:R-:W-:Y:S01]  /*3a70*/  FMUL.FTZ R4, R10.reuse, R7 ;  /* 0x000000070a047220 */ /* 0x040fe20000410000 */
[----:B------:R-:W-:Y:S01]  /*3a80*/  HADD2.F32 R7, -RZ, R6.H0_H0 ;  /* 0x20000006ff077230 */ /* 0x000fe20000004100 */
[----:B------:R-:W-:Y:S02]  /*3a90*/  F2I.S8.NTZ R5, R5 ;  /* 0x0000000500057305 */ /* 0x000fe40000202100 */
[----:B------:R-:W-:Y:S02]  /*3aa0*/  HADD2.F32 R11, -RZ, R8.H0_H0 ;  /* 0x20000008ff0b7230 */ /* 0x000fe40000004100 */
        /* <DEDUP_REMOVED lines=14> */
[----:B------:R-:W-:-:S03]  /*3b90*/  SHF.R.U32.HI R4, RZ, 0x4, R5 ;  /* 0x00000004ff047819 */ /* 0x000fc60000011605 */
[----:B0-----:R-:W-:-:S05]  /*3ba0*/  IMAD.WIDE.U32 R8, R5, R8, UR6 ;  /* 0x0000000605087e25 */ /* 0x001fca000f8e0008 */
[----:B------:R-:W2:Y:S01]  /*3bb0*/  LDG.E.64.CONSTANT R12, [R8.64] ;  /* 0x0000000e080c7981 */ /* 0x000ea2000c1e9b00 */
[----:B------:R-:W-:Y:S01]  /*3bc0*/  LOP3.LUT R4, R4, 0x3ffffff, RZ, 0xc0, !PT ;  /* 0x03ffffff04047812 */ /* 0x000fe200078ec0ff */
[----:B------:R-:W-:-:S03]  /*3bd0*/  IMAD.WIDE.U32 R6, R5, R0, c[0x0][0x178] ;  /* 0x00005e0005067625 */ /* 0x000fc600078e0000 */
[----:B------:R-:W-:-:S03]  /*3be0*/  IADD3 R4, P0, R4, UR10, RZ ;  /* 0x0000000a04047c10 */ /* 0x000fc6000ff1e0ff */
[----:B------:R-:W4:Y:S02]  /*3bf0*/  LDG.E.64.CONSTANT R6, [R6.64] ;  /* 0x0000000e06067981 */ /* 0x000f24000c1e9b00 */
[----:B------:R-:W-:Y:S01]  /*3c00*/  IMAD.X R11, RZ, RZ, UR9, P0 ;  /* 0x00000009ff0b7e24 */ /* 0x000fe200080e06ff */
[----:B------:R-:W-:-:S04]  /*3c10*/  LEA R10, P0, R4, c[0x0][0x168], 0x2 ;  /* 0x00005a00040a7a11 */ /* 0x000fc800078010ff */
[----:B------:R-:W-:-:S05]  /*3c20*/  LEA.HI.X R11, R4, c[0x0][0x16c], R11, 0x2, P0 ;  /* 0x00005b00040b7a11 */ /* 0x000fca00000f140b */
[----:B------:R-:W5:Y:S01]  /*3c30*/  LDG.E R10, [R10.64] ;  /* 0x0000000e0a0a7981 */ /* 0x000f62000c1e1900 */
[--C-:B--2---:R-:W-:Y:S02]  /*3c40*/  HADD2.F32 R4, -RZ, R12.reuse.H0_H0 ;  /* 0x2000000cff047230 */ /* 0x104fe40000004100 */
[----:B------:R-:W-:-:S03]  /*3c50*/  HADD2.F32 R12, -RZ, R12.H1_H1 ;  /* 0x3000000cff0c7230 */ /* 0x000fc60000004100 */
[----:B------:R-:W-:Y:S02]  /*3c60*/  FMUL.FTZ R4, R4, UR17 ;  /* 0x0000001104047c20 */ /* 0x000fe40008410000 */
[----:B------:R-:W-:-:S03]  /*3c70*/  FMUL.FTZ R12, R12, UR17 ;  /* 0x000000110c0c7c20 */ /* 0x000fc60008410000 */
[----:B------:R-:W-:Y:S01]  /*3c80*/  F2FP.PACK_AB R9, RZ, R4 ;  /* 0x00000004ff09723e */ /* 0x000fe200000000ff */
[--C-:B------:R-:W-:Y:S01]  /*3c90*/  HADD2.F32 R4, -RZ, R13.reuse.H0_H0 ;  /* 0x2000000dff047230 */ /* 0x100fe20000004100 */
[----:B------:R-:W-:Y:S01]  /*3ca0*/  F2FP.PACK_AB R12, RZ, R12 ;  /* 0x0000000cff0c723e */ /* 0x000fe200000000ff */
[----:B------:R-:W-:-:S03]  /*3cb0*/  HADD2.F32 R8, -RZ, R13.H1_H1 ;  /* 0x3000000dff087230 */ /* 0x000fc60000004100 */
[----:B------:R-:W-:Y:S01]  /*3cc0*/  FMUL.FTZ R4, R4, UR17 ;  /* 0x0000001104047c20 */ /* 0x000fe20008410000 */
[----:B------:R-:W-:Y:S01]  /*3cd0*/  HADD2.F32 R13, -RZ, R12.H0_H0 ;  /* 0x2000000cff0d7230 */ /* 0x000fe20000004100 */
[----:B------:R-:W-:Y:S01]  /*3ce0*/  FMUL.FTZ R8, R8, UR17 ;  /* 0x0000001108087c20 */ /* 0x000fe20008410000 */
[----:B------:R-:W-:Y:S02]  /*3cf0*/  HADD2.F32 R9, -RZ, R9.H0_H0 ;  /* 0x20000009ff097230 */ /* 0x000fe40000004100 */
[----:B------:R-:W-:Y:S01]  /*3d00*/  F2FP.PACK_AB R4, RZ, R4 ;  /* 0x00000004ff04723e */ /* 0x000fe200000000ff */
[--C-:B----4-:R-:W-:Y:S01]  /*3d10*/  HADD2.F32 R12, -RZ, R6.reuse.H0_H0 ;  /* 0x20000006ff0c7230 */ /* 0x110fe20000004100 */
[----:B------:R-:W-:Y:S01]  /*3d20*/  F2FP.PACK_AB R8, RZ, R8 ;  /* 0x00000008ff08723e */ /* 0x000fe200000000ff */
[----:B------:R-:W-:Y:S01]  /*3d30*/  HADD2.F32 R6, -RZ, R6.H1_H1 ;  /* 0x30000006ff067230 */ /* 0x000fe20000004100 */
[----:B-----5:R-:W0:Y:S01]  /*3d40*/  MUFU.RCP R10, R10 ;  /* 0x0000000a000a7308 */ /* 0x020e220000001000 */
[----:B------:R-:W-:Y:S01]  /*3d50*/  HADD2.F32 R4, -RZ, R4.H0_H0 ;  /* 0x20000004ff047230 */ /* 0x000fe20000004100 */
[----:B------:R-:W-:Y:S01]  /*3d60*/  FMUL.FTZ R9, R9, R12 ;  /* 0x0000000c09097220 */ /* 0x000fe20000410000 */
[----:B------:R-:W-:Y:S01]  /*3d70*/  HADD2.F32 R11, -RZ, R7.H0_H0 ;  /* 0x20000007ff0b7230 */ /* 0x000fe20000004100 */
[----:B------:R-:W-:Y:S01]  /*3d80*/  FMUL.FTZ R6, R13, R6 ;  /* 0x000000060d067220 */ /* 0x000fe20000410000 */
[----:B------:R-:W-:-:S02]  /*3d90*/  HADD2.F32 R8, -RZ, R8.H0_H0 ;  /* 0x20000008ff087230 */ /* 0x000fc40000004100 */
[----:B------:R-:W-:Y:S01]  /*3da0*/  HADD2.F32 R7, -RZ, R7.H1_H1 ;  /* 0x30000007ff077230 */ /* 0x000fe20000004100 */
[----:B------:R-:W-:Y:S01]  /*3db0*/  FMUL.FTZ R4, R4, R11 ;  /* 0x0000000b04047220 */ /* 0x000fe20000410000 */
[----:B------:R-:W-:Y:S02]  /*3dc0*/  F2FP.PACK_AB R9, RZ, R9 ;  /* 0x00000009ff09723e */ /* 0x000fe400000000ff */
[----:B------:R-:W-:Y:S01]  /*3dd0*/  F2FP.PACK_AB R6, RZ, R6 ;  /* 0x00000006ff06723e */ /* 0x000fe200000000ff */
[----:B------:R-:W-:Y:S01]  /*3de0*/  FMUL.FTZ R8, R8, R7 ;  /* 0x0000000708087220 */ /* 0x000fe20000410000 */
[----:B------:R-:W-:Y:S01]  /*3df0*/  F2FP.PACK_AB R4, RZ, R4 ;  /* 0x00000004ff04723e */ /* 0x000fe200000000ff */
[----:B------:R-:W-:Y:S02]  /*3e00*/  HADD2.F32 R9, -RZ, R9.H0_H0 ;  /* 0x20000009ff097230 */ /* 0x000fe40000004100 */
[----:B------:R-:W-:Y:S01]  /*3e10*/  HADD2.F32 R7, -RZ, R6.H0_H0 ;  /* 0x20000006ff077230 */ /* 0x000fe20000004100 */
[----:B------:R-:W-:Y:S01]  /*3e20*/  F2FP.PACK_AB R8, RZ, R8 ;  /* 0x00000008ff08723e */ /* 0x000fe200000000ff */
[----:B------:R-:W-:Y:S01]  /*3e30*/  HADD2.F32 R11, -RZ, R4.H0_H0 ;  /* 0x20000004ff0b7230 */ /* 0x000fe20000004100 */
[----:B0-----:R-:W-:-:S02]  /*3e40*/  FMUL.FTZ R9, R10, R9 ;  /* 0x000000090a097220 */ /* 0x001fc40000410000 */
[C---:B------:R-:W-:Y:S01]  /*3e50*/  FMUL.FTZ R7, R10.reuse, R7 ;  /* 0x000000070a077220 */ /* 0x040fe20000410000 */
[----:B------:R-:W-:Y:S01]  /*3e60*/  HADD2.F32 R13, -RZ, R8.H0_H0 ;  /* 0x20000008ff0d7230 */ /* 0x000fe20000004100 */
[C---:B------:R-:W-:Y:S02]  /*3e70*/  FMUL.FTZ R11, R10.reuse, R11 ;  /* 0x0000000b0a0b7220 */ /* 0x040fe40000410000 */
[----:B------:R-:W-:Y:S02]  /*3e80*/  F2I.S8.NTZ R9, R9 ;  /* 0x0000000900097305 */ /* 0x000fe40000202100 */
[----:B------:R-:W-:-:S06]  /*3e90*/  FMUL.FTZ R13, R10, R13 ;  /* 0x0000000d0a0d7220 */ /* 0x000fcc0000410000 */
[----:B------:R0:W1:Y:S08]  /*3ea0*/  F2I.S8.NTZ R4, R7 ;  /* 0x0000000700047305 */ /* 0x0000700000202100 */
[----:B------:R-:W2:Y:S01]  /*3eb0*/  F2I.S8.NTZ R11, R11 ;  /* 0x0000000b000b7305 */ /* 0x000ea20000202100 */
[----:B0-----:R-:W-:-:S07]  /*3ec0*/  IADD3 R7, R5, c[0x0][0x0], RZ ;  /* 0x0000000005077a10 */ /* 0x001fce0007ffe0ff */
[----:B------:R-:W0:Y:S01]  /*3ed0*/  F2I.S8.NTZ R13, R13 ;  /* 0x0000000d000d7305 */ /* 0x000e220000202100 */
[----:B-1----:R-:W-:Y:S02]  /*3ee0*/  PRMT R4, R4, 0x7604, R9 ;  /* 0x0000760404047816 */ /* 0x002fe40000000009 */
[----:B------:R-:W-:Y:S01]  /*3ef0*/  ISETP.GE.U32.AND P0, PT, R7, UR8, PT ;  /* 0x0000000807007c0c */ /* 0x000fe2000bf06070 */
[----:B------:R-:W-:Y:S01]  /*3f00*/  IMAD.WIDE.U32 R8, R5, 0x4, R2 ;  /* 0x0000000405087825 */ /* 0x000fe200078e0002 */
[----:B--2---:R-:W-:-:S04]  /*3f10*/  PRMT R4, R11, 0x7054, R4 ;  /* 0x000070540b047816 */ /* 0x004fc80000000004 */
[----:B0-----:R-:W-:-:S05]  /*3f20*/  PRMT R15, R13, 0x654, R4 ;  /* 0x000006540d0f7816 */ /* 0x001fca0000000004 */
[----:B------:R0:W-:Y:S02]  /*3f30*/  STG.E [R8.64], R15 ;  /* 0x0000000f08007986 */ /* 0x0001e4000c10190e */
[----:B------:R-:W-:Y:S05]  /*3f40*/  @P0 EXIT ;  /* 0x000000000000094d */ /* 0x000fea0003800000 */
[----:B0-----:R-:W-:Y:S01]  /*3f50*/  IMAD.MOV.U32 R8, RZ, RZ, 0x8 ;  /* 0x00000008ff087424 */ /* 0x001fe200078e00ff */
[----:B------:R-:W-:-:S03]  /*3f60*/  SHF.R.U32.HI R4, RZ, 0x4, R7 ;  /* 0x00000004ff047819 */ /* 0x000fc60000011607 */
[----:B------:R-:W-:-:S05]  /*3f70*/  IMAD.WIDE.U32 R8, R7, R8, UR6 ;  /* 0x0000000607087e25 */ /* 0x000fca000f8e0008 */
[----:B------:R-:W2:Y:S01]  /*3f80*/  LDG.E.64.CONSTANT R12, [R8.64] ;  /* 0x0000000e080c7981 */ /* 0x000ea2000c1e9b00 */
[----:B------:R-:W-:-:S04]  /*3f90*/  LOP3.LUT R4, R4, 0x3ffffff, RZ, 0xc0, !PT ;  /* 0x03ffffff04047812 */ /* 0x000fc800078ec0ff */
        /* <DEDUP_REMOVED lines=19> */
[--C-:B----4-:R-:W-:Y:S01]  /*40d0*/  HADD2.F32 R9, -RZ, R4.reuse.H0_H0 ;  /* 0x20000004ff097230 */ /* 0x110fe20000004100 */
[----:B------:R-:W-:Y:S01]  /*40e0*/  F2FP.PACK_AB R0, RZ, R0 ;  /* 0x00000000ff00723e */ /* 0x000fe200000000ff */
[----:B0-----:R-:W-:Y:S01]  /*40f0*/  HADD2.F32 R11, -RZ, R4.H1_H1 ;  /* 0x30000004ff0b7230 */ /* 0x001fe20000004100 */
[----:B------:R-:W-:Y:S01]  /*4100*/  F2FP.PACK_AB R6, RZ, R6 ;  /* 0x00000006ff06723e */ /* 0x000fe200000000ff */
[----:B-----5:R-:W0:Y:S01]  /*4110*/  MUFU.RCP R10, R10 ;  /* 0x0000000a000a7308 */ /* 0x020e220000001000 */
[----:B------:R-:W-:Y:S01]  /*4120*/  FMUL.FTZ R8, R8, R9 ;  /* 0x0000000908087220 */ /* 0x000fe20000410000 */
[----:B------:R-:W-:-:S02]  /*4130*/  HADD2.F32 R0, -RZ, R0.H0_H0 ;  /* 0x20000000ff007230 */ /* 0x000fc40000004100 */
[--C-:B------:R-:W-:Y:S01]  /*4140*/  HADD2.F32 R9, -RZ, R5.reuse.H0_H0 ;  /* 0x20000005ff097230 */ /* 0x100fe20000004100 */
[----:B------:R-:W-:Y:S01]  /*4150*/  FMUL.FTZ R11, R12, R11 ;  /* 0x0000000b0c0b7220 */ /* 0x000fe20000410000 */
[----:B------:R-:W-:Y:S02]  /*4160*/  HADD2.F32 R6, -RZ, R6.H0_H0 ;  /* 0x20000006ff067230 */ /* 0x000fe40000004100 */
[----:B------:R-:W-:Y:S01]  /*4170*/  HADD2.F32 R13, -RZ, R5.H1_H1 ;  /* 0x30000005ff0d7230 */ /* 0x000fe20000004100 */
[----:B------:R-:W-:Y:S01]  /*4180*/  FMUL.FTZ R0, R0, R9 ;  /* 0x0000000900007220 */ /* 0x000fe20000410000 */
[----:B------:R-:W-:Y:S02]  /*4190*/  F2FP.PACK_AB R8, RZ, R8 ;  /* 0x00000008ff08723e */ /* 0x000fe400000000ff */
[----:B------:R-:W-:Y:S01]  /*41a0*/  F2FP.PACK_AB R11, RZ, R11 ;  /* 0x0000000bff0b723e */ /* 0x000fe200000000ff */
[----:B------:R-:W-:Y:S01]  /*41b0*/  FMUL.FTZ R6, R6, R13 ;  /* 0x0000000d06067220 */ /* 0x000fe20000410000 */
[----:B------:R-:W-:Y:S01]  /*41c0*/  F2FP.PACK_AB R0, RZ, R0 ;  /* 0x00000000ff00723e */ /* 0x000fe200000000ff */
[----:B------:R-:W-:-:S02]  /*41d0*/  HADD2.F32 R5, -RZ, R8.H0_H0 ;  /* 0x20000008ff057230 */ /* 0x000fc40000004100 */
[----:B------:R-:W-:Y:S01]  /*41e0*/  HADD2.F32 R11, -RZ, R11.H0_H0 ;  /* 0x2000000bff0b7230 */ /* 0x000fe20000004100 */
[----:B------:R-:W-:Y:S01]  /*41f0*/  F2FP.PACK_AB R6, RZ, R6 ;  /* 0x00000006ff06723e */ /* 0x000fe200000000ff */
[----:B------:R-:W-:Y:S01]  /*4200*/  HADD2.F32 R9, -RZ, R0.H0_H0 ;  /* 0x20000000ff097230 */ /* 0x000fe20000004100 */
[C---:B0-----:R-:W-:Y:S02]  /*4210*/  FMUL.FTZ R5, R10.reuse, R5 ;  /* 0x000000050a057220 */ /* 0x041fe40000410000 */
[C---:B------:R-:W-:Y:S01]  /*4220*/  FMUL.FTZ R11, R10.reuse, R11 ;  /* 0x0000000b0a0b7220 */ /* 0x040fe20000410000 */
[----:B------:R-:W-:Y:S01]  /*4230*/  HADD2.F32 R13, -RZ, R6.H0_H0 ;  /* 0x20000006ff0d7230 */ /* 0x000fe20000004100 */
[C---:B------:R-:W-:Y:S02]  /*4240*/  FMUL.FTZ R9, R10.reuse, R9 ;  /* 0x000000090a097220 */ /* 0x040fe40000410000 */
[----:B------:R-:W-:Y:S02]  /*4250*/  F2I.S8.NTZ R5, R5 ;  /* 0x0000000500057305 */ /* 0x000fe40000202100 */
[----:B------:R-:W-:-:S06]  /*4260*/  FMUL.FTZ R13, R10, R13 ;  /* 0x0000000d0a0d7220 */ /* 0x000fcc0000410000 */
[----:B------:R-:W0:Y:S08]  /*4270*/  F2I.S8.NTZ R0, R11 ;  /* 0x0000000b00007305 */ /* 0x000e300000202100 */
        /* <DEDUP_REMOVED lines=9> */
[----:B0-----:R-:W-:Y:S05]  /*4310*/  @!P0 BRA `(.L_x_1422) ;  /* 0xfffff0b000008947 */ /* 0x001fea000383ffff */
[----:B------:R-:W-:Y:S05]  /*4320*/  EXIT ;  /* 0x000000000000794d */ /* 0x000fea0003800000 */
        .weak           $__internal_24_$__cuda_sm20_div_s64
        .type           $__internal_24_$__cuda_sm20_div_s64,@function
        .size           $__internal_24_$__cuda_sm20_div_s64,(.L_x_3057 - $__internal_24_$__cuda_sm20_div_s64)
$__internal_24_$__cuda_sm20_div_s64:
        /* <DEDUP_REMOVED lines=82> */
[----:B------:R-:W-:Y:S06]  /*4850*/  RET.REL.NODEC R6 `(_ZN4vllm31rms_norm_per_block_quant_kernelIN3c104HalfEaLb0ELb0ELi64EEEvPT0_PfPKT_S8_PKffiiPS6_l) ;  /* 0xffffb7a006007950 */ /* 0x000fec0003c3ffff */
.L_x_1423:
        /* <DEDUP_REMOVED lines=10> */
.L_x_3057:


//--------------------- .text._ZN4vllm31rms_norm_per_block_quant_kernelIN3c104HalfENS1_13Float8_e4m3fnELb0ELb0ELi64EEEvPT0_PfPKT_S9_PKffiiPS7_l --------------------------
	.section	.text._ZN4vllm31rms_norm_per_block_quant_kernelIN3c104HalfENS1_13Float8_e4m3fnELb0ELb0ELi64EEEvPT0_PfPKT_S9_PKffiiPS7_l,"ax",@progbits
	.sectioninfo	@"SHI_REGISTERS=52"
	.align	128
        .global         _ZN4vllm31rms_norm_per_block_quant_kernelIN3c104HalfENS1_13Float8_e4m3fnELb0ELb0ELi64EEEvPT0_PfPKT_S9_PKffiiPS7_l
        .type           _ZN4vllm31rms_norm_per_block_quant_kernelIN3c104HalfENS1_13Float8_e4m3fnELb0ELb0ELi64EEEvPT0_PfPKT_S9_PKffiiPS7_l,@function
        .size           _ZN4vllm31rms_norm_per_block_quant_kernelIN3c104HalfENS1_13Float8_e4m3fnELb0ELb0ELi64EEEvPT0_PfPKT_S9_PKffiiPS7_l,(.L_x_3058 - _ZN4vllm31rms_norm_per_block_quant_kernelIN3c104HalfENS1_13Float8_e4m3fnELb0ELb0ELi64EEEvPT0_PfPKT_S9_PKffiiPS7_l)
        .other          _ZN4vllm31rms_norm_per_block_quant_kernelIN3c104HalfENS1_13Float8_e4m3fnELb0ELb0ELi64EEEvPT0_PfPKT_S9_PKffiiPS7_l,@"STO_CUDA_ENTRY STV_DEFAULT"
_ZN4vllm31rms_norm_per_block_quant_kernelIN3c104HalfENS1_13Float8_e4m3fnELb0ELb0ELi64EEEvPT0_PfPKT_S9_PKffiiPS7_l:
.text._ZN4vllm31rms_norm_per_block_quant_kernelIN3c104HalfENS1_13Float8_e4m3fnELb0ELb0ELi64EEEvPT0_PfPKT_S9_PKffiiPS7_l:
        /* <DEDUP_REMOVED lines=19> */
.L_x_1426:
        /* <DEDUP_REMOVED lines=56> */
.L_x_1425:
[----:B------:R-:W-:Y:S05]  /*04b0*/  BSYNC B0 ;  /* 0x0000000000007941 */ /* 0x000fea0003800000 */
.L_x_1424:
        /* <DEDUP_REMOVED lines=101> */
.L_x_1428:
        /* <DEDUP_REMOVED lines=58> */
.L_x_1429:
[----:B0-----:R-:W-:Y:S05]  /*0eb0*/  BSYNC B0 ;  /* 0x0000000000007941 */ /* 0x001fea0003800000 */
.L_x_1427:
        /* <DEDUP_REMOVED lines=20> */
[----:B01----:R-:W-:Y:S05]  /*1000*/  CALL.REL.NOINC `($__internal_25_$__cuda_sm20_div_s64) ;  /* 0x0000444000007944 */ /* 0x003fea0003c00000 */
[----:B------:R-:W-:Y:S02]  /*1010*/  IMAD.MOV.U32 R10, RZ, RZ, R4 ;  /* 0x000000ffff0a7224 */ /* 0x000fe400078e0004 */
[----:B------:R-:W-:Y:S01]  /*1020*/  IMAD.MOV.U32 R11, RZ, RZ, R5 ;  /* 0x000000ffff0b7224 */ /* 0x000fe200078e0005 */
[----:B------:R-:W-:Y:S05]  /*1030*/  BRA `(.L_x_1431) ;  /* 0x0000018000007947 */ /* 0x000fea0003800000 */
.L_x_1430:
        /* <DEDUP_REMOVED lines=24> */
.L_x_1431:
        /* <DEDUP_REMOVED lines=9> */
[----:B-1----:R-:W-:Y:S05]  /*1250*/  CALL.REL.NOINC `($__internal_25_$__cuda_sm20_div_s64) ;  /* 0x000041f000007944 */ /* 0x002fea0003c00000 */
        /* <DEDUP_REMOVED lines=11> */
.L_x_1433:
        /* <DEDUP_REMOVED lines=22> */
.L_x_1434:
[----:B------:R-:W-:Y:S05]  /*1470*/  BSYNC B0 ;  /* 0x0000000000007941 */ /* 0x000fea0003800000 */
.L_x_1432:
        /* <DEDUP_REMOVED lines=19> */
.L_x_1437:
        /* <DEDUP_REMOVED lines=190> */
.L_x_1436:
[----:B------:R-:W-:Y:S05]  /*2190*/  BSYNC B0 ;  /* 0x0000000000007941 */ /* 0x000fea0003800000 */
.L_x_1435:
        /* <DEDUP_REMOVED lines=16> */
[----:B-1----:R-:W-:Y:S05]  /*22a0*/  CALL.REL.NOINC `($__internal_25_$__cuda_sm20_div_s64) ;  /* 0x000031a000007944 */ /* 0x002fea0003c00000 */
[----:B------:R-:W-:Y:S02]  /*22b0*/  IMAD.MOV.U32 R6, RZ, RZ, R4 ;  /* 0x000000ffff067224 */ /* 0x000fe400078e0004 */
[----:B------:R-:W-:Y:S01]  /*22c0*/  IMAD.MOV.U32 R7, RZ, RZ, R5 ;  /* 0x000000ffff077224 */ /* 0x000fe200078e0005 */
[----:B------:R-:W-:Y:S05]  /*22d0*/  BRA `(.L_x_1439) ;  /* 0x0000017000007947 */ /* 0x000fea0003800000 */
.L_x_1438:
        /* <DEDUP_REMOVED lines=23> */
.L_x_1439:
        /* <DEDUP_REMOVED lines=35> */
.L_x_1449:
        /* <DEDUP_REMOVED lines=80> */
.L_x_1447:
[----:B------:R-:W-:Y:S05]  /*2b80*/  BSYNC B3 ;  /* 0x0000000000037941 */ /* 0x000fea0003800000 */
.L_x_1446:
[----:B------:R-:W-:Y:S05]  /*2b90*/  @!P0 BRA `(.L_x_1445) ;  /* 0x0000015000008947 */ /* 0x000fea0003800000 */
[----:B------:R2:W3:Y:S01]  /*2ba0*/  LDS R41, [R18] ;  /* 0x0000000012297984 */ /* 0x0004e20000000800 */
[----:B------:R-:W-:-:S03]  /*2bb0*/  LEA R44, R42, 0x180, 0x2 ;  /* 0x000001802a2c7811 */ /* 0x000fc600078e10ff */
.L_x_1448:
        /* <DEDUP_REMOVED lines=19> */
.L_x_1445:
[----:B------:R-:W-:Y:S05]  /*2cf0*/  BSYNC B2 ;  /* 0x0000000000027941 */ /* 0x000fea0003800000 */
.L_x_1444:
        /* <DEDUP_REMOVED lines=43> */
.L_x_1443:
[----:B------:R-:W-:Y:S05]  /*2fb0*/  BSYNC B1 ;  /* 0x0000000000017941 */ /* 0x000fea0003800000 */
.L_x_1442:
[----:B------:R-:W-:Y:S02]  /*2fc0*/  IADD3 R31, R31, 0x1, RZ ;  /* 0x000000011f1f7810 */ /* 0x000fe40007ffe0ff */
[----:B------:R-:W-:Y:S02]  /*2fd0*/  IADD3 R33, P1, R33, 0x1, RZ ;  /* 0x0000000121217810 */ /* 0x000fe40007f3e0ff */
[----:B------:R-:W-:-:S03]  /*2fe0*/  ISETP.GT.U32.AND P0, PT, R6, R31, PT ;  /* 0x0000001f0600720c */ /* 0x000fc60003f04070 */
[----:B------:R-:W-:Y:S01]  /*2ff0*/  IMAD.X R32, RZ, RZ, R32, P1 ;  /* 0x000000ffff207224 */ /* 0x000fe200008e0620 */
[----:B------:R-:W-:-:S13]  /*3000*/  ISETP.GT.AND.EX P0, PT, R7, RZ, PT, P0 ;  /* 0x000000ff0700720c */ /* 0x000fda0003f04300 */
[----:B------:R-:W-:Y:S05]  /*3010*/  @P0 BRA `(.L_x_1449) ;  /* 0xfffff66000000947 */ /* 0x000fea000383ffff */
.L_x_1441:
[----:B------:R-:W-:Y:S05]  /*3020*/  BSYNC B0 ;  /* 0x0000000000007941 */ /* 0x000fea0003800000 */
.L_x_1440:
        /* <DEDUP_REMOVED lines=41> */
.L_x_1451:
[----:B------:R-:W-:Y:S05]  /*32c0*/  BSYNC B0 ;  /* 0x0000000000007941 */ /* 0x000fea0003800000 */
.L_x_1450:
        /* <DEDUP_REMOVED lines=13> */
.L_x_1485:
[----:B------:R-:W-:Y:S01]  /*33a0*/  IMAD.MOV.U32 R4, RZ, RZ, 0x8 ;  /* 0x00000008ff047424 */ /* 0x000fe200078e00ff */
[----:B------:R-:W-:-:S03]  /*33b0*/  SHF.R.U32.HI R0, RZ, 0x4, R3 ;  /* 0x00000004ff007819 */ /* 0x000fc60000011603 */
[----:B------:R-:W-:Y:S01]  /*33c0*/  IMAD.WIDE.U32 R4, R3, R4, UR6 ;  /* 0x0000000603047e25 */ /* 0x000fe2000f8e0004 */
[----:B------:R-:W-:-:S05]  /*33d0*/  LOP3.LUT R0, R0, 0x3ffffff, RZ, 0xc0, !PT ;  /* 0x03ffffff00007812 */ /* 0x000fca00078ec0ff */
[----:B------:R-:W4:Y:S01]  /*33e0*/  LDG.E.64.CONSTANT R4, [R4.64] ;  /* 0x0000000e04047981 */ /* 0x000f22000c1e9b00 */
[----:B------:R-:W-:Y:S01]  /*33f0*/  IADD3 R2, P0, R0, UR10, RZ ;  /* 0x0000000a00027c10 */ /* 0x000fe2000ff1e0ff */
[----:B------:R-:W-:-:S04]  /*3400*/  IMAD.MOV.U32 R0, RZ, RZ, 0x8 ;  /* 0x00000008ff007424 */ /* 0x000fc800078e00ff */
[----:B------:R-:W-:Y:S01]  /*3410*/  IMAD.X R9, RZ, RZ, UR9, P0 ;  /* 0x00000009ff097e24 */ /* 0x000fe200080e06ff */
[----:B------:R-:W-:Y:S01]  /*3420*/  LEA R8, P0, R2, c[0x0][0x168], 0x2 ;  /* 0x00005a0002087a11 */ /* 0x000fe200078010ff */
[----:B------:R-:W-:-:S03]  /*3430*/  IMAD.WIDE.U32 R6, R3, R0, c[0x0][0x178] ;  /* 0x00005e0003067625 */ /* 0x000fc600078e0000 */
[----:B------:R-:W-:Y:S02]  /*3440*/  LEA.HI.X R9, R2, c[0x0][0x16c], R9, 0x2, P0 ;  /* 0x00005b0002097a11 */ /* 0x000fe400000f1409 */
[----:B------:R-:W5:Y:S04]  /*3450*/  LDG.E.64.CONSTANT R12, [R6.64] ;  /* 0x0000000e060c7981 */ /* 0x000f68000c1e9b00 */
[----:B--2---:R5:W2:Y:S01]  /*3460*/  LDG.E R8, [R8.64] ;  /* 0x0000000e08087981 */ /* 0x004aa2000c1e1900 */
[----:B------:R-:W-:Y:S01]  /*3470*/  BSSY B0, `(.L_x_1452) ;  /* 0x0000043000007945 */ /* 0x000fe20003800000 */
[----:B----4-:R-:W-:Y:S02]  /*3480*/  HADD2.F32 R10, -RZ, R5.H0_H0 ;  /* 0x20000005ff0a7230 */ /* 0x010fe40000004100 */
[----:B------:R-:W-:-:S02]  /*3490*/  HADD2.F32 R2, -RZ, R4.H0_H0 ;  /* 0x20000004ff027230 */ /* 0x000fc40000004100 */
[----:B------:R-:W-:Y:S01]  /*34a0*/  HADD2.F32 R11, -RZ, R5.H1_H1 ;  /* 0x30000005ff0b7230 */ /* 0x000fe20000004100 */
[----:B-1----:R-:W-:Y:S01]  /*34b0*/  FMUL.FTZ R5, R10, UR17 ;  /* 0x000000110a057c20 */ /* 0x002fe20008410000 */
[----:B------:R-:W-:Y:S01]  /*34c0*/  HADD2.F32 R4, -RZ, R4.H1_H1 ;  /* 0x30000004ff047230 */ /* 0x000fe20000004100 */
[----:B------:R-:W-:Y:S02]  /*34d0*/  FMUL.FTZ R2, R2, UR17 ;  /* 0x0000001102027c20 */ /* 0x000fe40008410000 */
[----:B------:R-:W-:Y:S01]  /*34e0*/  FMUL.FTZ R10, R11, UR17 ;  /* 0x000000110b0a7c20 */ /* 0x000fe20008410000 */
[----:B------:R-:W-:Y:S01]  /*34f0*/  F2FP.PACK_AB R5, RZ, R5 ;  /* 0x00000005ff05723e */ /* 0x000fe200000000ff */
[----:B------:R-:W-:Y:S01]  /*3500*/  FMUL.FTZ R4, R4, UR17 ;  /* 0x0000001104047c20 */ /* 0x000fe20008410000 */
[----:B------:R-:W-:Y:S01]  /*3510*/  F2FP.PACK_AB R2, RZ, R2 ;  /* 0x00000002ff02723e */ /* 0x000fe200000000ff */
[----:B-----5:R-:W-:Y:S01]  /*3520*/  HADD2.F32 R9, -RZ, R13.H0_H0 ;  /* 0x2000000dff097230 */ /* 0x020fe20000004100 */
[----:B------:R-:W-:Y:S01]  /*3530*/  F2FP.PACK_AB R10, RZ, R10 ;  /* 0x0000000aff0a723e */ /* 0x000fe200000000ff */
[----:B------:R-:W-:Y:S01]  /*3540*/  HADD2.F32 R6, -RZ, R5.H0_H0 ;  /* 0x20000005ff067230 */ /* 0x000fe20000004100 */
[----:B------:R-:W-:Y:S01]  /*3550*/  F2FP.PACK_AB R4, RZ, R4 ;  /* 0x00000004ff04723e */ /* 0x000fe200000000ff */
[----:B------:R-:W-:-:S02]  /*3560*/  HADD2.F32 R2, -RZ, R2.H0_H0 ;  /* 0x20000002ff027230 */ /* 0x000fc40000004100 */
[----:B------:R-:W-:Y:S01]  /*3570*/  HADD2.F32 R5, -RZ, R12.H0_H0 ;  /* 0x2000000cff057230 */ /* 0x000fe20000004100 */
[----:B------:R-:W-:Y:S01]  /*3580*/  FMUL.FTZ R6, R6, R9 ;  /* 0x0000000906067220 */ /* 0x000fe20000410000 */
[----:B------:R-:W-:Y:S02]  /*3590*/  HADD2.F32 R11, -RZ, R13.H1_H1 ;  /* 0x3000000dff0b7230 */ /* 0x000fe40000004100 */
[----:B--2---:R-:W0:Y:S01]  /*35a0*/  MUFU.RCP R13, R8 ;  /* 0x00000008000d7308 */ /* 0x004e220000001000 */
[----:B------:R-:W-:Y:S01]  /*35b0*/  FMUL.FTZ R2, R2, R5 ;  /* 0x0000000502027220 */ /* 0x000fe20000410000 */
[----:B------:R-:W-:Y:S01]  /*35c0*/  HADD2.F32 R4, -RZ, R4.H0_H0 ;  /* 0x20000004ff047230 */ /* 0x000fe20000004100 */
[----:B------:R-:W-:Y:S01]  /*35d0*/  F2FP.PACK_AB R6, RZ, R6 ;  /* 0x00000006ff06723e */ /* 0x000fe200000000ff */
[----:B------:R-:W-:Y:S02]  /*35e0*/  HADD2.F32 R10, -RZ, R10.H0_H0 ;  /* 0x2000000aff0a7230 */ /* 0x000fe40000004100 */
[----:B------:R-:W-:Y:S01]  /*35f0*/  F2FP.PACK_AB R2, RZ, R2 ;  /* 0x00000002ff02723e */ /* 0x000fe200000000ff */
[----:B------:R-:W-:-:S02]  /*3600*/  HADD2.F32 R7, -RZ, R12.H1_H1 ;  /* 0x3000000cff077230 */ /* 0x000fc40000004100 */
[----:B------:R-:W-:Y:S01]  /*3610*/  FMUL.FTZ R10, R10, R11 ;  /* 0x0000000b0a0a7220 */ /* 0x000fe20000410000 */
[----:B------:R-:W-:Y:S02]  /*3620*/  HADD2.F32 R6, -RZ, R6.H0_H0 ;  /* 0x20000006ff067230 */ /* 0x000fe40000004100 */
[----:B------:R-:W-:Y:S01]  /*3630*/  HADD2.F32 R2, -RZ, R2.H0_H0 ;  /* 0x20000002ff027230 */ /* 0x000fe20000004100 */
[----:B------:R-:W-:Y:S01]  /*3640*/  FMUL.FTZ R4, R4, R7 ;  /* 0x0000000704047220 */ /* 0x000fe20000410000 */
[----:B------:R-:W-:Y:S01]  /*3650*/  F2FP.PACK_AB R10, RZ, R10 ;  /* 0x0000000aff0a723e */ /* 0x000fe200000000ff */
[-C--:B0-----:R-:W-:Y:S02]  /*3660*/  FMUL.FTZ R6, R6, R13.reuse ;  /* 0x0000000d06067220 */ /* 0x081fe40000410000 */
[----:B------:R-:W-:Y:S01]  /*3670*/  FMUL.FTZ R2, R2, R13 ;  /* 0x0000000d02027220 */ /* 0x000fe20000410000 */
[----:B------:R-:W-:Y:S01]  /*3680*/  F2FP.PACK_AB R4, RZ, R4 ;  /* 0x00000004ff04723e */ /* 0x000fe200000000ff */
[----:B------:R-:W-:Y:S01]  /*3690*/  HADD2.F32 R10, -RZ, R10.H0_H0 ;  /* 0x2000000aff0a7230 */ /* 0x000fe20000004100 */
[----:B------:R-:W-:-:S02]  /*36a0*/  FMNMX.FTZ R6, R6, 448, PT ;  /* 0x43e0000006067809 */ /* 0x000fc40003810000 */
[----:B------:R-:W-:Y:S01]  /*36b0*/  FMNMX.FTZ R2, R2, 448, PT ;  /* 0x43e0000002027809 */ /* 0x000fe20003810000 */
[----:B------:R-:W-:Y:S01]  /*36c0*/  HADD2.F32 R4, -RZ, R4.H0_H0 ;  /* 0x20000004ff047230 */ /* 0x000fe20000004100 */
[-C--:B------:R-:W-:Y:S02]  /*36d0*/  FMUL.FTZ R10, R10, R13.reuse ;  /* 0x0000000d0a0a7220 */ /* 0x080fe40000410000 */
[----:B------:R-:W-:Y:S01]  /*36e0*/  FMNMX.FTZ R5, R2, -448, !PT ;  /* 0xc3e0000002057809 */ /* 0x000fe20007810000 */
[----:B------:R-:W-:Y:S02]  /*36f0*/  IMAD.MOV.U32 R2, RZ, RZ, 0x7f ;  /* 0x0000007fff027424 */ /* 0x000fe400078e00ff */
[----:B------:R-:W-:Y:S01]  /*3700*/  FMUL.FTZ R4, R4, R13 ;  /* 0x0000000d04047220 */ /* 0x000fe20000410000 */
        /* <DEDUP_REMOVED lines=10> */
[----:B---3--:R-:W-:Y:S02]  /*37b0*/  LOP3.LUT R14, R15, 0x7fffffff, RZ, 0xc0, !PT ;  /* 0x7fffffff0f0e7812 */ /* 0x008fe400078ec0ff */
        /* <DEDUP_REMOVED lines=14> */
.L_x_1453:
[----:B------:R-:W-:Y:S05]  /*38a0*/  BSYNC B0 ;  /* 0x0000000000007941 */ /* 0x000fea0003800000 */
.L_x_1452:
        /* <DEDUP_REMOVED lines=11> */
.L_x_1455:
[----:B------:R-:W-:Y:S05]  /*3960*/  BSYNC B0 ;  /* 0x0000000000007941 */ /* 0x000fea0003800000 */
.L_x_1454:
        /* <DEDUP_REMOVED lines=15> */
.L_x_1457:
[----:B------:R-:W-:Y:S05]  /*3a60*/  BSYNC B0 ;  /* 0x0000000000007941 */ /* 0x000fea0003800000 */
.L_x_1456:
        /* <DEDUP_REMOVED lines=12> */
.L_x_1459:
[----:B------:R-:W-:Y:S05]  /*3b30*/  BSYNC B0 ;  /* 0x0000000000007941 */ /* 0x000fea0003800000 */
.L_x_1458:
        /* <DEDUP_REMOVED lines=9> */
[----:B0-----:R-:W-:Y:S01]  /*3bd0*/  IMAD.MOV.U32 R2, RZ, RZ, 0x8 ;  /* 0x00000008ff027424 */ /* 0x001fe200078e00ff */
[----:B------:R-:W-:-:S03]  /*3be0*/  SHF.R.U32.HI R4, RZ, 0x4, R5 ;  /* 0x00000004ff047819 */ /* 0x000fc60000011605 */
[----:B------:R-:W-:Y:S01]  /*3bf0*/  IMAD.WIDE.U32 R2, R5, R2, UR6 ;  /* 0x0000000605027e25 */ /* 0x000fe2000f8e0002 */
[----:B------:R-:W-:-:S05]  /*3c00*/  LOP3.LUT R4, R4, 0x3ffffff, RZ, 0xc0, !PT ;  /* 0x03ffffff04047812 */ /* 0x000fca00078ec0ff */
[----:B------:R-:W2:Y:S01]  /*3c10*/  LDG.E.64.CONSTANT R2, [R2.64] ;  /* 0x0000000e02027981 */ /* 0x000ea2000c1e9b00 */
[----:B------:R-:W-:Y:S01]  /*3c20*/  IADD3 R4, P0, R4, UR10, RZ ;  /* 0x0000000a04047c10 */ /* 0x000fe2000ff1e0ff */
[----:B------:R-:W-:-:S04]  /*3c30*/  IMAD.WIDE.U32 R6, R5, R0, c[0x0][0x178] ;  /* 0x00005e0005067625 */ /* 0x000fc800078e0000 */
[----:B------:R-:W-:Y:S01]  /*3c40*/  IMAD.X R9, RZ, RZ, UR9, P0 ;  /* 0x00000009ff097e24 */ /* 0x000fe200080e06ff */
[C---:B------:R-:W-:Y:S01]  /*3c50*/  LEA R8, P0, R4.reuse, c[0x0][0x168], 0x2 ;  /* 0x00005a0004087a11 */ /* 0x040fe200078010ff */
[----:B------:R0:W3:Y:S03]  /*3c60*/  LDG.E.64.CONSTANT R12, [R6.64] ;  /* 0x0000000e060c7981 */ /* 0x0000e6000c1e9b00 */
[----:B------:R-:W-:-:S05]  /*3c70*/  LEA.HI.X R9, R4, c[0x0][0x16c], R9, 0x2, P0 ;  /* 0x00005b0004097a11 */ /* 0x000fca00000f1409 */
[----:B------:R1:W4:Y:S01]  /*3c80*/  LDG.E R8, [R8.64] ;  /* 0x0000000e08087981 */ /* 0x000322000c1e1900 */
[----:B------:R-:W-:Y:S01]  /*3c90*/  BSSY B0, `(.L_x_1460) ;  /* 0x0000043000007945 */ /* 0x000fe20003800000 */
[--C-:B--2---:R-:W-:Y:S02]  /*3ca0*/  HADD2.F32 R11, -RZ, R3.reuse.H0_H0 ;  /* 0x20000003ff0b7230 */ /* 0x104fe40000004100 */
[----:B------:R-:W-:Y:S02]  /*3cb0*/  HADD2.F32 R4, -RZ, R2.H0_H0 ;  /* 0x20000002ff047230 */ /* 0x000fe40000004100 */
[----:B------:R-:W-:Y:S01]  /*3cc0*/  HADD2.F32 R14, -RZ, R3.H1_H1 ;  /* 0x30000003ff0e7230 */ /* 0x000fe20000004100 */
[----:B------:R-:W-:Y:S02]  /*3cd0*/  FMUL.FTZ R3, R11, UR17 ;  /* 0x000000110b037c20 */ /* 0x000fe40008410000 */
[----:B------:R-:W-:-:S03]  /*3ce0*/  FMUL.FTZ R4, R4, UR17 ;  /* 0x0000001104047c20 */ /* 0x000fc60008410000 */
[----:B------:R-:W-:Y:S02]  /*3cf0*/  F2FP.PACK_AB R3, RZ, R3 ;  /* 0x00000003ff03723e */ /* 0x000fe400000000ff */
[----:B------:R-:W-:Y:S01]  /*3d00*/  F2FP.PACK_AB R4, RZ, R4 ;  /* 0x00000004ff04723e */ /* 0x000fe200000000ff */
[----:B------:R-:W-:Y:S02]  /*3d10*/  HADD2.F32 R10, -RZ, R2.H1_H1 ;  /* 0x30000002ff0a7230 */ /* 0x000fe40000004100 */
[----:B0-----:R-:W-:Y:S02]  /*3d20*/  HADD2.F32 R6, -RZ, R3.H0_H0 ;  /* 0x20000003ff067230 */ /* 0x001fe40000004100 */
[----:B------:R-:W-:Y:S02]  /*3d30*/  HADD2.F32 R4, -RZ, R4.H0_H0 ;  /* 0x20000004ff047230 */ /* 0x000fe40000004100 */
[----:B---3--:R-:W-:Y:S01]  /*3d40*/  HADD2.F32 R3, -RZ, R12.H0_H0 ;  /* 0x2000000cff037230 */ /* 0x008fe20000004100 */
[----:B------:R-:W-:Y:S01]  /*3d50*/  FMUL.FTZ R2, R10, UR17 ;  /* 0x000000110a027c20 */ /* 0x000fe20008410000 */
[----:B-1----:R-:W-:-:S02]  /*3d60*/  HADD2.F32 R9, -RZ, R13.H0_H0 ;  /* 0x2000000dff097230 */ /* 0x002fc40000004100 */
[----:B------:R-:W-:Y:S01]  /*3d70*/  HADD2.F32 R11, -RZ, R13.H1_H1 ;  /* 0x3000000dff0b7230 */ /* 0x000fe20000004100 */
[----:B------:R-:W-:Y:S01]  /*3d80*/  FMUL.FTZ R10, R14, UR17 ;  /* 0x000000110e0a7c20 */ /* 0x000fe20008410000 */
[----:B----4-:R-:W0:Y:S01]  /*3d90*/  MUFU.RCP R13, R8 ;  /* 0x00000008000d7308 */ /* 0x010e220000001000 */
[----:B------:R-:W-:Y:S01]  /*3da0*/  FMUL.FTZ R3, R4, R3 ;  /* 0x0000000304037220 */ /* 0x000fe20000410000 */
[----:B------:R-:W-:Y:S02]  /*3db0*/  F2FP.PACK_AB R2, RZ, R2 ;  /* 0x00000002ff02723e */ /* 0x000fe400000000ff */
[----:B------:R-:W-:Y:S02]  /*3dc0*/  F2FP.PACK_AB R10, RZ, R10 ;  /* 0x0000000aff0a723e */ /* 0x000fe400000000ff */
[----:B------:R-:W-:Y:S01]  /*3dd0*/  F2FP.PACK_AB R3, RZ, R3 ;  /* 0x00000003ff03723e */ /* 0x000fe200000000ff */
[----:B------:R-:W-:Y:S02]  /*3de0*/  HADD2.F32 R2, -RZ, R2.H0_H0 ;  /* 0x20000002ff027230 */ /* 0x000fe40000004100 */
[----:B------:R-:W-:-:S02]  /*3df0*/  HADD2.F32 R10, -RZ, R10.H0_H0 ;  /* 0x2000000aff0a7230 */ /* 0x000fc40000004100 */
[----:B------:R-:W-:Y:S02]  /*3e00*/  HADD2.F32 R7, -RZ, R12.H1_H1 ;  /* 0x3000000cff077230 */ /* 0x000fe40000004100 */
[----:B------:R-:W-:Y:S01]  /*3e10*/  HADD2.F32 R3, -RZ, R3.H0_H0 ;  /* 0x20000003ff037230 */ /* 0x000fe20000004100 */
[----:B------:R-:W-:Y:S02]  /*3e20*/  FMUL.FTZ R6, R6, R9 ;  /* 0x0000000906067220 */ /* 0x000fe40000410000 */
[----:B------:R-:W-:Y:S02]  /*3e30*/  FMUL.FTZ R2, R2, R7 ;  /* 0x0000000702027220 */ /* 0x000fe40000410000 */
[----:B------:R-:W-:Y:S02]  /*3e40*/  FMUL.FTZ R10, R10, R11 ;  /* 0x0000000b0a0a7220 */ /* 0x000fe40000410000 */
[----:B0-----:R-:W-:Y:S01]  /*3e50*/  FMUL.FTZ R3, R3, R13 ;  /* 0x0000000d03037220 */ /* 0x001fe20000410000 */
[----:B------:R-:W-:-:S02]  /*3e60*/  F2FP.PACK_AB R2, RZ, R2 ;  /* 0x00000002ff02723e */ /* 0x000fc400000000ff */
[----:B------:R-:W-:Y:S02]  /*3e70*/  F2FP.PACK_AB R6, RZ, R6 ;  /* 0x00000006ff06723e */ /* 0x000fe400000000ff */
[----:B------:R-:W-:Y:S02]  /*3e80*/  F2FP.PACK_AB R10, RZ, R10 ;  /* 0x0000000aff0a723e */ /* 0x000fe400000000ff */
[----:B------:R-:W-:Y:S01]  /*3e90*/  FMNMX.FTZ R3, R3, 448, PT ;  /* 0x43e0000003037809 */ /* 0x000fe20003810000 */
[----:B------:R-:W-:Y:S02]  /*3ea0*/  HADD2.F32 R2, -RZ, R2.H0_H0 ;  /* 0x20000002ff027230 */ /* 0x000fe40000004100 */
[----:B------:R-:W-:Y:S01]  /*3eb0*/  HADD2.F32 R6, -RZ, R6.H0_H0 ;  /* 0x20000006ff067230 */ /* 0x000fe20000004100 */
[----:B------:R-:W-:Y:S01]  /*3ec0*/  FMNMX.FTZ R4, R3, -448, !PT ;  /* 0xc3e0000003047809 */ /* 0x000fe20007810000 */
[----:B------:R-:W-:Y:S01]  /*3ed0*/  HADD2.F32 R10, -RZ, R10.H0_H0 ;  /* 0x2000000aff0a7230 */ /* 0x000fe20000004100 */
[----:B------:R-:W-:-:S02]  /*3ee0*/  FMUL.FTZ R2, R2, R13 ;  /* 0x0000000d02027220 */ /* 0x000fc40000410000 */
[----:B------:R-:W-:Y:S01]  /*3ef0*/  LOP3.LUT R8, R4, 0x7fffffff, RZ, 0xc0, !PT ;  /* 0x7fffffff04087812 */ /* 0x000fe200078ec0ff */
[-C--:B------:R-:W-:Y:S02]  /*3f00*/  FMUL.FTZ R6, R6, R13.reuse ;  /* 0x0000000d06067220 */ /* 0x080fe40000410000 */
[----:B------:R-:W-:Y:S01]  /*3f10*/  FMUL.FTZ R10, R10, R13 ;  /* 0x0000000d0a0a7220 */ /* 0x000fe20000410000 */
[----:B------:R-:W-:Y:S02]  /*3f20*/  ISETP.GT.U32.AND P2, PT, R8, 0x43efffff, PT ;  /* 0x43efffff0800780c */ /* 0x000fe40003f44070 */
[----:B------:R-:W-:Y:S02]  /*3f30*/  FMNMX.FTZ R2, R2, 448, PT ;  /* 0x43e0000002027809 */ /* 0x000fe40003810000 */
[----:B------:R-:W-:Y:S02]  /*3f40*/  FMNMX.FTZ R6, R6, 448, PT ;  /* 0x43e0000006067809 */ /* 0x000fe40003810000 */
[----:B------:R-:W-:-:S02]  /*3f50*/  FMNMX.FTZ R10, R10, 448, PT ;  /* 0x43e000000a0a7809 */ /* 0x000fc40003810000 */
[----:B------:R-:W-:Y:S02]  /*3f60*/  FMNMX.FTZ R9, R2, -448, !PT ;  /* 0xc3e0000002097809 */ /* 0x000fe40007810000 */
[----:B------:R-:W-:Y:S02]  /*3f70*/  FMNMX.FTZ R12, R6, -448, !PT ;  /* 0xc3e00000060c7809 */ /* 0x000fe40007810000 */
[----:B------:R-:W-:Y:S02]  /*3f80*/  FMNMX.FTZ R13, R10, -448, !PT ;  /* 0xc3e000000a0d7809 */ /* 0x000fe40007810000 */
[----:B------:R-:W-:Y:S02]  /*3f90*/  LOP3.LUT R3, R4, 0x80000000, RZ, 0xc0, !PT ;  /* 0x8000000004037812 */ /* 0x000fe400078ec0ff */
[----:B------:R-:W-:Y:S02]  /*3fa0*/  LOP3.LUT R10, R9, 0x7fffffff, RZ, 0xc0, !PT ;  /* 0x7fffffff090a7812 */ /* 0x000fe400078ec0ff */
[----:B------:R-:W-:-:S02]  /*3fb0*/  LOP3.LUT R11, R12, 0x7fffffff, RZ, 0xc0, !PT ;  /* 0x7fffffff0c0b7812 */ /* 0x000fc400078ec0ff */
[----:B------:R-:W-:Y:S01]  /*3fc0*/  LOP3.LUT R14, R13, 0x7fffffff, RZ, 0xc0, !PT ;  /* 0x7fffffff0d0e7812 */ /* 0x000fe200078ec0ff */
[----:B------:R-:W-:Y:S01]  /*3fd0*/  IMAD.MOV.U32 R2, RZ, RZ, 0x7f ;  /* 0x0000007fff027424 */ /* 0x000fe200078e00ff */
        /* <DEDUP_REMOVED lines=14> */
.L_x_1461:
[----:B------:R-:W-:Y:S05]  /*40c0*/  BSYNC B0 ;  /* 0x0000000000007941 */ /* 0x000fea0003800000 */
.L_x_1460:
        /* <DEDUP_REMOVED lines=11> */
.L_x_1463:
[----:B------:R-:W-:Y:S05]  /*4180*/  BSYNC B0 ;  /* 0x0000000000007941 */ /* 0x000fea0003800000 */
.L_x_1462:
        /* <DEDUP_REMOVED lines=15> */
.L_x_1465:
[----:B------:R-:W-:Y:S05]  /*4280*/  BSYNC B0 ;  /* 0x0000000000007941 */ /* 0x000fea0003800000 */
.L_x_1464:
        /* <DEDUP_REMOVED lines=12> */
.L_x_1467:
[----:B------:R-:W-:Y:S05]  /*4350*/  BSYNC B0 ;  /* 0x0000000000007941 */ /* 0x000fea0003800000 */
.L_x_1466:
        /* <DEDUP_REMOVED lines=88> */
.L_x_1469:
[----:B------:R-:W-:Y:S05]  /*48e0*/  BSYNC B0 ;  /* 0x0000000000007941 */ /* 0x000fea0003800000 */
.L_x_1468:
        /* <DEDUP_REMOVED lines=11> */
.L_x_1471:
[----:B------:R-:W-:Y:S05]  /*49a0*/  BSYNC B0 ;  /* 0x0000000000007941 */ /* 0x000fea0003800000 */
.L_x_1470:
        /* <DEDUP_REMOVED lines=15> */
.L_x_1473:
[----:B------:R-:W-:Y:S05]  /*4aa0*/  BSYNC B0 ;  /* 0x0000000000007941 */ /* 0x000fea0003800000 */
.L_x_1472:
        /* <DEDUP_REMOVED lines=12> */
.L_x_1475:
[----:B------:R-:W-:Y:S05]  /*4b70*/  BSYNC B0 ;  /* 0x0000000000007941 */ /* 0x000fea0003800000 */
.L_x_1474:
        /* <DEDUP_REMOVED lines=23> */
[--C-:B------:R-:W-:Y:S02]  /*4cf0*/  HADD2.F32 R0, -RZ, R2.reuse.H0_H0 ;  /* 0x20000002ff007230 */ /* 0x100fe40000004100 */
[----:B------:R-:W-:Y:S02]  /*4d00*/  HADD2.F32 R4, -RZ, R2.H1_H1 ;  /* 0x30000002ff047230 */ /* 0x000fe40000004100 */
[----:B------:R-:W-:Y:S01]  /*4d10*/  HADD2.F32 R13, -RZ, R3.H1_H1 ;  /* 0x30000003ff0d7230 */ /* 0x000fe20000004100 */
[----:B------:R-:W-:Y:S02]  /*4d20*/  FMUL.FTZ R3, R12, UR17 ;  /* 0x000000110c037c20 */ /* 0x000fe40008410000 */
[----:B------:R-:W-:-:S02]  /*4d30*/  FMUL.FTZ R0, R0, UR17 ;  /* 0x0000001100007c20 */ /* 0x000fc40008410000 */
[----:B------:R-:W-:Y:S01]  /*4d40*/  FMUL.FTZ R2, R4, UR17 ;  /* 0x0000001104027c20 */ /* 0x000fe20008410000 */
[----:B------:R-:W-:Y:S01]  /*4d50*/  F2FP.PACK_AB R3, RZ, R3 ;  /* 0x00000003ff03723e */ /* 0x000fe200000000ff */
[----:B------:R-:W-:Y:S01]  /*4d60*/  FMUL.FTZ R4, R13, UR17 ;  /* 0x000000110d047c20 */ /* 0x000fe20008410000 */
[----:B------:R-:W-:-:S04]  /*4d70*/  F2FP.PACK_AB R0, RZ, R0 ;  /* 0x00000000ff00723e */ /* 0x000fc800000000ff */
[----:B0-----:R-:W-:Y:S01]  /*4d80*/  F2FP.PACK_AB R6, RZ, R4 ;  /* 0x00000004ff06723e */ /* 0x001fe200000000ff */
[----:B------:R-:W-:Y:S02]  /*4d90*/  HADD2.F32 R4, -RZ, R3.H0_H0 ;  /* 0x20000003ff047230 */ /* 0x000fe40000004100 */
[----:B------:R-:W-:Y:S02]  /*4da0*/  HADD2.F32 R0, -RZ, R0.H0_H0 ;  /* 0x20000000ff007230 */ /* 0x000fe40000004100 */
[----:B---3--:R-:W-:Y:S02]  /*4db0*/  HADD2.F32 R3, -RZ, R10.H0_H0 ;  /* 0x2000000aff037230 */ /* 0x008fe40000004100 */
[--C-:B-1----:R-:W-:Y:S01]  /*4dc0*/  HADD2.F32 R9, -RZ, R11.reuse.H0_H0 ;  /* 0x2000000bff097230 */ /* 0x102fe20000004100 */
[----:B----4-:R-:W0:Y:S01]  /*4dd0*/  MUFU.RCP R13, R8 ;  /* 0x00000008000d7308 */ /* 0x010e220000001000 */
[----:B------:R-:W-:Y:S02]  /*4de0*/  HADD2.F32 R6, -RZ, R6.H0_H0 ;  /* 0x20000006ff067230 */ /* 0x000fe40000004100 */
[----:B------:R-:W-:Y:S01]  /*4df0*/  HADD2.F32 R11, -RZ, R11.H1_H1 ;  /* 0x3000000bff0b7230 */ /* 0x000fe20000004100 */
[----:B------:R-:W-:Y:S01]  /*4e00*/  FMUL.FTZ R0, R0, R3 ;  /* 0x0000000300007220 */ /* 0x000fe20000410000 */
[----:B------:R-:W-:-:S03]  /*4e10*/  F2FP.PACK_AB R2, RZ, R2 ;  /* 0x00000002ff02723e */ /* 0x000fc600000000ff */
[----:B------:R-:W-:Y:S01]  /*4e20*/  FMUL.FTZ R6, R6, R11 ;  /* 0x0000000b06067220 */ /* 0x000fe20000410000 */
[----:B------:R-:W-:Y:S01]  /*4e30*/  F2FP.PACK_AB R0, RZ, R0 ;  /* 0x00000000ff00723e */ /* 0x000fe200000000ff */
[----:B------:R-:W-:Y:S02]  /*4e40*/  HADD2.F32 R2, -RZ, R2.H0_H0 ;  /* 0x20000002ff027230 */ /* 0x000fe40000004100 */
[----:B------:R-:W-:Y:S01]  /*4e50*/  HADD2.F32 R7, -RZ, R10.H1_H1 ;  /* 0x3000000aff077230 */ /* 0x000fe20000004100 */
[----:B------:R-:W-:Y:S01]  /*4e60*/  F2FP.PACK_AB R6, RZ, R6 ;  /* 0x00000006ff06723e */ /* 0x000fe200000000ff */
[----:B------:R-:W-:Y:S01]  /*4e70*/  HADD2.F32 R0, -RZ, R0.H0_H0 ;  /* 0x20000000ff007230 */ /* 0x000fe20000004100 */
[----:B------:R-:W-:Y:S02]  /*4e80*/  FMUL.FTZ R4, R4, R9 ;  /* 0x0000000904047220 */ /* 0x000fe40000410000 */
[----:B------:R-:W-:Y:S01]  /*4e90*/  FMUL.FTZ R2, R2, R7 ;  /* 0x0000000702027220 */ /* 0x000fe20000410000 */
[----:B------:R-:W-:Y:S01]  /*4ea0*/  HADD2.F32 R6, -RZ, R6.H0_H0 ;  /* 0x20000006ff067230 */ /* 0x000fe20000004100 */
[----:B0-----:R-:W-:Y:S01]  /*4eb0*/  FMUL.FTZ R0, R0, R13 ;  /* 0x0000000d00007220 */ /* 0x001fe20000410000 */
[----:B------:R-:W-:-:S02]  /*4ec0*/  F2FP.PACK_AB R4, RZ, R4 ;  /* 0x00000004ff04723e */ /* 0x000fc400000000ff */
[----:B------:R-:W-:Y:S01]  /*4ed0*/  F2FP.PACK_AB R2, RZ, R2 ;  /* 0x00000002ff02723e */ /* 0x000fe200000000ff */
[-C--:B------:R-:W-:Y:S01]  /*4ee0*/  FMUL.FTZ R6, R6, R13.reuse ;  /* 0x0000000d06067220 */ /* 0x080fe20000410000 */
[----:B------:R-:W-:Y:S01]  /*4ef0*/  FMNMX.FTZ R0, R0, 448, PT ;  /* 0x43e0000000007809 */ /* 0x000fe20003810000 */
[----:B------:R-:W-:Y:S02]  /*4f00*/  HADD2.F32 R4, -RZ, R4.H0_H0 ;  /* 0x20000004ff047230 */ /* 0x000fe40000004100 */
[----:B------:R-:W-:Y:S01]  /*4f10*/  HADD2.F32 R2, -RZ, R2.H0_H0 ;  /* 0x20000002ff027230 */ /* 0x000fe20000004100 */
[----:B------:R-:W-:Y:S02]  /*4f20*/  FMNMX.FTZ R6, R6, 448, PT ;  /* 0x43e0000006067809 */ /* 0x000fe40003810000 */
[----:B------:R-:W-:Y:S01]  /*4f30*/  FMNMX.FTZ R3, R0, -448, !PT ;  /* 0xc3e0000000037809 */ /* 0x000fe20007810000 */
[-C--:B------:R-:W-:Y:S02]  /*4f40*/  FMUL.FTZ R4, R4, R13.reuse ;  /* 0x0000000d04047220 */ /* 0x080fe40000410000 */
[----:B------:R-:W-:Y:S01]  /*4f50*/  FMUL.FTZ R2, R2, R13 ;  /* 0x0000000d02027220 */ /* 0x000fe20000410000 */
[----:B------:R-:W-:-:S02]  /*4f60*/  FMNMX.FTZ R13, R6, -448, !PT ;  /* 0xc3e00000060d7809 */ /* 0x000fc40007810000 */
[----:B------:R-:W-:-:S04]  /*4f70*/  LOP3.LUT R6, R3, 0x7fffffff, RZ, 0xc0, !PT ;  /* 0x7fffffff03067812 */ /* 0x000fc800078ec0ff */
[----:B------:R-:W-:Y:S02]  /*4f80*/  ISETP.GT.U32.AND P2, PT, R6, 0x43efffff, PT ;  /* 0x43efffff0600780c */ /* 0x000fe40003f44070 */
[----:B------:R-:W-:Y:S02]  /*4f90*/  FMNMX.FTZ R2, R2, 448, PT ;  /* 0x43e0000002027809 */ /* 0x000fe40003810000 */
[----:B------:R-:W-:Y:S02]  /*4fa0*/  FMNMX.FTZ R4, R4, 448, PT ;  /* 0x43e0000004047809 */ /* 0x000fe40003810000 */
[----:B------:R-:W-:Y:S02]  /*4fb0*/  FMNMX.FTZ R9, R2, -448, !PT ;  /* 0xc3e0000002097809 */ /* 0x000fe40007810000 */
[----:B------:R-:W-:Y:S02]  /*4fc0*/  FMNMX.FTZ R11, R4, -448, !PT ;  /* 0xc3e00000040b7809 */ /* 0x000fe40007810000 */
[----:B------:R-:W-:-:S02]  /*4fd0*/  LOP3.LUT R2, R3, 0x80000000, RZ, 0xc0, !PT ;  /* 0x8000000003027812 */ /* 0x000fc400078ec0ff */
[----:B------:R-:W-:Y:S02]  /*4fe0*/  LOP3.LUT R8, R9, 0x7fffffff, RZ, 0xc0, !PT ;  /* 0x7fffffff09087812 */ /* 0x000fe400078ec0ff */
[----:B------:R-:W-:Y:S02]  /*4ff0*/  LOP3.LUT R10, R11, 0x7fffffff, RZ, 0xc0, !PT ;  /* 0x7fffffff0b0a7812 */ /* 0x000fe400078ec0ff */
[----:B------:R-:W-:Y:S01]  /*5000*/  LOP3.LUT R12, R13, 0x7fffffff, RZ, 0xc0, !PT ;  /* 0x7fffffff0d0c7812 */ /* 0x000fe200078ec0ff */
[----:B------:R-:W-:Y:S01]  /*5010*/  IMAD.MOV.U32 R0, RZ, RZ, 0x7f ;  /* 0x0000007fff007424 */ /* 0x000fe200078e00ff */
        /* <DEDUP_REMOVED lines=14> */
.L_x_1477:
[----:B------:R-:W-:Y:S05]  /*5100*/  BSYNC B0 ;  /* 0x0000000000007941 */ /* 0x000fea0003800000 */
.L_x_1476:
        /* <DEDUP_REMOVED lines=12> */
.L_x_1479:
[----:B------:R-:W-:Y:S05]  /*51d0*/  BSYNC B0 ;  /* 0x0000000000007941 */ /* 0x000fea0003800000 */
.L_x_1478:
        /* <DEDUP_REMOVED lines=12> */
.L_x_1481:
[----:B------:R-:W-:Y:S05]  /*52a0*/  BSYNC B0 ;  /* 0x0000000000007941 */ /* 0x000fea0003800000 */
.L_x_1480:
        /* <DEDUP_REMOVED lines=11> */
.L_x_1483:
[----:B------:R-:W-:Y:S05]  /*5360*/  BSYNC B0 ;  /* 0x0000000000007941 */ /* 0x000fea0003800000 */
.L_x_1482:
        /* <DEDUP_REMOVED lines=13> */
.L_x_1484:
[----:B------:R-:W-:Y:S05]  /*5440*/  EXIT ;  /* 0x000000000000794d */ /* 0x000fea0003800000 */
        .weak           $__internal_25_$__cuda_sm20_div_s64
        .type           $__internal_25_$__cuda_sm20_div_s64,@function
        .size           $__internal_25_$__cuda_sm20_div_s64,(.L_x_3058 - $__internal_25_$__cuda_sm20_div_s64)
$__internal_25_$__cuda_sm20_div_s64:
        /* <DEDUP_REMOVED lines=82> */
[----:B------:R-:W-:Y:S06]  /*5970*/  RET.REL.NODEC R6 `(_ZN4vllm31rms_norm_per_block_quant_kernelIN3c104HalfENS1_13Float8_e4m3fnELb0ELb0ELi64EEEvPT0_PfPKT_S9_PKffiiPS7_l) ;  /* 0xffffa68006007950 */ /* 0x000fec0003c3ffff */
.L_x_1486:
        /* <DEDUP_REMOVED lines=16> */
.L_x_3058:


//--------------------- .text._ZN4vllm31rms_norm_per_block_quant_kernelIN3c104HalfEaLb0ELb1ELi64EEEvPT0_PfPKT_S8_PKffiiPS6_l --------------------------
	.section	.text._ZN4vllm31rms_norm_per_block_quant_kernelIN3c104HalfEaLb0ELb1ELi64EEEvPT0_PfPKT_S8_PKffiiPS6_l,"ax",@progbits
	.sectioninfo	@"SHI_REGISTERS=52"
	.align	128
        .global         _ZN4vllm31rms_norm_per_block_quant_kernelIN3c104HalfEaLb0ELb1ELi64EEEvPT0_PfPKT_S8_PKffiiPS6_l
        .type           _ZN4vllm31rms_norm_per_block_quant_kernelIN3c104HalfEaLb0ELb1ELi64EEEvPT0_PfPKT_S8_PKffiiPS6_l,@function
        .size           _ZN4vllm31rms_norm_per_block_quant_kernelIN3c104HalfEaLb0ELb1ELi64EEEvPT0_PfPKT_S8_PKffiiPS6_l,(.L_x_3060 - _ZN4vllm31rms_norm_per_block_quant_kernelIN3c104HalfEaLb0ELb1ELi64EEEvPT0_PfPKT_S8_PKffiiPS6_l)
        .other          _ZN4vllm31rms_norm_per_block_quant_kernelIN3c104HalfEaLb0ELb1ELi64EEEvPT0_PfPKT_S8_PKffiiPS6_l,@"STO_CUDA_ENTRY STV_DEFAULT"
_ZN4vllm31rms_norm_per_block_quant_kernelIN3c104HalfEaLb0ELb1ELi64EEEvPT0_PfPKT_S8_PKffiiPS6_l:
.text._ZN4vllm31rms_norm_per_block_quant_kernelIN3c104HalfEaLb0ELb1ELi64EEEvPT0_PfPKT_S8_PKffiiPS6_l:
        /* <DEDUP_REMOVED lines=19> */
.L_x_1489:
        /* <DEDUP_REMOVED lines=56> */
.L_x_1488:
[----:B------:R-:W-:Y:S05]  /*04b0*/  BSYNC B0 ;  /* 0x0000000000007941 */ /* 0x000fea0003800000 */
.L_x_1487:
        /* <DEDUP_REMOVED lines=101> */
.L_x_1491:
        /* <DEDUP_REMOVED lines=58> */
.L_x_1492:
[----:B0-----:R-:W-:Y:S05]  /*0eb0*/  BSYNC B0 ;  /* 0x0000000000007941 */ /* 0x001fea0003800000 */
.L_x_1490:
        /* <DEDUP_REMOVED lines=20> */
[----:B01----:R-:W-:Y:S05]  /*1000*/  CALL.REL.NOINC `($__internal_26_$__cuda_sm20_div_s64) ;  /* 0x000037c000007944 */ /* 0x003fea0003c00000 */
[----:B------:R-:W-:Y:S02]  /*1010*/  IMAD.MOV.U32 R10, RZ, RZ, R4 ;  /* 0x000000ffff0a7224 */ /* 0x000fe400078e0004 */
[----:B------:R-:W-:Y:S01]  /*1020*/  IMAD.MOV.U32 R11, RZ, RZ, R5 ;  /* 0x000000ffff0b7224 */ /* 0x000fe200078e0005 */
[----:B------:R-:W-:Y:S05]  /*1030*/  BRA `(.L_x_1494) ;  /* 0x0000018000007947 */ /* 0x000fea0003800000 */
.L_x_1493:
        /* <DEDUP_REMOVED lines=24> */
.L_x_1494:
        /* <DEDUP_REMOVED lines=9> */
[----:B-1----:R-:W-:Y:S05]  /*1250*/  CALL.REL.NOINC `($__internal_26_$__cuda_sm20_div_s64) ;  /* 0x0000357000007944 */ /* 0x002fea0003c00000 */
        /* <DEDUP_REMOVED lines=11> */
.L_x_1496:
        /* <DEDUP_REMOVED lines=11> */
[----:B0-----:R-:W-:-:S05]  /*13c0*/  IMAD.HI.U32 R8, R5, R2, RZ ;  /* 0x0000000205087227 */ /* 0x001fca00078e00ff */
[----:B------:R-:W-:-:S05]  /*13d0*/  IADD3 R3, -R8, RZ, RZ ;  /* 0x000000ff08037210 */ /* 0x000fca0007ffe1ff */
        /* <DEDUP_REMOVED lines=9> */
.L_x_1497:
[----:B------:R-:W-:Y:S05]  /*1470*/  BSYNC B0 ;  /* 0x0000000000007941 */ /* 0x000fea0003800000 */
.L_x_1495:
        /* <DEDUP_REMOVED lines=19> */
.L_x_1500:
        /* <DEDUP_REMOVED lines=190> */
.L_x_1499:
[----:B------:R-:W-:Y:S05]  /*2190*/  BSYNC B0 ;  /* 0x0000000000007941 */ /* 0x000fea0003800000 */
.L_x_1498:
        /* <DEDUP_REMOVED lines=12> */
[----:B------:R-:W-:Y:S01]  /*2260*/  MOV R12, UR11 ;  /* 0x0000000b000c7c02 */ /* 0x000fe20008000f00 */
[----:B------:R-:W-:Y:S01]  /*2270*/  IMAD.U32 R14, RZ, RZ, UR4 ;  /* 0x00000004ff0e7e24 */ /* 0x000fe2000f8e00ff */
[----:B------:R-:W-:Y:S01]  /*2280*/  MOV R6, 0x22b0 ;  /* 0x000022b000067802 */ /* 0x000fe20000000f00 */
[----:B------:R-:W-:-:S02]  /*2290*/  IMAD.MOV.U32 R7, RZ, RZ, RZ ;  /* 0x000000ffff077224 */ /* 0x000fc400078e00ff */
[----:B-1----:R-:W-:Y:S05]  /*22a0*/  CALL.REL.NOINC `($__internal_26_$__cuda_sm20_div_s64) ;  /* 0x0000252000007944 */ /* 0x002fea0003c00000 */
[----:B------:R-:W-:Y:S02]  /*22b0*/  IMAD.MOV.U32 R6, RZ, RZ, R4 ;  /* 0x000000ffff067224 */ /* 0x000fe400078e0004 */
[----:B------:R-:W-:Y:S01]  /*22c0*/  IMAD.MOV.U32 R7, RZ, RZ, R5 ;  /* 0x000000ffff077224 */ /* 0x000fe200078e0005 */
[----:B------:R-:W-:Y:S05]  /*22d0*/  BRA `(.L_x_1502) ;  /* 0x0000017000007947 */ /* 0x000fea0003800000 */
.L_x_1501:
[----:B0-----:R-:W0:Y:S01]  /*22e0*/  I2F.U32.RP R2, UR11 ;  /* 0x0000000b00027d06 */ /* 0x001e220008209000 */
[----:B------:R-:W-:-:S02]  /*22f0*/  UIADD3 UR13, URZ, -UR11, URZ ;  /* 0x8000000b3f0d7290 */ /* 0x000fc4000fffe03f */
        /* <DEDUP_REMOVED lines=21> */
.L_x_1502:
        /* <DEDUP_REMOVED lines=34> */
.L_x_1511:
        /* <DEDUP_REMOVED lines=38> */
[----:B------:R-:W-:Y:S02]  /*28d0*/  SEL R14, R45, R30, P0 ;  /* 0x0000001e2d0e7207 */ /* 0x000fe40000000000 */
[----:B------:R-:W-:Y:S02]  /*28e0*/  IADD3.X R47, RZ, R46, RZ, P2, !PT ;  /* 0x0000002eff2f7210 */ /* 0x000fe400017fe4ff */
        /* <DEDUP_REMOVED lines=40> */
.L_x_1509:
[----:B------:R-:W-:Y:S05]  /*2b70*/  BSYNC B2 ;  /* 0x0000000000027941 */ /* 0x000fea0003800000 */
.L_x_1508:
[----:B------:R-:W-:Y:S05]  /*2b80*/  @!P0 BRA `(.L_x_1507) ;  /* 0x0000015000008947 */ /* 0x000fea0003800000 */
[----:B------:R2:W3:Y:S01]  /*2b90*/  LDS R41, [R18] ;  /* 0x0000000012297984 */ /* 0x0004e20000000800 */
[----:B------:R-:W-:-:S03]  /*2ba0*/  LEA R44, R42, 0x180, 0x2 ;  /* 0x000001802a2c7811 */ /* 0x000fc600078e10ff */
.L_x_1510:
        /* <DEDUP_REMOVED lines=19> */
.L_x_1507:
[----:B------:R-:W-:Y:S05]  /*2ce0*/  BSYNC B1 ;  /* 0x0000000000017941 */ /* 0x000fea0003800000 */
.L_x_1506:
        /* <DEDUP_REMOVED lines=43> */
.L_x_1505:
[----:B------:R-:W-:Y:S05]  /*2fa0*/  BSYNC B0 ;  /* 0x0000000000007941 */ /* 0x000fea0003800000 */
.L_x_1504:
[----:B------:R-:W-:Y:S02]  /*2fb0*/  IADD3 R31, R31, 0x1, RZ ;  /* 0x000000011f1f7810 */ /* 0x000fe40007ffe0ff */
[----:B------:R-:W-:Y:S02]  /*2fc0*/  IADD3 R33, P1, R33, 0x1, RZ ;  /* 0x0000000121217810 */ /* 0x000fe40007f3e0ff */
[----:B------:R-:W-:-:S03]  /*2fd0*/  ISETP.GT.U32.AND P0, PT, R6, R31, PT ;  /* 0x0000001f0600720c */ /* 0x000fc60003f04070 */
[----:B------:R-:W-:Y:S01]  /*2fe0*/  IMAD.X R32, RZ, RZ, R32, P1 ;  /* 0x000000ffff207224 */ /* 0x000fe200008e0620 */
[----:B------:R-:W-:-:S13]  /*2ff0*/  ISETP.GT.AND.EX P0, PT, R7, RZ, PT, P0 ;  /* 0x000000ff0700720c */ /* 0x000fda0003f04300 */
[----:B------:R-:W-:Y:S05]  /*3000*/  @P0 BRA `(.L_x_1511) ;  /* 0xfffff66000000947 */ /* 0x000fea000383ffff */
.L_x_1503:
        /* <DEDUP_REMOVED lines=36> */
[----:B------:R-:W-:Y:S01]  /*3250*/  MOV R16, c[0x0][0x1a0] ;  /* 0x0000680000107a02 */ /* 0x000fe20000000f00 */
[----:B------:R-:W-:Y:S01]  /*3260*/  IMAD.MOV.U32 R4, RZ, RZ, R3 ;  /* 0x000000ffff047224 */ /* 0x000fe200078e0003 */
[----:B------:R-:W-:Y:S01]  /*3270*/  MOV R10, 0x32a0 ;  /* 0x000032a0000a7802 */ /* 0x000fe20000000f00 */
[----:B------:R-:W-:Y:S02]  /*3280*/  IMAD.MOV.U32 R11, RZ, RZ, c[0x0][0x1a4] ;  /* 0x00006900ff0b7624 */ /* 0x000fe400078e00ff */
[----:B0123--:R-:W-:Y:S05]  /*3290*/  CALL.REL.NOINC `($__internal_27_$__cuda_sm20_rem_s64) ;  /* 0x00001a6000007944 */ /* 0x00ffea0003c00000 */
[----:B------:R-:W-:Y:S02]  /*32a0*/  IMAD.MOV.U32 R4, RZ, RZ, R6 ;  /* 0x000000ffff047224 */ /* 0x000fe400078e0006 */
[----:B------:R-:W-:Y:S01]  /*32b0*/  IMAD.MOV.U32 R5, RZ, RZ, R7 ;  /* 0x000000ffff057224 */ /* 0x000fe200078e0007 */
[----:B------:R-:W-:Y:S05]  /*32c0*/  BRA `(.L_x_1515) ;  /* 0x0000013000007947 */ /* 0x000fea0003800000 */
.L_x_1514:
        /* <DEDUP_REMOVED lines=19> */
.L_x_1515:
        /* <DEDUP_REMOVED lines=13> */
.L_x_1513:
[----:B------:R-:W-:Y:S05]  /*34d0*/  BSYNC B0 ;  /* 0x0000000000007941 */ /* 0x000fea0003800000 */
.L_x_1512:
        /* <DEDUP_REMOVED lines=18> */
.L_x_1519:
[----:B------:R-:W-:Y:S02]  /*3600*/  IMAD.MOV.U32 R6, RZ, RZ, 0x8 ;  /* 0x00000008ff067424 */ /* 0x000fe400078e00ff */
[----:B------:R-:W-:-:S02]  /*3610*/  IMAD.MOV.U32 R8, RZ, RZ, 0x8 ;  /* 0x00000008ff087424 */ /* 0x000fc400078e00ff */
[----:B------:R-:W-:-:S04]  /*3620*/  IMAD.WIDE.U32 R6, R5, R6, UR6 ;  /* 0x0000000605067e25 */ /* 0x000fc8000f8e0006 */
[----:B------:R-:W-:Y:S02]  /*3630*/  IMAD.WIDE.U32 R8, R5, R8, c[0x0][0x178] ;  /* 0x00005e0005087625 */ /* 0x000fe400078e0008 */
[----:B------:R-:W4:Y:S04]  /*3640*/  LDG.E.64.CONSTANT R6, [R6.64] ;  /* 0x0000000e06067981 */ /* 0x000f28000c1e9b00 */
[----:B------:R-:W5:Y:S01]  /*3650*/  LDG.E.64.CONSTANT R8, [R8.64] ;  /* 0x0000000e08087981 */ /* 0x000f62000c1e9b00 */
[----:B------:R-:W-:-:S04]  /*3660*/  LOP3.LUT R10, R4, c[0x0][0x1a4], RZ, 0xfc, !PT ;  /* 0x00006900040a7a12 */ /* 0x000fc800078efcff */
[----:B------:R-:W-:Y:S01]  /*3670*/  ISETP.NE.U32.AND P0, PT, R10, RZ, PT ;  /* 0x000000ff0a00720c */ /* 0x000fe20003f05070 */
[--C-:B----4-:R-:W-:Y:S02]  /*3680*/  HADD2.F32 R12, -RZ, R6.reuse.H0_H0 ;  /* 0x20000006ff0c7230 */ /* 0x110fe40000004100 */
[----:B------:R-:W-:Y:S02]  /*3690*/  HADD2.F32 R15, -RZ, R6.H1_H1 ;  /* 0x30000006ff0f7230 */ /* 0x000fe40000004100 */
[--C-:B------:R-:W-:Y:S02]  /*36a0*/  HADD2.F32 R13, -RZ, R7.reuse.H0_H0 ;  /* 0x20000007ff0d7230 */ /* 0x100fe40000004100 */
[----:B---3--:R-:W-:-:S06]  /*36b0*/  HADD2.F32 R14, -RZ, R7.H1_H1 ;  /* 0x30000007ff0e7230 */ /* 0x008fcc0000004100 */
[----:B------:R-:W-:Y:S05]  /*36c0*/  @!P0 BRA `(.L_x_1516) ;  /* 0x0000006000008947 */ /* 0x000fea0003800000 */
[----:B------:R-:W-:Y:S01]  /*36d0*/  IMAD.MOV.U32 R17, RZ, RZ, R0 ;  /* 0x000000ffff117224 */ /* 0x000fe200078e0000 */
[----:B------:R-:W-:Y:S01]  /*36e0*/  MOV R10, 0x3720 ;  /* 0x00003720000a7802 */ /* 0x000fe20000000f00 */
[----:B------:R-:W-:Y:S02]  /*36f0*/  IMAD.MOV.U32 R16, RZ, RZ, c[0x0][0x1a0] ;  /* 0x00006800ff107624 */ /* 0x000fe400078e00ff */
[----:B------:R-:W-:Y:S02]  /*3700*/  IMAD.MOV.U32 R11, RZ, RZ, c[0x0][0x1a4] ;  /* 0x00006900ff0b7624 */ /* 0x000fe400078e00ff */
[----:B012--5:R-:W-:Y:S05]  /*3710*/  CALL.REL.NOINC `($__internal_27_$__cuda_sm20_rem_s64) ;  /* 0x000015e000007944 */ /* 0x027fea0003c00000 */
[----:B------:R-:W-:Y:S05]  /*3720*/  BRA `(.L_x_1517) ;  /* 0x0000013000007947 */ /* 0x000fea0003800000 */
.L_x_1516:
        /* <DEDUP_REMOVED lines=10> */
[----:B------:R-:W-:-:S05]  /*37d0*/  IMAD.HI.U32 R11, R11, R0, RZ ;  /* 0x000000000b0b7227 */ /* 0x000fca00078e00ff */
[----:B------:R-:W-:-:S05]  /*37e0*/  IADD3 R11, -R11, RZ, RZ ;  /* 0x000000ff0b0b7210 */ /* 0x000fca0007ffe1ff */
[----:B------:R-:W-:-:S05]  /*37f0*/  IMAD R11, R11, c[0x0][0x1a0], R0 ;  /* 0x000068000b0b7a24 */ /* 0x000fca00078e0200 */
[----:B------:R-:W-:-:S13]  /*3800*/  ISETP.GE.U32.AND P0, PT, R11, c[0x0][0x1a0], PT ;  /* 0x000068000b007a0c */ /* 0x000fda0003f06070 */
[----:B------:R-:W-:-:S04]  /*3810*/  @P0 IADD3 R11, R11, -c[0x0][0x1a0], RZ ;  /* 0x800068000b0b0a10 */ /* 0x000fc80007ffe0ff */
[----:B------:R-:W-:-:S13]  /*3820*/  ISETP.GE.U32.AND P0, PT, R11, c[0x0][0x1a0], PT ;  /* 0x000068000b007a0c */ /* 0x000fda0003f06070 */
[----:B------:R-:W-:Y:S02]  /*3830*/  @P0 IADD3 R11, R11, -c[0x0][0x1a0], RZ ;  /* 0x800068000b0b0a10 */ /* 0x000fe40007ffe0ff */
[----:B------:R-:W-:-:S05]  /*3840*/  @!P1 LOP3.LUT R11, RZ, c[0x0][0x1a0], RZ, 0x33, !PT ;  /* 0x00006800ff0b9a12 */ /* 0x000fca00078e33ff */
[----:B------:R-:W-:-:S05]  /*3850*/  IMAD.MOV.U32 R6, RZ, RZ, R11 ;  /* 0x000000ffff067224 */ /* 0x000fca00078e000b */
.L_x_1517:
        /* <DEDUP_REMOVED lines=12> */
[----:B-1----:R-:W-:Y:S02]  /*3920*/  FMUL.FTZ R15, R15, UR16 ;  /* 0x000000100f0f7c20 */ /* 0x002fe40008410000 */
[----:B------:R-:W-:Y:S02]  /*3930*/  FMUL.FTZ R12, R12, UR16 ;  /* 0x000000100c0c7c20 */ /* 0x000fe40008410000 */
[----:B------:R-:W-:Y:S01]  /*3940*/  FMUL.FTZ R17, R13, UR16 ;  /* 0x000000100d117c20 */ /* 0x000fe20008410000 */
[----:B------:R-:W-:Y:S01]  /*3950*/  F2FP.PACK_AB R15, RZ, R15 ;  /* 0x0000000fff0f723e */ /* 0x000fe200000000ff */
[----:B-----5:R-:W-:Y:S01]  /*3960*/  HADD2.F32 R13, -RZ, R8.H1_H1 ;  /* 0x30000008ff0d7230 */ /* 0x020fe20000004100 */
[----:B------:R-:W-:Y:S01]  /*3970*/  F2FP.PACK_AB R12, RZ, R12 ;  /* 0x0000000cff0c723e */ /* 0x000fe200000000ff */
[----:B------:R-:W-:Y:S01]  /*3980*/  FMUL.FTZ R14, R14, UR16 ;  /* 0x000000100e0e7c20 */ /* 0x000fe20008410000 */
[----:B------:R-:W-:Y:S01]  /*3990*/  F2FP.PACK_AB R17, RZ, R17 ;  /* 0x00000011ff11723e */ /* 0x000fe200000000ff */
[----:B------:R-:W-:-:S02]  /*39a0*/  HADD2.F32 R16, -RZ, R15.H0_H0 ;  /* 0x2000000fff107230 */ /* 0x000fc40000004100 */
[----:B------:R-:W-:Y:S01]  /*39b0*/  HADD2.F32 R12, -RZ, R12.H0_H0 ;  /* 0x2000000cff0c7230 */ /* 0x000fe20000004100 */
[----:B------:R-:W-:Y:S01]  /*39c0*/  F2FP.PACK_AB R14, RZ, R14 ;  /* 0x0000000eff0e723e */ /* 0x000fe200000000ff */
[----:B------:R-:W-:Y:S01]  /*39d0*/  HADD2.F32 R15, -RZ, R8.H0_H0 ;  /* 0x20000008ff0f7230 */ /* 0x000fe20000004100 */
[----:B------:R-:W-:Y:S01]  /*39e0*/  FMUL.FTZ R13, R16, R13 ;  /* 0x0000000d100d7220 */ /* 0x000fe20000410000 */
[----:B------:R-:W-:Y:S02]  /*39f0*/  HADD2.F32 R17, -RZ, R17.H0_H0 ;  /* 0x20000011ff117230 */ /* 0x000fe40000004100 */
[--C-:B------:R-:W-:Y:S01]  /*3a00*/  HADD2.F32 R8, -RZ, R9.reuse.H0_H0 ;  /* 0x20000009ff087230 */ /* 0x100fe20000004100 */
[----:B------:R-:W-:Y:S01]  /*3a10*/  FMUL.FTZ R12, R12, R15 ;  /* 0x0000000f0c0c7220 */ /* 0x000fe20000410000 */
[----:B------:R-:W-:Y:S01]  /*3a20*/  F2FP.PACK_AB R13, RZ, R13 ;  /* 0x0000000dff0d723e */ /* 0x000fe200000000ff */
[----:B------:R-:W-:Y:S02]  /*3a30*/  HADD2.F32 R15, -RZ, R9.H1_H1 ;  /* 0x30000009ff0f7230 */ /* 0x000fe40000004100 */
[----:B------:R-:W-:Y:S01]  /*3a40*/  FMUL.FTZ R8, R17, R8 ;  /* 0x0000000811087220 */ /* 0x000fe20000410000 */
[----:B------:R-:W-:Y:S01]  /*3a50*/  F2FP.PACK_AB R12, RZ, R12 ;  /* 0x0000000cff0c723e */ /* 0x000fe200000000ff */
[----:B------:R-:W-:-:S02]  /*3a60*/  HADD2.F32 R14, -RZ, R14.H0_H0 ;  /* 0x2000000eff0e7230 */ /* 0x000fc40000004100 */
[----:B------:R-:W-:Y:S01]  /*3a70*/  HADD2.F32 R13, -RZ, R13.H0_H0 ;  /* 0x2000000dff0d7230 */ /* 0x000fe20000004100 */
[----:B------:R-:W-:Y:S01]  /*3a80*/  F2FP.PACK_AB R8, RZ, R8 ;  /* 0x00000008ff08723e */ /* 0x000fe200000000ff */
[----:B------:R-:W-:Y:S01]  /*3a90*/  HADD2.F32 R9, -RZ, R12.H0_H0 ;  /* 0x2000000cff097230 */ /* 0x000fe20000004100 */
[----:B------:R-:W-:-:S03]  /*3aa0*/  FMUL.FTZ R14, R14, R15 ;  /* 0x0000000f0e0e7220 */ /* 0x000fc60000410000 */
[----:B------:R-:W-:Y:S02]  /*3ab0*/  HADD2.F32 R15, -RZ, R8.H0_H0 ;  /* 0x20000008ff0f7230 */ /* 0x000fe40000004100 */
[----:B------:R-:W-:-:S05]  /*3ac0*/  F2FP.PACK_AB R14, RZ, R14 ;  /* 0x0000000eff0e723e */ /* 0x000fca00000000ff */
[----:B------:R-:W-:Y:S01]  /*3ad0*/  HADD2.F32 R17, -RZ, R14.H0_H0 ;  /* 0x2000000eff117230 */ /* 0x000fe20000004100 */
[----:B--2---:R-:W0:Y:S02]  /*3ae0*/  MUFU.RCP R18, R18 ;  /* 0x0000001200127308 */ /* 0x004e240000001000 */
[C---:B0-----:R-:W-:Y:S02]  /*3af0*/  FMUL.FTZ R9, R18.reuse, R9 ;  /* 0x0000000912097220 */ /* 0x041fe40000410000 */
[C---:B------:R-:W-:Y:S02]  /*3b00*/  FMUL.FTZ R13, R18.reuse, R13 ;  /* 0x0000000d120d7220 */ /* 0x040fe40000410000 */
[C---:B------:R-:W-:Y:S02]  /*3b10*/  FMUL.FTZ R15, R18.reuse, R15 ;  /* 0x0000000f120f7220 */ /* 0x040fe40000410000 */
[----:B------:R-:W-:Y:S01]  /*3b20*/  F2I.S8.NTZ R9, R9 ;  /* 0x0000000900097305 */ /* 0x000fe20000202100 */
[----:B------:R-:W-:-:S07]  /*3b30*/  FMUL.FTZ R17, R18, R17 ;  /* 0x0000001112117220 */ /* 0x000fce0000410000 */
[----:B------:R-:W0:Y:S08]  /*3b40*/  F2I.S8.NTZ R8, R13 ;  /* 0x0000000d00087305 */ /* 0x000e300000202100 */
[----:B------:R-:W1:Y:S08]  /*3b50*/  F2I.S8.NTZ R15, R15 ;  /* 0x0000000f000f7305 */ /* 0x000e700000202100 */
[----:B------:R-:W2:Y:S01]  /*3b60*/  F2I.S8.NTZ R17, R17 ;  /* 0x0000001100117305 */ /* 0x000ea20000202100 */
[----:B0-----:R-:W-:-:S02]  /*3b70*/  PRMT R12, R8, 0x7604, R9 ;  /* 0x00007604080c7816 */ /* 0x001fc40000000009 */
[----:B------:R-:W-:-:S04]  /*3b80*/  LEA R8, P0, R5, UR4, 0x2 ;  /* 0x0000000405087c11 */ /* 0x000fc8000f8010ff */
[----:B------:R-:W-:Y:S02]  /*3b90*/  LEA.HI.X R9, R5, UR10, RZ, 0x2, P0 ;  /* 0x0000000a05097c11 */ /* 0x000fe400080f14ff */
[----:B-1----:R-:W-:Y:S02]  /*3ba0*/  PRMT R14, R15, 0x7054, R12 ;  /* 0x000070540f0e7816 */ /* 0x002fe4000000000c */
[----:B------:R-:W-:-:S04]  /*3bb0*/  IADD3 R12, R5, c[0x0][0x0], RZ ;  /* 0x00000000050c7a10 */ /* 0x000fc80007ffe0ff */
[----:B------:R-:W-:Y:S02]  /*3bc0*/  ISETP.GE.U32.AND P0, PT, R12, UR9, PT ;  /* 0x000000090c007c0c */ /* 0x000fe4000bf06070 */
[----:B--2---:R-:W-:-:S05]  /*3bd0*/  PRMT R5, R17, 0x654, R14 ;  /* 0x0000065411057816 */ /* 0x004fca000000000e */
[----:B------:R0:W-:Y:S06]  /*3be0*/  STG.E [R8.64], R5 ;  /* 0x0000000508007986 */ /* 0x0001ec000c10190e */
[----:B------:R-:W-:Y:S05]  /*3bf0*/  @P0 EXIT ;  /* 0x000000000000094d */ /* 0x000fea0003800000 */
[----:B------:R-:W-:Y:S01]  /*3c00*/  IMAD.MOV.U32 R15, RZ, RZ, 0x8 ;  /* 0x00000008ff0f7424 */ /* 0x000fe200078e00ff */
[----:B0-----:R-:W-:-:S03]  /*3c10*/  SHF.R.U32.HI R5, RZ, 0x4, R12 ;  /* 0x00000004ff057819 */ /* 0x001fc6000001160c */
[----:B------:R-:W-:Y:S01]  /*3c20*/  IMAD.WIDE.U32 R14, R12, R15, UR6 ;  /* 0x000000060c0e7e25 */ /* 0x000fe2000f8e000f */
[----:B------:R-:W-:-:S04]  /*3c30*/  LOP3.LUT R5, R5, 0x3ffffff, RZ, 0xc0, !PT ;  /* 0x03ffffff05057812 */ /* 0x000fc800078ec0ff */
[----:B------:R-:W2:Y:S01]  /*3c40*/  LDG.E.64.CONSTANT R20, [R14.64] ;  /* 0x0000000e0e147981 */ /* 0x000ea2000c1e9b00 */
[----:B------:R-:W-:Y:S02]  /*3c50*/  IMAD R13, R10, R5, RZ ;  /* 0x000000050a0d7224 */ /* 0x000fe400078e02ff */
[----:B------:R-:W-:-:S04]  /*3c60*/  IMAD.WIDE.U32 R16, R5, R11, R6 ;  /* 0x0000000b05107225 */ /* 0x000fc800078e0006 */
[----:B------:R-:W-:Y:S01]  /*3c70*/  IMAD.MOV.U32 R5, RZ, RZ, 0x8 ;  /* 0x00000008ff057424 */ /* 0x000fe200078e00ff */
[----:B------:R-:W-:Y:S01]  /*3c80*/  LEA R18, P0, R16, c[0x0][0x168], 0x2 ;  /* 0x00005a0010127a11 */ /* 0x000fe200078010ff */
[----:B------:R-:W-:Y:S02]  /*3c90*/  IMAD.IADD R13, R17, 0x1, R13 ;  /* 0x00000001110d7824 */ /* 0x000fe400078e020d */
[----:B------:R-:W-:-:S03]  /*3ca0*/  IMAD.WIDE.U32 R8, R12, R5, c[0x0][0x178] ;  /* 0x00005e000c087625 */ /* 0x000fc600078e0005 */
[----:B------:R-:W-:-:S03]  /*3cb0*/  LEA.HI.X R19, R16, c[0x0][0x16c], R13, 0x2, P0 ;  /* 0x00005b0010137a11 */ /* 0x000fc600000f140d */
[----:B------:R-:W3:Y:S04]  /*3cc0*/  LDG.E.64.CONSTANT R8, [R8.64] ;  /* 0x0000000e08087981 */ /* 0x000ee8000c1e9b00 */
[----:B------:R-:W4:Y:S01]  /*3cd0*/  LDG.E R18, [R18.64] ;  /* 0x0000000e12127981 */ /* 0x000f22000c1e1900 */
        /* <DEDUP_REMOVED lines=10> */
[----:B------:R-:W-:Y:S01]  /*3d80*/  HADD2.F32 R17, -RZ, R16.H0_H0 ;  /* 0x20000010ff117230 */ /* 0x000fe20000004100 */
[----:B------:R-:W-:Y:S01]  /*3d90*/  FMUL.FTZ R14, R14, UR16 ;  /* 0x000000100e0e7c20 */ /* 0x000fe20008410000 */
[--C-:B---3--:R-:W-:Y:S02]  /*3da0*/  HADD2.F32 R16, -RZ, R8.reuse.H0_H0 ;  /* 0x20000008ff107230 */ /* 0x108fe40000004100 */
[----:B------:R-:W-:Y:S01]  /*3db0*/  F2FP.PACK_AB R13, RZ, R13 ;  /* 0x0000000dff0d723e */ /* 0x000fe200000000ff */
[----:B------:R-:W-:Y:S01]  /*3dc0*/  HADD2.F32 R8, -RZ, R8.H1_H1 ;  /* 0x30000008ff087230 */ /* 0x000fe20000004100 */
[----:B----4-:R-:W0:Y:S01]  /*3dd0*/  MUFU.RCP R18, R18 ;  /* 0x0000001200127308 */ /* 0x010e220000001000 */
[----:B------:R-:W-:Y:S01]  /*3de0*/  FMUL.FTZ R15, R15, R16 ;  /* 0x000000100f0f7220 */ /* 0x000fe20000410000 */
[----:B------:R-:W-:Y:S01]  /*3df0*/  F2FP.PACK_AB R16, RZ, R14 ;  /* 0x0000000eff10723e */ /* 0x000fe200000000ff */
[----:B------:R-:W-:Y:S01]  /*3e00*/  HADD2.F32 R13, -RZ, R13.H0_H0 ;  /* 0x2000000dff0d7230 */ /* 0x000fe20000004100 */
[----:B------:R-:W-:Y:S01]  /*3e10*/  FMUL.FTZ R8, R17, R8 ;  /* 0x0000000811087220 */ /* 0x000fe20000410000 */
[----:B------:R-:W-:Y:S01]  /*3e20*/  HADD2.F32 R14, -RZ, R9.H0_H0 ;  /* 0x20000009ff0e7230 */ /* 0x000fe20000004100 */
[----:B------:R-:W-:Y:S01]  /*3e30*/  F2FP.PACK_AB R15, RZ, R15 ;  /* 0x0000000fff0f723e */ /* 0x000fe200000000ff */
[----:B------:R-:W-:-:S02]  /*3e40*/  HADD2.F32 R16, -RZ, R16.H0_H0 ;  /* 0x20000010ff107230 */ /* 0x000fc40000004100 */
[----:B------:R-:W-:Y:S01]  /*3e50*/  HADD2.F32 R9, -RZ, R9.H1_H1 ;  /* 0x30000009ff097230 */ /* 0x000fe20000004100 */
[----:B------:R-:W-:Y:S01]  /*3e60*/  FMUL.FTZ R13, R13, R14 ;  /* 0x0000000e0d0d7220 */ /* 0x000fe20000410000 */
[----:B------:R-:W-:Y:S01]  /*3e70*/  F2FP.PACK_AB R8, RZ, R8 ;  /* 0x00000008ff08723e */ /* 0x000fe200000000ff */
[----:B------:R-:W-:Y:S02]  /*3e80*/  HADD2.F32 R15, -RZ, R15.H0_H0 ;  /* 0x2000000fff0f7230 */ /* 0x000fe40000004100 */
[----:B------:R-:W-:Y:S01]  /*3e90*/  FMUL.FTZ R16, R16, R9 ;  /* 0x0000000910107220 */ /* 0x000fe20000410000 */
[----:B------:R-:W-:Y:S01]  /*3ea0*/  F2FP.PACK_AB R13, RZ, R13 ;  /* 0x0000000dff0d723e */ /* 0x000fe200000000ff */
[----:B------:R-:W-:Y:S01]  /*3eb0*/  HADD2.F32 R9, -RZ, R8.H0_H0 ;  /* 0x20000008ff097230 */ /* 0x000fe20000004100 */
[C---:B0-----:R-:W-:Y:S02]  /*3ec0*/  FMUL.FTZ R15, R18.reuse, R15 ;  /* 0x0000000f120f7220 */ /* 0x041fe40000410000 */
[----:B------:R-:W-:Y:S01]  /*3ed0*/  F2FP.PACK_AB R16, RZ, R16 ;  /* 0x00000010ff10723e */ /* 0x000fe200000000ff */
[----:B------:R-:W-:Y:S01]  /*3ee0*/  HADD2.F32 R13, -RZ, R13.H0_H0 ;  /* 0x2000000dff0d7230 */ /* 0x000fe20000004100 */
[----:B------:R-:W-:-:S02]  /*3ef0*/  FMUL.FTZ R14, R18, R9 ;  /* 0x00000009120e7220 */ /* 0x000fc40000410000 */
[----:B------:R-:W-:Y:S01]  /*3f00*/  F2I.S8.NTZ R15, R15 ;  /* 0x0000000f000f7305 */ /* 0x000fe20000202100 */
[----:B------:R-:W-:Y:S01]  /*3f10*/  HADD2.F32 R9, -RZ, R16.H0_H0 ;  /* 0x20000010ff097230 */ /* 0x000fe20000004100 */
[----:B------:R-:W-:Y:S01]  /*3f20*/  FMUL.FTZ R16, R18, R13 ;  /* 0x0000000d12107220 */ /* 0x000fe20000410000 */
[----:B------:R-:W-:-:S03]  /*3f30*/  IADD3 R13, R12, c[0x0][0x0], RZ ;  /* 0x000000000c0d7a10 */ /* 0x000fc60007ffe0ff */
[----:B------:R-:W-:Y:S01]  /*3f40*/  FMUL.FTZ R18, R18, R9 ;  /* 0x0000000912127220 */ /* 0x000fe20000410000 */
[----:B------:R-:W-:Y:S01]  /*3f50*/  ISETP.GE.U32.AND P0, PT, R13, UR9, PT ;  /* 0x000000090d007c0c */ /* 0x000fe2000bf06070 */
        /* <DEDUP_REMOVED lines=16> */
[----:B------:R-:W-:Y:S01]  /*4060*/  IMAD.IADD R17, R17, 0x1, R9 ;  /* 0x0000000111117824 */ /* 0x000fe200078e0209 */
[----:B------:R-:W-:Y:S01]  /*4070*/  LEA R18, P0, R16, c[0x0][0x168], 0x2 ;  /* 0x00005a0010127a11 */ /* 0x000fe200078010ff */
[----:B------:R-:W-:-:S03]  /*4080*/  IMAD.WIDE.U32 R8, R13, R5, c[0x0][0x178] ;  /* 0x00005e000d087625 */ /* 0x000fc600078e0005 */
[----:B------:R-:W-:-:S03]  /*4090*/  LEA.HI.X R19, R16, c[0x0][0x16c], R17, 0x2, P0 ;  /* 0x00005b0010137a11 */ /* 0x000fc600000f1411 */
[----:B------:R-:W3:Y:S04]  /*40a0*/  LDG.E.64.CONSTANT R8, [R8.64] ;  /* 0x0000000e08087981 */ /* 0x000ee8000c1e9b00 */
[----:B------:R-:W4:Y:S01]  /*40b0*/  LDG.E R18, [R18.64] ;  /* 0x0000000e12127981 */ /* 0x000f22000c1e1900 */
[--C-:B--2---:R-:W-:Y:S02]  /*40c0*/  HADD2.F32 R12, -RZ, R20.reuse.H0_H0 ;  /* 0x20000014ff0c7230 */ /* 0x104fe40000004100 */
[----:B------:R-:W-:Y:S02]  /*40d0*/  HADD2.F32 R16, -RZ, R20.H1_H1 ;  /* 0x30000014ff107230 */ /* 0x000fe40000004100 */
[----:B------:R-:W-:Y:S01]  /*40e0*/  HADD2.F32 R14, -RZ, R21.H1_H1 ;  /* 0x30000015ff0e7230 */ /* 0x000fe20000004100 */
[----:B------:R-:W-:-:S02]  /*40f0*/  FMUL.FTZ R12, R12, UR16 ;  /* 0x000000100c0c7c20 */ /* 0x000fc40008410000 */
[----:B------:R-:W-:Y:S02]  /*4100*/  FMUL.FTZ R16, R16, UR16 ;  /* 0x0000001010107c20 */ /* 0x000fe40008410000 */
[----:B------:R-:W-:Y:S01]  /*4110*/  FMUL.FTZ R14, R14, UR16 ;  /* 0x000000100e0e7c20 */ /* 0x000fe20008410000 */
[----:B------:R-:W-:Y:S01]  /*4120*/  F2FP.PACK_AB R15, RZ, R12 ;  /* 0x0000000cff0f723e */ /* 0x000fe200000000ff */
[----:B------:R-:W-:Y:S01]  /*4130*/  HADD2.F32 R12, -RZ, R21.H0_H0 ;  /* 0x20000015ff0c7230 */ /* 0x000fe20000004100 */
[----:B------:R-:W-:Y:S02]  /*4140*/  F2FP.PACK_AB R16, RZ, R16 ;  /* 0x00000010ff10723e */ /* 0x000fe400000000ff */
[----:B------:R-:W-:Y:S01]  /*4150*/  F2FP.PACK_AB R14, RZ, R14 ;  /* 0x0000000eff0e723e */ /* 0x000fe200000000ff */
[----:B------:R-:W-:Y:S01]  /*4160*/  HADD2.F32 R15, -RZ, R15.H0_H0 ;  /* 0x2000000fff0f7230 */ /* 0x000fe20000004100 */
[----:B------:R-:W-:Y:S01]  /*4170*/  FMUL.FTZ R12, R12, UR16 ;  /* 0x000000100c0c7c20 */ /* 0x000fe20008410000 */
[----:B------:R-:W-:-:S02]  /*4180*/  HADD2.F32 R17, -RZ, R16.H0_H0 ;  /* 0x20000010ff117230 */ /* 0x000fc40000004100 */
[--C-:B---3--:R-:W-:Y:S01]  /*4190*/  HADD2.F32 R16, -RZ, R8.reuse.H0_H0 ;  /* 0x20000008ff107230 */ /* 0x108fe20000004100 */
[----:B----4-:R-:W0:Y:S01]  /*41a0*/  MUFU.RCP R18, R18 ;  /* 0x0000001200127308 */ /* 0x010e220000001000 */
[----:B------:R-:W-:Y:S01]  /*41b0*/  HADD2.F32 R8, -RZ, R8.H1_H1 ;  /* 0x30000008ff087230 */ /* 0x000fe20000004100 */
[----:B------:R-:W-:Y:S01]  /*41c0*/  F2FP.PACK_AB R12, RZ, R12 ;  /* 0x0000000cff0c723e */ /* 0x000fe200000000ff */
[----:B------:R-:W-:Y:S01]  /*41d0*/  HADD2.F32 R14, -RZ, R14.H0_H0 ;  /* 0x2000000eff0e7230 */ /* 0x000fe20000004100 */
[----:B------:R-:W-:Y:S02]  /*41e0*/  FMUL.FTZ R15, R15, R16 ;  /* 0x000000100f0f7220 */ /* 0x000fe40000410000 */
[----:B------:R-:W-:Y:S01]  /*41f0*/  FMUL.FTZ R8, R17, R8 ;  /* 0x0000000811087220 */ /* 0x000fe20000410000 */
[----:B------:R-:W-:Y:S02]  /*4200*/  HADD2.F32 R12, -RZ, R12.H0_H0 ;  /* 0x2000000cff0c7230 */ /* 0x000fe40000004100 */
[--C-:B------:R-:W-:Y:S01]  /*4210*/  HADD2.F32 R17, -RZ, R9.reuse.H0_H0 ;  /* 0x20000009ff117230 */ /* 0x100fe20000004100 */
[----:B------:R-:W-:Y:S01]  /*4220*/  F2FP.PACK_AB R15, RZ, R15 ;  /* 0x0000000fff0f723e */ /* 0x000fe200000000ff */
[----:B------:R-:W-:Y:S01]  /*4230*/  HADD2.F32 R9, -RZ, R9.H1_H1 ;  /* 0x30000009ff097230 */ /* 0x000fe20000004100 */
[----:B------:R-:W-:-:S02]  /*4240*/  F2FP.PACK_AB R8, RZ, R8 ;  /* 0x00000008ff08723e */ /* 0x000fc400000000ff */
[----:B------:R-:W-:Y:S01]  /*4250*/  FMUL.FTZ R12, R12, R17 ;  /* 0x000000110c0c7220 */ /* 0x000fe20000410000 */
[----:B------:R-:W-:Y:S01]  /*4260*/  HADD2.F32 R15, -RZ, R15.H0_H0 ;  /* 0x2000000fff0f7230 */ /* 0x000fe20000004100 */
[----:B------:R-:W-:Y:S01]  /*4270*/  FMUL.FTZ R14, R14, R9 ;  /* 0x000000090e0e7220 */ /* 0x000fe20000410000 */
[----:B------:R-:W-:Y:S02]  /*4280*/  HADD2.F32 R9, -RZ, R8.H0_H0 ;  /* 0x20000008ff097230 */ /* 0x000fe40000004100 */
[----:B------:R-:W-:Y:S01]  /*4290*/  F2FP.PACK_AB R8, RZ, R12 ;  /* 0x0000000cff08723e */ /* 0x000fe200000000ff */
[C---:B0-----:R-:W-:Y:S01]  /*42a0*/  FMUL.FTZ R15, R18.reuse, R15 ;  /* 0x0000000f120f7220 */ /* 0x041fe20000410000 */
[----:B------:R-:W-:Y:S01]  /*42b0*/  F2FP.PACK_AB R14, RZ, R14 ;  /* 0x0000000eff0e723e */ /* 0x000fe200000000ff */
[----:B------:R-:W-:Y:S02]  /*42c0*/  FMUL.FTZ R12, R18, R9 ;  /* 0x00000009120c7220 */ /* 0x000fe40000410000 */
[----:B------:R-:W-:-:S02]  /*42d0*/  HADD2.F32 R9, -RZ, R8.H0_H0 ;  /* 0x20000008ff097230 */ /* 0x000fc40000004100 */
[----:B------:R-:W-:Y:S01]  /*42e0*/  HADD2.F32 R17, -RZ, R14.H0_H0 ;  /* 0x2000000eff117230 */ /* 0x000fe20000004100 */
[----:B------:R-:W-:Y:S02]  /*42f0*/  F2I.S8.NTZ R15, R15 ;  /* 0x0000000f000f7305 */ /* 0x000fe40000202100 */
[C---:B------:R-:W-:Y:S02]  /*4300*/  FMUL.FTZ R14, R18.reuse, R9 ;  /* 0x00000009120e7220 */ /* 0x040fe40000410000 */
[----:B------:R-:W-:-:S04]  /*4310*/  FMUL.FTZ R17, R18, R17 ;  /* 0x0000001112117220 */ /* 0x000fc80000410000 */
        /* <DEDUP_REMOVED lines=11> */
[----:B0-----:R-:W-:Y:S01]  /*43d0*/  IMAD.MOV.U32 R8, RZ, RZ, 0x8 ;  /* 0x00000008ff087424 */ /* 0x001fe200078e00ff */
[----:B------:R-:W-:-:S03]  /*43e0*/  SHF.R.U32.HI R12, RZ, 0x4, R13 ;  /* 0x00000004ff0c7819 */ /* 0x000fc6000001160d */
[----:B------:R-:W-:Y:S01]  /*43f0*/  IMAD.WIDE.U32 R8, R13, R8, UR6 ;  /* 0x000000060d087e25 */ /* 0x000fe2000f8e0008 */
[----:B------:R-:W-:-:S04]  /*4400*/  LOP3.LUT R17, R12, 0x3ffffff, RZ, 0xc0, !PT ;  /* 0x03ffffff0c117812 */ /* 0x000fc800078ec0ff */
[----:B------:R-:W2:Y:S01]  /*4410*/  LDG.E.64.CONSTANT R18, [R8.64] ;  /* 0x0000000e08127981 */ /* 0x000ea2000c1e9b00 */
[----:B------:R-:W-:-:S04]  /*4420*/  IMAD.WIDE.U32 R14, R17, R11, R6 ;  /* 0x0000000b110e7225 */ /* 0x000fc800078e0006 */
[----:B------:R-:W-:Y:S01]  /*4430*/  IMAD R11, R10, R17, RZ ;  /* 0x000000110a0b7224 */ /* 0x000fe200078e02ff */
[----:B------:R-:W-:Y:S01]  /*4440*/  LEA R10, P0, R14, c[0x0][0x168], 0x2 ;  /* 0x00005a000e0a7a11 */ /* 0x000fe200078010ff */
[----:B------:R-:W-:-:S04]  /*4450*/  IMAD.WIDE.U32 R6, R13, R5, c[0x0][0x178] ;  /* 0x00005e000d067625 */ /* 0x000fc800078e0005 */
[----:B------:R-:W-:Y:S02]  /*4460*/  IMAD.IADD R11, R15, 0x1, R11 ;  /* 0x000000010f0b7824 */ /* 0x000fe400078e020b */
[----:B------:R-:W3:Y:S03]  /*4470*/  LDG.E.64.CONSTANT R6, [R6.64] ;  /* 0x0000000e06067981 */ /* 0x000ee6000c1e9b00 */
[----:B------:R-:W-:-:S05]  /*4480*/  LEA.HI.X R11, R14, c[0x0][0x16c], R11, 0x2, P0 ;  /* 0x00005b000e0b7a11 */ /* 0x000fca00000f140b */
[----:B------:R0:W4:Y:S01]  /*4490*/  LDG.E R10, [R10.64] ;  /* 0x0000000e0a0a7981 */ /* 0x000122000c1e1900 */
        /* <DEDUP_REMOVED lines=8> */
[----:B0-----:R-:W-:Y:S01]  /*4520*/  FMUL.FTZ R11, R5, UR16 ;  /* 0x00000010050b7c20 */ /* 0x001fe20008410000 */
[----:B------:R-:W-:Y:S01]  /*4530*/  HADD2.F32 R14, -RZ, R12.H0_H0 ;  /* 0x2000000cff0e7230 */ /* 0x000fe20000004100 */
[----:B------:R-:W-:Y:S01]  /*4540*/  FMUL.FTZ R8, R8, UR16 ;  /* 0x0000001008087c20 */ /* 0x000fe20008410000 */
[----:B------:R-:W-:Y:S02]  /*4550*/  HADD2.F32 R9, -RZ, R9.H0_H0 ;  /* 0x20000009ff097230 */ /* 0x000fe40000004100 */
[----:B------:R-:W-:Y:S01]  /*4560*/  F2FP.PACK_AB R11, RZ, R11 ;  /* 0x0000000bff0b723e */ /* 0x000fe200000000ff */
[--C-:B---3--:R-:W-:Y:S01]  /*4570*/  HADD2.F32 R12, -RZ, R6.reuse.H0_H0 ;  /* 0x20000006ff0c7230 */ /* 0x108fe20000004100 */
[----:B------:R-:W-:Y:S01]  /*4580*/  F2FP.PACK_AB R8, RZ, R8 ;  /* 0x00000008ff08723e */ /* 0x000fe200000000ff */
[----:B------:R-:W-:Y:S01]  /*4590*/  HADD2.F32 R5, -RZ, R6.H1_H1 ;  /* 0x30000006ff057230 */ /* 0x000fe20000004100 */
[----:B----4-:R-:W0:Y:S01]  /*45a0*/  MUFU.RCP R10, R10 ;  /* 0x0000000a000a7308 */ /* 0x010e220000001000 */
[----:B------:R-:W-:Y:S01]  /*45b0*/  HADD2.F32 R11, -RZ, R11.H0_H0 ;  /* 0x2000000bff0b7230 */ /* 0x000fe20000004100 */
[----:B------:R-:W-:Y:S01]  /*45c0*/  FMUL.FTZ R9, R9, R12 ;  /* 0x0000000c09097220 */ /* 0x000fe20000410000 */
[--C-:B------:R-:W-:Y:S01]  /*45d0*/  HADD2.F32 R6, -RZ, R7.reuse.H0_H0 ;  /* 0x20000007ff067230 */ /* 0x100fe20000004100 */
[----:B------:R-:W-:Y:S01]  /*45e0*/  FMUL.FTZ R5, R14, R5 ;  /* 0x000000050e057220 */ /* 0x000fe20000410000 */
[----:B------:R-:W-:-:S02]  /*45f0*/  HADD2.F32 R7, -RZ, R7.H1_H1 ;  /* 0x30000007ff077230 */ /* 0x000fc40000004100 */
[----:B------:R-:W-:Y:S01]  /*4600*/  HADD2.F32 R8, -RZ, R8.H0_H0 ;  /* 0x20000008ff087230 */ /* 0x000fe20000004100 */
        /* <DEDUP_REMOVED lines=21> */
[----:B------:R-:W-:Y:S02]  /*4760*/  IADD3 R5, R13, c[0x0][0x0], RZ ;  /* 0x000000000d057a10 */ /* 0x000fe40007ffe0ff */
[----:B--2---:R-:W-:-:S05]  /*4770*/  PRMT R9, R11, 0x654, R10 ;  /* 0x000006540b097816 */ /* 0x004fca000000000a */
[----:B------:R0:W-:Y:S01]  /*4780*/  STG.E [R6.64], R9 ;  /* 0x0000000906007986 */ /* 0x0001e2000c10190e */
[----:B------:R-:W-:-:S13]  /*4790*/  ISETP.GE.U32.AND P0, PT, R5, UR9, PT ;  /* 0x0000000905007c0c */ /* 0x000fda000bf06070 */
[----:B0-----:R-:W-:Y:S01]  /*47a0*/  @P0 CALL.REL.NOINC `(.L_x_1518) ;  /* 0x0000001000000944 */ /* 0x001fe20003c00000 */
[----:B------:R-:W-:Y:S05]  /*47b0*/  BRA `(.L_x_1519) ;  /* 0xffffee4000007947 */ /* 0x000fea000383ffff */
.L_x_1518:
[----:B------:R-:W-:Y:S05]  /*47c0*/  EXIT ;  /* 0x000000000000794d */ /* 0x000fea0003800000 */
        .weak           $__internal_26_$__cuda_sm20_div_s64
        .type           $__internal_26_$__cuda_sm20_div_s64,@function
        .size           $__internal_26_$__cuda_sm20_div_s64,($__internal_27_$__cuda_sm20_rem_s64 - $__internal_26_$__cuda_sm20_div_s64)
$__internal_26_$__cuda_sm20_div_s64:
        /* <DEDUP_REMOVED lines=50> */
[----:B------:R-:W-:-:S03]  /*4af0*/  IMAD.WIDE.U32 R16, R15, R4, RZ ;  /* 0x000000040f107225 */ /* 0x000fc600078e00ff */
[----:B------:R-:W-:Y:S01]  /*4b00*/  IADD3.X R13, RZ, R13, RZ, P1, !PT ;  /* 0x0000000dff0d7210 */ /* 0x000fe20000ffe4ff */
[C---:B------:R-:W-:Y:S01]  /*4b10*/  IMAD R17, R15.reuse, R5, R17 ;  /* 0x000000050f117224 */ /* 0x040fe200078e0211 */
[----:B------:R-:W-:Y:S02]  /*4b20*/  IADD3 R25, P1, -R16, R25, RZ ;  /* 0x0000001910197210 */ /* 0x000fe40007f3e1ff */
[----:B------:R-:W-:Y:S01]  /*4b30*/  IADD3 R16, P2, R15, 0x1, RZ ;  /* 0x000000010f107810 */ /* 0x000fe20007f5e0ff */
[-C--:B------:R-:W-:Y:S01]  /*4b40*/  IMAD R17, R13, R4.reuse, R17 ;  /* 0x000000040d117224 */ /* 0x080fe200078e0211 */
[----:B------:R-:W-:-:S03]  /*4b50*/  ISETP.GE.U32.AND P0, PT, R25, R4, PT ;  /* 0x000000041900720c */ /* 0x000fc60003f06070 */
        /* <DEDUP_REMOVED lines=25> */
[----:B------:R-:W-:Y:S06]  /*4cf0*/  RET.REL.NODEC R6 `(_ZN4vllm31rms_norm_per_block_quant_kernelIN3c104HalfEaLb0ELb1ELi64EEEvPT0_PfPKT_S8_PKffiiPS6_l) ;  /* 0xffffb30006007950 */ /* 0x000fec0003c3ffff */
        .weak           $__internal_27_$__cuda_sm20_rem_s64
        .type           $__internal_27_$__cuda_sm20_rem_s64,@function
        .size           $__internal_27_$__cuda_sm20_rem_s64,(.L_x_3060 - $__internal_27_$__cuda_sm20_rem_s64)
$__internal_27_$__cuda_sm20_rem_s64:
        /* <DEDUP_REMOVED lines=77> */
.L_x_1520:
        /* <DEDUP_REMOVED lines=11> */
.L_x_3060:


//--------------------- .text._ZN4vllm31rms_norm_per_block_quant_kernelIN3c104HalfENS1_13Float8_e4m3fnELb0ELb1ELi64EEEvPT0_PfPKT_S9_PKffiiPS7_l --------------------------
	.section	.text._ZN4vllm31rms_norm_per_block_quant_kernelIN3c104HalfENS1_13Float8_e4m3fnELb0ELb1ELi64EEEvPT0_PfPKT_S9_PKffiiPS7_l,"ax",@progbits
	.sectioninfo	@"SHI_REGISTERS=52"
	.align	128
        .global         _ZN4vllm31rms_norm_per_block_quant_kernelIN3c104HalfENS1_13Float8_e4m3fnELb0ELb1ELi64EEEvPT0_PfPKT_S9_PKffiiPS7_l
        .type           _ZN4vllm31rms_norm_per_block_quant_kernelIN3c104HalfENS1_13Float8_e4m3fnELb0ELb1ELi64EEEvPT0_PfPKT_S9_PKffiiPS7_l,@function
        .size           _ZN4vllm31rms_norm_per_block_quant_kernelIN3c104HalfENS1_13Float8_e4m3fnELb0ELb1ELi64EEEvPT0_PfPKT_S9_PKffiiPS7_l,(.L_x_3062 - _ZN4vllm31rms_norm_per_block_quant_kernelIN3c104HalfENS1_13Float8_e4m3fnELb0ELb1ELi64EEEvPT0_PfPKT_S9_PKffiiPS7_l)
        .other          _ZN4vllm31rms_norm_per_block_quant_kernelIN3c104HalfENS1_13Float8_e4m3fnELb0ELb1ELi64EEEvPT0_PfPKT_S9_PKffiiPS7_l,@"STO_CUDA_ENTRY STV_DEFAULT"
_ZN4vllm31rms_norm_per_block_quant_kernelIN3c104HalfENS1_13Float8_e4m3fnELb0ELb1ELi64EEEvPT0_PfPKT_S9_PKffiiPS7_l:
.text._ZN4vllm31rms_norm_per_block_quant_kernelIN3c104HalfENS1_13Float8_e4m3fnELb0ELb1ELi64EEEvPT0_PfPKT_S9_PKffiiPS7_l:
        /* <DEDUP_REMOVED lines=19> */
.L_x_1523:
        /* <DEDUP_REMOVED lines=56> */
.L_x_1522:
[----:B------:R-:W-:Y:S05]  /*04b0*/  BSYNC B0 ;  /* 0x0000000000007941 */ /* 0x000fea0003800000 */
.L_x_1521:
        /* <DEDUP_REMOVED lines=101> */
.L_x_1525:
        /* <DEDUP_REMOVED lines=58> */
.L_x_1526:
[----:B0-----:R-:W-:Y:S05]  /*0eb0*/  BSYNC B0 ;  /* 0x0000000000007941 */ /* 0x001fea0003800000 */
.L_x_1524:
        /* <DEDUP_REMOVED lines=20> */
[----:B01----:R-:W-:Y:S05]  /*1000*/  CALL.REL.NOINC `($__internal_28_$__cuda_sm20_div_s64) ;  /* 0x000048b000007944 */ /* 0x003fea0003c00000 */
[----:B------:R-:W-:Y:S02]  /*1010*/  IMAD.MOV.U32 R10, RZ, RZ, R4 ;  /* 0x000000ffff0a7224 */ /* 0x000fe400078e0004 */
[----:B------:R-:W-:Y:S01]  /*1020*/  IMAD.MOV.U32 R11, RZ, RZ, R5 ;  /* 0x000000ffff0b7224 */ /* 0x000fe200078e0005 */
[----:B------:R-:W-:Y:S05]  /*1030*/  BRA `(.L_x_1528) ;  /* 0x0000018000007947 */ /* 0x000fea0003800000 */
.L_x_1527:
        /* <DEDUP_REMOVED lines=24> */
.L_x_1528:
        /* <DEDUP_REMOVED lines=9> */
[----:B-1----:R-:W-:Y:S05]  /*1250*/  CALL.REL.NOINC `($__internal_28_$__cuda_sm20_div_s64) ;  /* 0x0000466000007944 */ /* 0x002fea0003c00000 */
        /* <DEDUP_REMOVED lines=11> */
.L_x_1530:
        /* <DEDUP_REMOVED lines=22> */
.L_x_1531:
[----:B------:R-:W-:Y:S05]  /*1470*/  BSYNC B0 ;  /* 0x0000000000007941 */ /* 0x000fea0003800000 */
.L_x_1529:
        /* <DEDUP_REMOVED lines=19> */
.L_x_1534:
        /* <DEDUP_REMOVED lines=190> */
.L_x_1533:
[----:B------:R-:W-:Y:S05]  /*2190*/  BSYNC B0 ;  /* 0x0000000000007941 */ /* 0x000fea0003800000 */
.L_x_1532:
        /* <DEDUP_REMOVED lines=16> */
[----:B-1----:R-:W-:Y:S05]  /*22a0*/  CALL.REL.NOINC `($__internal_28_$__cuda_sm20_div_s64) ;  /* 0x0000361000007944 */ /* 0x002fea0003c00000 */
[----:B------:R-:W-:Y:S02]  /*22b0*/  IMAD.MOV.U32 R6, RZ, RZ, R4 ;  /* 0x000000ffff067224 */ /* 0x000fe400078e0004 */
[----:B------:R-:W-:Y:S01]  /*22c0*/  IMAD.MOV.U32 R7, RZ, RZ, R5 ;  /* 0x000000ffff077224 */ /* 0x000fe200078e0005 */
[----:B------:R-:W-:Y:S05]  /*22d0*/  BRA `(.L_x_1536) ;  /* 0x0000017000007947 */ /* 0x000fea0003800000 */
.L_x_1535:
        /* <DEDUP_REMOVED lines=23> */
.L_x_1536:
        /* <DEDUP_REMOVED lines=34> */
.L_x_1545:
        /* <DEDUP_REMOVED lines=80> */
.L_x_1543:
[----:B------:R-:W-:Y:S05]  /*2b70*/  BSYNC B2 ;  /* 0x0000000000027941 */ /* 0x000fea0003800000 */
.L_x_1542:
[----:B------:R-:W-:Y:S05]  /*2b80*/  @!P0 BRA `(.L_x_1541) ;  /* 0x0000015000008947 */ /* 0x000fea0003800000 */
[----:B------:R2:W3:Y:S01]  /*2b90*/  LDS R41, [R18] ;  /* 0x0000000012297984 */ /* 0x0004e20000000800 */
[----:B------:R-:W-:-:S03]  /*2ba0*/  LEA R44, R42, 0x180, 0x2 ;  /* 0x000001802a2c7811 */ /* 0x000fc600078e10ff */
.L_x_1544:
        /* <DEDUP_REMOVED lines=19> */
.L_x_1541:
[----:B------:R-:W-:Y:S05]  /*2ce0*/  BSYNC B1 ;  /* 0x0000000000017941 */ /* 0x000fea0003800000 */
.L_x_1540:
        /* <DEDUP_REMOVED lines=43> */
.L_x_1539:
[----:B------:R-:W-:Y:S05]  /*2fa0*/  BSYNC B0 ;  /* 0x0000000000007941 */ /* 0x000fea0003800000 */
.L_x_1538:
[----:B------:R-:W-:Y:S02]  /*2fb0*/  IADD3 R31, R31, 0x1, RZ ;  /* 0x000000011f1f7810 */ /* 0x000fe40007ffe0ff */
[----:B------:R-:W-:Y:S02]  /*2fc0*/  IADD3 R33, P1, R33, 0x1, RZ ;  /* 0x0000000121217810 */ /* 0x000fe40007f3e0ff */
[----:B------:R-:W-:-:S03]  /*2fd0*/  ISETP.GT.U32.AND P0, PT, R6, R31, PT ;  /* 0x0000001f0600720c */ /* 0x000fc60003f04070 */
[----:B------:R-:W-:Y:S01]  /*2fe0*/  IMAD.X R32, RZ, RZ, R32, P1 ;  /* 0x000000ffff207224 */ /* 0x000fe200008e0620 */
[----:B------:R-:W-:-:S13]  /*2ff0*/  ISETP.GT.AND.EX P0, PT, R7, RZ, PT, P0 ;  /* 0x000000ff0700720c */ /* 0x000fda0003f04300 */
[----:B------:R-:W-:Y:S05]  /*3000*/  @P0 BRA `(.L_x_1545) ;  /* 0xfffff66000000947 */ /* 0x000fea000383ffff */
.L_x_1537:
        /* <DEDUP_REMOVED lines=37> */
[----:B------:R-:W-:Y:S02]  /*3260*/  IMAD.MOV.U32 R17, RZ, RZ, R3 ;  /* 0x000000ffff117224 */ /* 0x000fe400078e0003 */
[----:B------:R-:W-:Y:S02]  /*3270*/  IMAD.MOV.U32 R16, RZ, RZ, c[0x0][0x1a0] ;  /* 0x00006800ff107624 */ /* 0x000fe400078e00ff */
[----:B------:R-:W-:Y:S02]  /*3280*/  IMAD.MOV.U32 R15, RZ, RZ, c[0x0][0x1a4] ;  /* 0x00006900ff0f7624 */ /* 0x000fe400078e00ff */
[----:B012---:R-:W-:Y:S05]  /*3290*/  CALL.REL.NOINC `($__internal_29_$__cuda_sm20_rem_s64) ;  /* 0x00002b5000007944 */ /* 0x007fea0003c00000 */
[----:B------:R-:W-:Y:S05]  /*32a0*/  BRA `(.L_x_1549) ;  /* 0x0000013000007947 */ /* 0x000fea0003800000 */
.L_x_1548:
        /* <DEDUP_REMOVED lines=19> */
.L_x_1549:
        /* <DEDUP_REMOVED lines=13> */
.L_x_1547:
[----:B------:R-:W-:Y:S05]  /*34b0*/  BSYNC B0 ;  /* 0x0000000000007941 */ /* 0x000fea0003800000 */
.L_x_1546:
[----:B----4-:R-:W4:Y:S04]  /*34c0*/  S2R R3, SR_TID.X ;  /* 0x0000000000037919 */ /* 0x010f280000002100 */
[----:B------:R-:W-:Y:S01]  /*34d0*/  BAR.SYNC.DEFER_BLOCKING 0x0 ;  /* 0x0000000000007b1d */ /* 0x000fe20000010000 */
[----:B----4-:R-:W-:-:S13]  /*34e0*/  ISETP.GE.U32.AND P0, PT, R3, UR9, PT ;  /* 0x0000000903007c0c */ /* 0x010fda000bf06070 */
        /* <DEDUP_REMOVED lines=12> */
.L_x_1585:
[----:B------:R-:W-:Y:S02]  /*35b0*/  IMAD.MOV.U32 R4, RZ, RZ, 0x8 ;  /* 0x00000008ff047424 */ /* 0x000fe400078e00ff */
[----:B------:R-:W-:Y:S02]  /*35c0*/  IMAD.MOV.U32 R6, RZ, RZ, 0x8 ;  /* 0x00000008ff067424 */ /* 0x000fe400078e00ff */
        /* <DEDUP_REMOVED lines=9> */
[----:B------:R-:W-:-:S06]  /*3660*/  HADD2.F32 R10, -RZ, R5.H1_H1 ;  /* 0x30000005ff0a7230 */ /* 0x000fcc0000004100 */
[----:B------:R-:W-:Y:S05]  /*3670*/  @!P0 BRA `(.L_x_1550) ;  /* 0x0000007000008947 */ /* 0x000fea0003800000 */
[----:B------:R-:W-:Y:S01]  /*3680*/  IMAD.MOV.U32 R22, RZ, RZ, R0 ;  /* 0x000000ffff167224 */ /* 0x000fe200078e0000 */
[----:B---3--:R-:W-:Y:S01]  /*3690*/  MOV R14, 0x36e0 ;  /* 0x000036e0000e7802 */ /* 0x008fe20000000f00 */
[----:B------:R-:W-:Y:S02]  /*36a0*/  IMAD.MOV.U32 R17, RZ, RZ, R2 ;  /* 0x000000ffff117224 */ /* 0x000fe400078e0002 */
[----:B------:R-:W-:Y:S02]  /*36b0*/  IMAD.MOV.U32 R16, RZ, RZ, c[0x0][0x1a0] ;  /* 0x00006800ff107624 */ /* 0x000fe400078e00ff */
[----:B------:R-:W-:Y:S02]  /*36c0*/  IMAD.MOV.U32 R15, RZ, RZ, c[0x0][0x1a4] ;  /* 0x00006900ff0f7624 */ /* 0x000fe400078e00ff */
[----:B012--5:R-:W-:Y:S05]  /*36d0*/  CALL.REL.NOINC `($__internal_29_$__cuda_sm20_rem_s64) ;  /* 0x0000271000007944 */ /* 0x027fea0003c00000 */
[----:B------:R-:W-:Y:S05]  /*36e0*/  BRA `(.L_x_1551) ;  /* 0x0000013000007947 */ /* 0x000fea0003800000 */
.L_x_1550:
        /* <DEDUP_REMOVED lines=19> */
.L_x_1551:
        /* <DEDUP_REMOVED lines=11> */
[----:B------:R0:W3:Y:S01]  /*38d0*/  LDG.E R16, [R16.64] ;  /* 0x0000000e10107981 */ /* 0x0000e2000c1e1900 */
[----:B-1----:R-:W-:Y:S01]  /*38e0*/  FMUL.FTZ R13, R13, UR16 ;  /* 0x000000100d0d7c20 */ /* 0x002fe20008410000 */
[----:B-----5:R-:W-:Y:S01]  /*38f0*/  HADD2.F32 R15, -RZ, R7.H0_H0 ;  /* 0x20000007ff0f7230 */ /* 0x020fe20000004100 */
[----:B------:R-:W-:Y:S01]  /*3900*/  FMUL.FTZ R10, R10, UR16 ;  /* 0x000000100a0a7c20 */ /* 0x000fe20008410000 */
[----:B------:R-:W-:Y:S01]  /*3910*/  BSSY B0, `(.L_x_1552) ;  /* 0x000003c000007945 */ /* 0x000fe20003800000 */
[----:B------:R-:W-:Y:S01]  /*3920*/  FMUL.FTZ R11, R11, UR16 ;  /* 0x000000100b0b7c20 */ /* 0x000fe20008410000 */
[----:B------:R-:W-:Y:S01]  /*3930*/  F2FP.PACK_AB R13, RZ, R13 ;  /* 0x0000000dff0d723e */ /* 0x000fe200000000ff */
[----:B------:R-:W-:Y:S01]  /*3940*/  FMUL.FTZ R12, R12, UR16 ;  /* 0x000000100c0c7c20 */ /* 0x000fe20008410000 */
[----:B0-----:R-:W-:Y:S01]  /*3950*/  F2FP.PACK_AB R17, RZ, R10 ;  /* 0x0000000aff11723e */ /* 0x001fe200000000ff */
[--C-:B------:R-:W-:Y:S01]  /*3960*/  HADD2.F32 R10, -RZ, R6.reuse.H0_H0 ;  /* 0x20000006ff0a7230 */ /* 0x100fe20000004100 */
[----:B------:R-:W-:Y:S01]  /*3970*/  F2FP.PACK_AB R14, RZ, R11 ;  /* 0x0000000bff0e723e */ /* 0x000fe200000000ff */
[----:B------:R-:W-:Y:S01]  /*3980*/  HADD2.F32 R13, -RZ, R13.H0_H0 ;  /* 0x2000000dff0d7230 */ /* 0x000fe20000004100 */
[----:B------:R-:W-:Y:S01]  /*3990*/  F2FP.PACK_AB R12, RZ, R12 ;  /* 0x0000000cff0c723e */ /* 0x000fe200000000ff */
[----:B------:R-:W-:-:S02]  /*39a0*/  HADD2.F32 R11, -RZ, R6.H1_H1 ;  /* 0x30000006ff0b7230 */ /* 0x000fc40000004100 */
[----:B------:R-:W-:Y:S01]  /*39b0*/  HADD2.F32 R6, -RZ, R7.H1_H1 ;  /* 0x30000007ff067230 */ /* 0x000fe20000004100 */
[----:B------:R-:W-:Y:S01]  /*39c0*/  FMUL.FTZ R10, R13, R10 ;  /* 0x0000000a0d0a7220 */ /* 0x000fe20000410000 */
[----:B------:R-:W-:Y:S02]  /*39d0*/  HADD2.F32 R12, -RZ, R12.H0_H0 ;  /* 0x2000000cff0c7230 */ /* 0x000fe40000004100 */
[----:B------:R-:W-:Y:S02]  /*39e0*/  HADD2.F32 R14, -RZ, R14.H0_H0 ;  /* 0x2000000eff0e7230 */ /* 0x000fe40000004100 */
[----:B------:R-:W-:Y:S01]  /*39f0*/  F2FP.PACK_AB R10, RZ, R10 ;  /* 0x0000000aff0a723e */ /* 0x000fe200000000ff */
[----:B------:R-:W-:Y:S01]  /*3a00*/  HADD2.F32 R17, -RZ, R17.H0_H0 ;  /* 0x20000011ff117230 */ /* 0x000fe20000004100 */
[----:B------:R-:W-:Y:S02]  /*3a10*/  FMUL.FTZ R11, R12, R11 ;  /* 0x0000000b0c0b7220 */ /* 0x000fe40000410000 */
[----:B------:R-:W-:Y:S01]  /*3a20*/  FMUL.FTZ R14, R14, R15 ;  /* 0x0000000f0e0e7220 */ /* 0x000fe20000410000 */
[----:B------:R-:W-:Y:S01]  /*3a30*/  HADD2.F32 R10, -RZ, R10.H0_H0 ;  /* 0x2000000aff0a7230 */ /* 0x000fe20000004100 */
[----:B------:R-:W-:Y:S01]  /*3a40*/  FMUL.FTZ R6, R17, R6 ;  /* 0x0000000611067220 */ /* 0x000fe20000410000 */
[----:B------:R-:W-:-:S02]  /*3a50*/  F2FP.PACK_AB R11, RZ, R11 ;  /* 0x0000000bff0b723e */ /* 0x000fc400000000ff */
[----:B------:R-:W-:Y:S02]  /*3a60*/  F2FP.PACK_AB R14, RZ, R14 ;  /* 0x0000000eff0e723e */ /* 0x000fe400000000ff */
[----:B------:R-:W-:Y:S01]  /*3a70*/  F2FP.PACK_AB R6, RZ, R6 ;  /* 0x00000006ff06723e */ /* 0x000fe200000000ff */
[----:B------:R-:W-:Y:S02]  /*3a80*/  HADD2.F32 R11, -RZ, R11.H0_H0 ;  /* 0x2000000bff0b7230 */ /* 0x000fe40000004100 */
[----:B------:R-:W-:Y:S02]  /*3a90*/  HADD2.F32 R14, -RZ, R14.H0_H0 ;  /* 0x2000000eff0e7230 */ /* 0x000fe40000004100 */
[----:B------:R-:W-:Y:S01]  /*3aa0*/  HADD2.F32 R6, -RZ, R6.H0_H0 ;  /* 0x20000006ff067230 */ /* 0x000fe20000004100 */
[----:B---3--:R-:W0:Y:S02]  /*3ab0*/  MUFU.RCP R7, R16 ;  /* 0x0000001000077308 */ /* 0x008e240000001000 */
[----:B0-----:R-:W-:-:S02]  /*3ac0*/  FMUL.FTZ R10, R10, R7 ;  /* 0x000000070a0a7220 */ /* 0x001fc40000410000 */
[-C--:B------:R-:W-:Y:S02]  /*3ad0*/  FMUL.FTZ R11, R11, R7.reuse ;  /* 0x000000070b0b7220 */ /* 0x080fe40000410000 */
[-C--:B------:R-:W-:Y:S01]  /*3ae0*/  FMUL.FTZ R14, R14, R7.reuse ;  /* 0x000000070e0e7220 */ /* 0x080fe20000410000 */
[----:B------:R-:W-:Y:S01]  /*3af0*/  FMNMX.FTZ R10, R10, 448, PT ;  /* 0x43e000000a0a7809 */ /* 0x000fe20003810000 */
[----:B------:R-:W-:Y:S01]  /*3b00*/  FMUL.FTZ R6, R6, R7 ;  /* 0x0000000706067220 */ /* 0x000fe20000410000 */
[----:B------:R-:W-:Y:S02]  /*3b10*/  FMNMX.FTZ R11, R11, 448, PT ;  /* 0x43e000000b0b7809 */ /* 0x000fe40003810000 */
[----:B------:R-:W-:Y:S02]  /*3b20*/  FMNMX.FTZ R10, R10, -448, !PT ;  /* 0xc3e000000a0a7809 */ /* 0x000fe40007810000 */
[----:B------:R-:W-:Y:S02]  /*3b30*/  FMNMX.FTZ R14, R14, 448, PT ;  /* 0x43e000000e0e7809 */ /* 0x000fe40003810000 */
[----:B------:R-:W-:-:S02]  /*3b40*/  LOP3.LUT R13, R10, 0x7fffffff, RZ, 0xc0, !PT ;  /* 0x7fffffff0a0d7812 */ /* 0x000fc400078ec0ff */
[----:B------:R-:W-:Y:S02]  /*3b50*/  FMNMX.FTZ R6, R6, 448, PT ;  /* 0x43e0000006067809 */ /* 0x000fe40003810000 */
[----:B------:R-:W-:Y:S02]  /*3b60*/  ISETP.GT.U32.AND P2, PT, R13, 0x43efffff, PT ;  /* 0x43efffff0d00780c */ /* 0x000fe40003f44070 */
[----:B------:R-:W-:Y:S02]  /*3b70*/  FMNMX.FTZ R15, R11, -448, !PT ;  /* 0xc3e000000b0f7809 */ /* 0x000fe40007810000 */
[----:B------:R-:W-:Y:S02]  /*3b80*/  FMNMX.FTZ R16, R14, -448, !PT ;  /* 0xc3e000000e107809 */ /* 0x000fe40007810000 */
[----:B------:R-:W-:Y:S01]  /*3b90*/  FMNMX.FTZ R19, R6, -448, !PT ;  /* 0xc3e0000006137809 */ /* 0x000fe20007810000 */
[----:B------:R-:W-:Y:S01]  /*3ba0*/  IMAD.MOV.U32 R6, RZ, RZ, 0x7f ;  /* 0x0000007fff067424 */ /* 0x000fe200078e00ff */
[----:B------:R-:W-:-:S02]  /*3bb0*/  LOP3.LUT R7, R10, 0x80000000, RZ, 0xc0, !PT ;  /* 0x800000000a077812 */ /* 0x000fc400078ec0ff */
[----:B------:R-:W-:Y:S02]  /*3bc0*/  LOP3.LUT R14, R15, 0x7fffffff, RZ, 0xc0, !PT ;  /* 0x7fffffff0f0e7812 */ /* 0x000fe400078ec0ff */
[----:B------:R-:W-:Y:S02]  /*3bd0*/  LOP3.LUT R17, R16, 0x7fffffff, RZ, 0xc0, !PT ;  /* 0x7fffffff10117812 */ /* 0x000fe400078ec0ff */
[----:B--2---:R-:W-:Y:S02]  /*3be0*/  LOP3.LUT R18, R19, 0x7fffffff, RZ, 0xc0, !PT ;  /* 0x7fffffff13127812 */ /* 0x004fe400078ec0ff */
        /* <DEDUP_REMOVED lines=14> */
.L_x_1553:
[----:B------:R-:W-:Y:S05]  /*3cd0*/  BSYNC B0 ;  /* 0x0000000000007941 */ /* 0x000fea0003800000 */
.L_x_1552:
        /* <DEDUP_REMOVED lines=11> */
.L_x_1555:
[----:B------:R-:W-:Y:S05]  /*3d90*/  BSYNC B0 ;  /* 0x0000000000007941 */ /* 0x000fea0003800000 */
.L_x_1554:
        /* <DEDUP_REMOVED lines=15> */
.L_x_1557:
[----:B------:R-:W-:Y:S05]  /*3e90*/  BSYNC B0 ;  /* 0x0000000000007941 */ /* 0x000fea0003800000 */
.L_x_1556:
        /* <DEDUP_REMOVED lines=12> */
.L_x_1559:
[----:B------:R-:W-:Y:S05]  /*3f60*/  BSYNC B0 ;  /* 0x0000000000007941 */ /* 0x000fea0003800000 */
.L_x_1558:
        /* <DEDUP_REMOVED lines=9> */
[----:B------:R-:W-:Y:S01]  /*4000*/  IMAD.MOV.U32 R13, RZ, RZ, 0x8 ;  /* 0x00000008ff0d7424 */ /* 0x000fe200078e00ff */
[----:B------:R-:W-:-:S03]  /*4010*/  SHF.R.U32.HI R3, RZ, 0x4, R6 ;  /* 0x00000004ff037819 */ /* 0x000fc60000011606 */
[----:B------:R-:W-:Y:S01]  /*4020*/  IMAD.WIDE.U32 R12, R6, R13, UR6 ;  /* 0x00000006060c7e25 */ /* 0x000fe2000f8e000d */
[----:B------:R-:W-:-:S05]  /*4030*/  LOP3.LUT R3, R3, 0x3ffffff, RZ, 0xc0, !PT ;  /* 0x03ffffff03037812 */ /* 0x000fca00078ec0ff */
[----:B------:R-:W2:Y:S01]  /*4040*/  LDG.E.64.CONSTANT R12, [R12.64] ;  /* 0x0000000e0c0c7981 */ /* 0x000ea2000c1e9b00 */
[----:B0-----:R-:W-:Y:S02]  /*4050*/  IMAD R7, R8, R3, RZ ;  /* 0x0000000308077224 */ /* 0x001fe400078e02ff */
[----:B------:R-:W-:-:S04]  /*4060*/  IMAD.WIDE.U32 R14, R3, R9, R4 ;  /* 0x00000009030e7225 */ /* 0x000fc800078e0004 */
[----:B------:R-:W-:Y:S01]  /*4070*/  IMAD.MOV.U32 R3, RZ, RZ, 0x8 ;  /* 0x00000008ff037424 */ /* 0x000fe200078e00ff */
[----:B------:R-:W-:Y:S01]  /*4080*/  LEA R16, P0, R14, c[0x0][0x168], 0x2 ;  /* 0x00005a000e107a11 */ /* 0x000fe200078010ff */
[----:B------:R-:W-:Y:S02]  /*4090*/  IMAD.IADD R7, R15, 0x1, R7 ;  /* 0x000000010f077824 */ /* 0x000fe400078e0207 */
[----:B------:R-:W-:-:S03]  /*40a0*/  IMAD.WIDE.U32 R10, R6, R3, c[0x0][0x178] ;  /* 0x00005e00060a7625 */ /* 0x000fc600078e0003 */
[----:B------:R-:W-:-:S03]  /*40b0*/  LEA.HI.X R17, R14, c[0x0][0x16c], R7, 0x2, P0 ;  /* 0x00005b000e117a11 */ /* 0x000fc600000f1407 */
[----:B------:R-:W3:Y:S04]  /*40c0*/  LDG.E.64.CONSTANT R10, [R10.64] ;  /* 0x0000000e0a0a7981 */ /* 0x000ee8000c1e9b00 */
[----:B------:R0:W4:Y:S01]  /*40d0*/  LDG.E R17, [R16.64] ;  /* 0x0000000e10117981 */ /* 0x000122000c1e1900 */
[----:B------:R-:W-:Y:S01]  /*40e0*/  BSSY B0, `(.L_x_1560) ;  /* 0x0000043000007945 */ /* 0x000fe20003800000 */
[--C-:B--2---:R-:W-:Y:S02]  /*40f0*/  HADD2.F32 R7, -RZ, R12.reuse.H0_H0 ;  /* 0x2000000cff077230 */ /* 0x104fe40000004100 */
[----:B------:R-:W-:Y:S02]  /*4100*/  HADD2.F32 R12, -RZ, R12.H1_H1 ;  /* 0x3000000cff0c7230 */ /* 0x000fe40000004100 */
[--C-:B------:R-:W-:Y:S01]  /*4110*/  HADD2.F32 R15, -RZ, R13.reuse.H1_H1 ;  /* 0x3000000dff0f7230 */ /* 0x100fe20000004100 */
[----:B------:R-:W-:Y:S01]  /*4120*/  FMUL.FTZ R7, R7, UR16 ;  /* 0x0000001007077c20 */ /* 0x000fe20008410000 */
[----:B------:R-:W-:Y:S01]  /*4130*/  HADD2.F32 R14, -RZ, R13.H0_H0 ;  /* 0x2000000dff0e7230 */ /* 0x000fe20000004100 */
[----:B------:R-:W-:-:S02]  /*4140*/  FMUL.FTZ R12, R12, UR16 ;  /* 0x000000100c0c7c20 */ /* 0x000fc40008410000 */
[----:B------:R-:W-:Y:S01]  /*4150*/  FMUL.FTZ R15, R15, UR16 ;  /* 0x000000100f0f7c20 */ /* 0x000fe20008410000 */
[----:B------:R-:W-:Y:S01]  /*4160*/  F2FP.PACK_AB R7, RZ, R7 ;  /* 0x00000007ff07723e */ /* 0x000fe200000000ff */
[----:B------:R-:W-:Y:S01]  /*4170*/  FMUL.FTZ R13, R14, UR16 ;  /* 0x000000100e0d7c20 */ /* 0x000fe20008410000 */
[----:B------:R-:W-:Y:S02]  /*4180*/  F2FP.PACK_AB R12, RZ, R12 ;  /* 0x0000000cff0c723e */ /* 0x000fe400000000ff */
[----:B------:R-:W-:Y:S01]  /*4190*/  F2FP.PACK_AB R15, RZ, R15 ;  /* 0x0000000fff0f723e */ /* 0x000fe200000000ff */
[----:B------:R-:W-:Y:S01]  /*41a0*/  HADD2.F32 R7, -RZ, R7.H0_H0 ;  /* 0x20000007ff077230 */ /* 0x000fe20000004100 */
[----:B------:R-:W-:Y:S01]  /*41b0*/  F2FP.PACK_AB R14, RZ, R13 ;  /* 0x0000000dff0e723e */ /* 0x000fe200000000ff */
[----:B------:R-:W-:Y:S02]  /*41c0*/  HADD2.F32 R13, -RZ, R12.H0_H0 ;  /* 0x2000000cff0d7230 */ /* 0x000fe40000004100 */
[----:B---3--:R-:W-:-:S02]  /*41d0*/  HADD2.F32 R12, -RZ, R10.H0_H0 ;  /* 0x2000000aff0c7230 */ /* 0x008fc40000004100 */
[----:B0-----:R-:W-:Y:S01]  /*41e0*/  HADD2.F32 R16, -RZ, R15.H0_H0 ;  /* 0x2000000fff107230 */ /* 0x001fe20000004100 */
[----:B----4-:R-:W0:Y:S01]  /*41f0*/  MUFU.RCP R17, R17 ;  /* 0x0000001100117308 */ /* 0x010e220000001000 */
[--C-:B------:R-:W-:Y:S01]  /*4200*/  HADD2.F32 R15, -RZ, R11.reuse.H0_H0 ;  /* 0x2000000bff0f7230 */ /* 0x100fe20000004100 */
[----:B------:R-:W-:Y:S01]  /*4210*/  FMUL.FTZ R7, R7, R12 ;  /* 0x0000000c07077220 */ /* 0x000fe20000410000 */
[----:B------:R-:W-:Y:S02]  /*4220*/  HADD2.F32 R11, -RZ, R11.H1_H1 ;  /* 0x3000000bff0b7230 */ /* 0x000fe40000004100 */
[----:B------:R-:W-:Y:S02]  /*4230*/  HADD2.F32 R14, -RZ, R14.H0_H0 ;  /* 0x2000000eff0e7230 */ /* 0x000fe40000004100 */
[----:B------:R-:W-:Y:S01]  /*4240*/  F2FP.PACK_AB R7, RZ, R7 ;  /* 0x00000007ff07723e */ /* 0x000fe200000000ff */
[----:B------:R-:W-:Y:S01]  /*4250*/  FMUL.FTZ R11, R16, R11 ;  /* 0x0000000b100b7220 */ /* 0x000fe20000410000 */
[----:B------:R-:W-:Y:S01]  /*4260*/  HADD2.F32 R10, -RZ, R10.H1_H1 ;  /* 0x3000000aff0a7230 */ /* 0x000fe20000004100 */
[----:B------:R-:W-:-:S02]  /*4270*/  FMUL.FTZ R14, R14, R15 ;  /* 0x0000000f0e0e7220 */ /* 0x000fc40000410000 */
[----:B------:R-:W-:Y:S01]  /*4280*/  HADD2.F32 R7, -RZ, R7.H0_H0 ;  /* 0x20000007ff077230 */ /* 0x000fe20000004100 */
[----:B------:R-:W-:Y:S01]  /*4290*/  F2FP.PACK_AB R11, RZ, R11 ;  /* 0x0000000bff0b723e */ /* 0x000fe200000000ff */
[----:B------:R-:W-:Y:S01]  /*42a0*/  FMUL.FTZ R10, R13, R10 ;  /* 0x0000000a0d0a7220 */ /* 0x000fe20000410000 */
[----:B------:R-:W-:Y:S02]  /*42b0*/  F2FP.PACK_AB R14, RZ, R14 ;  /* 0x0000000eff0e723e */ /* 0x000fe400000000ff */
[-C--:B0-----:R-:W-:Y:S01]  /*42c0*/  FMUL.FTZ R7, R7, R17.reuse ;  /* 0x0000001107077220 */ /* 0x081fe20000410000 */
[----:B------:R-:W-:Y:S01]  /*42d0*/  HADD2.F32 R11, -RZ, R11.H0_H0 ;  /* 0x2000000bff0b7230 */ /* 0x000fe20000004100 */
[----:B------:R-:W-:Y:S01]  /*42e0*/  F2FP.PACK_AB R10, RZ, R10 ;  /* 0x0000000aff0a723e */ /* 0x000fe200000000ff */
[----:B------:R-:W-:Y:S02]  /*42f0*/  HADD2.F32 R14, -RZ, R14.H0_H0 ;  /* 0x2000000eff0e7230 */ /* 0x000fe40000004100 */
[----:B------:R-:W-:Y:S01]  /*4300*/  FMNMX.FTZ R7, R7, 448, PT ;  /* 0x43e0000007077809 */ /* 0x000fe20003810000 */
[-C--:B------:R-:W-:Y:S01]  /*4310*/  FMUL.FTZ R11, R11, R17.reuse ;  /* 0x000000110b0b7220 */ /* 0x080fe20000410000 */
[----:B------:R-:W-:Y:S01]  /*4320*/  HADD2.F32 R10, -RZ, R10.H0_H0 ;  /* 0x2000000aff0a7230 */ /* 0x000fe20000004100 */
[-C--:B------:R-:W-:Y:S01]  /*4330*/  FMUL.FTZ R14, R14, R17.reuse ;  /* 0x000000110e0e7220 */ /* 0x080fe20000410000 */
[----:B------:R-:W-:Y:S01]  /*4340*/  FMNMX.FTZ R15, R7, -448, !PT ;  /* 0xc3e00000070f7809 */ /* 0x000fe20007810000 */
[----:B------:R-:W-:Y:S01]  /*4350*/  IMAD.MOV.U32 R7, RZ, RZ, 0x7f ;  /* 0x0000007fff077424 */ /* 0x000fe200078e00ff */
[----:B------:R-:W-:Y:S01]  /*4360*/  FMNMX.FTZ R11, R11, 448, PT ;  /* 0x43e000000b0b7809 */ /* 0x000fe20003810000 */
[----:B------:R-:W-:Y:S01]  /*4370*/  FMUL.FTZ R10, R10, R17 ;  /* 0x000000110a0a7220 */ /* 0x000fe20000410000 */
[----:B------:R-:W-:-:S02]  /*4380*/  FMNMX.FTZ R14, R14, 448, PT ;  /* 0x43e000000e0e7809 */ /* 0x000fc40003810000 */
[----:B------:R-:W-:Y:S02]  /*4390*/  FMNMX.FTZ R20, R11, -448, !PT ;  /* 0xc3e000000b147809 */ /* 0x000fe40007810000 */
[----:B------:R-:W-:Y:S02]  /*43a0*/  LOP3.LUT R11, R15, 0x7fffffff, RZ, 0xc0, !PT ;  /* 0x7fffffff0f0b7812 */ /* 0x000fe400078ec0ff */
[----:B------:R-:W-:Y:S02]  /*43b0*/  FMNMX.FTZ R10, R10, 448, PT ;  /* 0x43e000000a0a7809 */ /* 0x000fe40003810000 */
[----:B------:R-:W-:Y:S02]  /*43c0*/  ISETP.GT.U32.AND P2, PT, R11, 0x43efffff, PT ;  /* 0x43efffff0b00780c */ /* 0x000fe40003f44070 */
        /* <DEDUP_REMOVED lines=20> */
.L_x_1561:
[----:B------:R-:W-:Y:S05]  /*4510*/  BSYNC B0 ;  /* 0x0000000000007941 */ /* 0x000fea0003800000 */
.L_x_1560:
        /* <DEDUP_REMOVED lines=11> */
.L_x_1563:
[----:B------:R-:W-:Y:S05]  /*45d0*/  BSYNC B0 ;  /* 0x0000000000007941 */ /* 0x000fea0003800000 */
.L_x_1562:
        /* <DEDUP_REMOVED lines=15> */
.L_x_1565:
[----:B------:R-:W-:Y:S05]  /*46d0*/  BSYNC B0 ;  /* 0x0000000000007941 */ /* 0x000fea0003800000 */
.L_x_1564:
        /* <DEDUP_REMOVED lines=12> */
.L_x_1567:
[----:B------:R-:W-:Y:S05]  /*47a0*/  BSYNC B0 ;  /* 0x0000000000007941 */ /* 0x000fea0003800000 */
.L_x_1566:
        /* <DEDUP_REMOVED lines=22> */
[----:B------:R-:W-:Y:S01]  /*4910*/  BSSY B0, `(.L_x_1568) ;  /* 0x0000043000007945 */ /* 0x000fe20003800000 */
[--C-:B--2---:R-:W-:Y:S02]  /*4920*/  HADD2.F32 R11, -RZ, R12.reuse.H0_H0 ;  /* 0x2000000cff0b7230 */ /* 0x104fe40000004100 */
[----:B------:R-:W-:Y:S02]  /*4930*/  HADD2.F32 R12, -RZ, R12.H1_H1 ;  /* 0x3000000cff0c7230 */ /* 0x000fe40000004100 */
[--C-:B------:R-:W-:Y:S01]  /*4940*/  HADD2.F32 R14, -RZ, R13.reuse.H0_H0 ;  /* 0x2000000dff0e7230 */ /* 0x100fe20000004100 */
[----:B------:R-:W-:Y:S01]  /*4950*/  FMUL.FTZ R11, R11, UR16 ;  /* 0x000000100b0b7c20 */ /* 0x000fe20008410000 */
[----:B------:R-:W-:Y:S01]  /*4960*/  HADD2.F32 R15, -RZ, R13.H1_H1 ;  /* 0x3000000dff0f7230 */ /* 0x000fe20000004100 */
        /* <DEDUP_REMOVED lines=9> */
[----:B---3--:R-:W-:Y:S01]  /*4a00*/  HADD2.F32 R12, -RZ, R6.H0_H0 ;  /* 0x20000006ff0c7230 */ /* 0x008fe20000004100 */
[----:B----4-:R-:W0:Y:S01]  /*4a10*/  MUFU.RCP R17, R17 ;  /* 0x0000001100117308 */ /* 0x010e220000001000 */
[----:B------:R-:W-:-:S02]  /*4a20*/  HADD2.F32 R16, -RZ, R15.H0_H0 ;  /* 0x2000000fff107230 */ /* 0x000fc40000004100 */
[--C-:B------:R-:W-:Y:S01]  /*4a30*/  HADD2.F32 R15, -RZ, R7.reuse.H0_H0 ;  /* 0x20000007ff0f7230 */ /* 0x100fe20000004100 */
[----:B------:R-:W-:Y:S01]  /*4a40*/  FMUL.FTZ R11, R11, R12 ;  /* 0x0000000c0b0b7220 */ /* 0x000fe20000410000 */
[----:B------:R-:W-:Y:S02]  /*4a50*/  HADD2.F32 R14, -RZ, R14.H0_H0 ;  /* 0x2000000eff0e7230 */ /* 0x000fe40000004100 */
[----:B------:R-:W-:Y:S02]  /*4a60*/  HADD2.F32 R6, -RZ, R6.H1_H1 ;  /* 0x30000006ff067230 */ /* 0x000fe40000004100 */
[----:B------:R-:W-:Y:S01]  /*4a70*/  F2FP.PACK_AB R11, RZ, R11 ;  /* 0x0000000bff0b723e */ /* 0x000fe200000000ff */
[----:B------:R-:W-:Y:S01]  /*4a80*/  HADD2.F32 R7, -RZ, R7.H1_H1 ;  /* 0x30000007ff077230 */ /* 0x000fe20000004100 */
[----:B------:R-:W-:Y:S02]  /*4a90*/  FMUL.FTZ R14, R14, R15 ;  /* 0x0000000f0e0e7220 */ /* 0x000fe40000410000 */
[----:B------:R-:W-:Y:S01]  /*4aa0*/  FMUL.FTZ R6, R13, R6 ;  /* 0x000000060d067220 */ /* 0x000fe20000410000 */
[----:B------:R-:W-:Y:S01]  /*4ab0*/  HADD2.F32 R11, -RZ, R11.H0_H0 ;  /* 0x2000000bff0b7230 */ /* 0x000fe20000004100 */
[----:B------:R-:W-:Y:S01]  /*4ac0*/  FMUL.FTZ R7, R16, R7 ;  /* 0x0000000710077220 */ /* 0x000fe20000410000 */
[----:B------:R-:W-:-:S02]  /*4ad0*/  F2FP.PACK_AB R14, RZ, R14 ;  /* 0x0000000eff0e723e */ /* 0x000fc400000000ff */
[----:B------:R-:W-:Y:S01]  /*4ae0*/  F2FP.PACK_AB R6, RZ, R6 ;  /* 0x00000006ff06723e */ /* 0x000fe200000000ff */
[----:B0-----:R-:W-:Y:S01]  /*4af0*/  FMUL.FTZ R11, R11, R17 ;  /* 0x000000110b0b7220 */ /* 0x001fe20000410000 */
[----:B------:R-:W-:Y:S01]  /*4b00*/  F2FP.PACK_AB R7, RZ, R7 ;  /* 0x00000007ff07723e */ /* 0x000fe200000000ff */
[----:B------:R-:W-:Y:S02]  /*4b10*/  HADD2.F32 R14, -RZ, R14.H0_H0 ;  /* 0x2000000eff0e7230 */ /* 0x000fe40000004100 */
[----:B------:R-:W-:Y:S01]  /*4b20*/  HADD2.F32 R6, -RZ, R6.H0_H0 ;  /* 0x20000006ff067230 */ /* 0x000fe20000004100 */
[----:B------:R-:W-:Y:S01]  /*4b30*/  FMNMX.FTZ R11, R11, 448, PT ;  /* 0x43e000000b0b7809 */ /* 0x000fe20003810000 */
[----:B------:R-:W-:Y:S01]  /*4b40*/  HADD2.F32 R7, -RZ, R7.H0_H0 ;  /* 0x20000007ff077230 */ /* 0x000fe20000004100 */
[-C--:B------:R-:W-:Y:S02]  /*4b50*/  FMUL.FTZ R14, R14, R17.reuse ;  /* 0x000000110e0e7220 */ /* 0x080fe40000410000 */
[----:B------:R-:W-:Y:S01]  /*4b60*/  FMNMX.FTZ R16, R11, -448, !PT ;  /* 0xc3e000000b107809 */ /* 0x000fe20007810000 */
[----:B------:R-:W-:-:S02]  /*4b70*/  FMUL.FTZ R6, R6, R17 ;  /* 0x0000001106067220 */ /* 0x000fc40000410000 */
[----:B------:R-:W-:Y:S01]  /*4b80*/  FMUL.FTZ R7, R7, R17 ;  /* 0x0000001107077220 */ /* 0x000fe20000410000 */
[----:B------:R-:W-:Y:S02]  /*4b90*/  LOP3.LUT R11, R16, 0x7fffffff, RZ, 0xc0, !PT ;  /* 0x7fffffff100b7812 */ /* 0x000fe400078ec0ff */
[----:B------:R-:W-:Y:S02]  /*4ba0*/  FMNMX.FTZ R6, R6, 448, PT ;  /* 0x43e0000006067809 */ /* 0x000fe40003810000 */
[----:B------:R-:W-:Y:S02]  /*4bb0*/  ISETP.GT.U32.AND P2, PT, R11, 0x43efffff, PT ;  /* 0x43efffff0b00780c */ /* 0x000fe40003f44070 */
[----:B------:R-:W-:Y:S02]  /*4bc0*/  FMNMX.FTZ R14, R14, 448, PT ;  /* 0x43e000000e0e7809 */ /* 0x000fe40003810000 */
[----:B------:R-:W-:Y:S02]  /*4bd0*/  FMNMX.FTZ R7, R7, 448, PT ;  /* 0x43e0000007077809 */ /* 0x000fe40003810000 */
        /* <DEDUP_REMOVED lines=22> */
.L_x_1569:
[----:B------:R-:W-:Y:S05]  /*4d40*/  BSYNC B0 ;  /* 0x0000000000007941 */ /* 0x000fea0003800000 */
.L_x_1568:
        /* <DEDUP_REMOVED lines=11> */
.L_x_1571:
[----:B------:R-:W-:Y:S05]  /*4e00*/  BSYNC B0 ;  /* 0x0000000000007941 */ /* 0x000fea0003800000 */
.L_x_1570:
        /* <DEDUP_REMOVED lines=15> */
.L_x_1573:
[----:B------:R-:W-:Y:S05]  /*4f00*/  BSYNC B0 ;  /* 0x0000000000007941 */ /* 0x000fea0003800000 */
.L_x_1572:
        /* <DEDUP_REMOVED lines=12> */
.L_x_1575:
[----:B------:R-:W-:Y:S05]  /*4fd0*/  BSYNC B0 ;  /* 0x0000000000007941 */ /* 0x000fea0003800000 */
.L_x_1574:
        /* <DEDUP_REMOVED lines=10> */
[----:B0-----:R-:W-:-:S03]  /*5080*/  SHF.R.U32.HI R7, RZ, 0x4, R6 ;  /* 0x00000004ff077819 */ /* 0x001fc60000011606 */
[----:B------:R-:W-:Y:S01]  /*5090*/  IMAD.WIDE.U32 R10, R6, R11, UR6 ;  /* 0x00000006060a7e25 */ /* 0x000fe2000f8e000b */
[----:B------:R-:W-:-:S05]  /*50a0*/  LOP3.LUT R7, R7, 0x3ffffff, RZ, 0xc0, !PT ;  /* 0x03ffffff07077812 */ /* 0x000fca00078ec0ff */
[----:B------:R-:W2:Y:S01]  /*50b0*/  LDG.E.64.CONSTANT R10, [R10.64] ;  /* 0x0000000e0a0a7981 */ /* 0x000ea2000c1e9b00 */
[----:B------:R-:W-:-:S04]  /*50c0*/  IMAD.WIDE.U32 R12, R7, R9, R4 ;  /* 0x00000009070c7225 */ /* 0x000fc800078e0004 */
[----:B------:R-:W-:Y:S01]  /*50d0*/  IMAD R7, R8, R7, RZ ;  /* 0x0000000708077224 */ /* 0x000fe200078e02ff */
[----:B------:R-:W-:Y:S01]  /*50e0*/  LEA R8, P0, R12, c[0x0][0x168], 0x2 ;  /* 0x00005a000c087a11 */ /* 0x000fe200078010ff */
[----:B------:R-:W-:-:S04]  /*50f0*/  IMAD.WIDE.U32 R4, R6, R3, c[0x0][0x178] ;  /* 0x00005e0006047625 */ /* 0x000fc800078e0003 */
[----:B------:R-:W-:-:S05]  /*5100*/  IMAD.IADD R7, R13, 0x1, R7 ;  /* 0x000000010d077824 */ /* 0x000fca00078e0207 */
[----:B------:R-:W-:Y:S02]  /*5110*/  LEA.HI.X R9, R12, c[0x0][0x16c], R7, 0x2, P0 ;  /* 0x00005b000c097a11 */ /* 0x000fe400000f1407 */
[----:B------:R-:W3:Y:S04]  /*5120*/  LDG.E.64.CONSTANT R12, [R4.64] ;  /* 0x0000000e040c7981 */ /* 0x000ee8000c1e9b00 */
[----:B------:R-:W4:Y:S01]  /*5130*/  LDG.E R9, [R8.64] ;  /* 0x0000000e08097981 */ /* 0x000f22000c1e1900 */
[----:B------:R-:W-:Y:S01]  /*5140*/  BSSY B0, `(.L_x_1576) ;  /* 0x0000043000007945 */ /* 0x000fe20003800000 */
[--C-:B--2---:R-:W-:Y:S02]  /*5150*/  HADD2.F32 R3, -RZ, R10.reuse.H0_H0 ;  /* 0x2000000aff037230 */ /* 0x104fe40000004100 */
[----:B------:R-:W-:-:S02]  /*5160*/  HADD2.F32 R7, -RZ, R10.H1_H1 ;  /* 0x3000000aff077230 */ /* 0x000fc40000004100 */
[--C-:B------:R-:W-:Y:S01]  /*5170*/  HADD2.F32 R10, -RZ, R11.reuse.H0_H0 ;  /* 0x2000000bff0a7230 */ /* 0x100fe20000004100 */
[----:B------:R-:W-:Y:S01]  /*5180*/  FMUL.FTZ R3, R3, UR16 ;  /* 0x0000001003037c20 */ /* 0x000fe20008410000 */
[----:B------:R-:W-:Y:S01]  /*5190*/  HADD2.F32 R11, -RZ, R11.H1_H1 ;  /* 0x3000000bff0b7230 */ /* 0x000fe20000004100 */
[----:B------:R-:W-:Y:S02]  /*51a0*/  FMUL.FTZ R7, R7, UR16 ;  /* 0x0000001007077c20 */ /* 0x000fe40008410000 */
[----:B------:R-:W-:Y:S01]  /*51b0*/  FMUL.FTZ R10, R10, UR16 ;  /* 0x000000100a0a7c20 */ /* 0x000fe20008410000 */
[----:B------:R-:W-:Y:S01]  /*51c0*/  F2FP.PACK_AB R3, RZ, R3 ;  /* 0x00000003ff03723e */ /* 0x000fe200000000ff */
[----:B------:R-:W-:Y:S01]  /*51d0*/  FMUL.FTZ R11, R11, UR16 ;  /* 0x000000100b0b7c20 */ /* 0x000fe20008410000 */
[----:B------:R-:W-:Y:S02]  /*51e0*/  F2FP.PACK_AB R7, RZ, R7 ;  /* 0x00000007ff07723e */ /* 0x000fe400000000ff */
[----:B------:R-:W-:Y:S01]  /*51f0*/  F2FP.PACK_AB R10, RZ, R10 ;  /* 0x0000000aff0a723e */ /* 0x000fe200000000ff */
[----:B------:R-:W-:Y:S01]  /*5200*/  HADD2.F32 R3, -RZ, R3.H0_H0 ;  /* 0x20000003ff037230 */ /* 0x000fe20000004100 */
[----:B------:R-:W-:Y:S01]  /*5210*/  F2FP.PACK_AB R11, RZ, R11 ;  /* 0x0000000bff0b723e */ /* 0x000fe200000000ff */
[----:B------:R-:W-:-:S02]  /*5220*/  HADD2.F32 R7, -RZ, R7.H0_H0 ;  /* 0x20000007ff077230 */ /* 0x000fc40000004100 */
[----:B---3--:R-:W-:Y:S02]  /*5230*/  HADD2.F32 R4, -RZ, R12.H0_H0 ;  /* 0x2000000cff047230 */ /* 0x008fe40000004100 */
[----:B------:R-:W-:Y:S01]  /*5240*/  HADD2.F32 R10, -RZ, R10.H0_H0 ;  /* 0x2000000aff0a7230 */ /* 0x000fe20000004100 */
[----:B----4-:R-:W0:Y:S01]  /*5250*/  MUFU.RCP R14, R9 ;  /* 0x00000009000e7308 */ /* 0x010e220000001000 */
[----:B------:R-:W-:Y:S01]  /*5260*/  HADD2.F32 R5, -RZ, R13.H0_H0 ;  /* 0x2000000dff057230 */ /* 0x000fe20000004100 */
[----:B------:R-:W-:Y:S01]  /*5270*/  FMUL.FTZ R3, R3, R4 ;  /* 0x0000000403037220 */ /* 0x000fe20000410000 */
[----:B------:R-:W-:Y:S02]  /*5280*/  HADD2.F32 R8, -RZ, R12.H1_H1 ;  /* 0x3000000cff087230 */ /* 0x000fe40000004100 */
[----:B------:R-:W-:Y:S01]  /*5290*/  HADD2.F32 R11, -RZ, R11.H0_H0 ;  /* 0x2000000bff0b7230 */ /* 0x000fe20000004100 */
[----:B------:R-:W-:Y:S01]  /*52a0*/  FMUL.FTZ R5, R10, R5 ;  /* 0x000000050a057220 */ /* 0x000fe20000410000 */
[----:B------:R-:W-:Y:S01]  /*52b0*/  F2FP.PACK_AB R3, RZ, R3 ;  /* 0x00000003ff03723e */ /* 0x000fe200000000ff */
[----:B------:R-:W-:Y:S01]  /*52c0*/  HADD2.F32 R12, -RZ, R13.H1_H1 ;  /* 0x3000000dff0c7230 */ /* 0x000fe20000004100 */
[----:B------:R-:W-:-:S02]  /*52d0*/  FMUL.FTZ R7, R7, R8 ;  /* 0x0000000807077220 */ /* 0x000fc40000410000 */
[----:B------:R-:W-:Y:S01]  /*52e0*/  F2FP.PACK_AB R5, RZ, R5 ;  /* 0x00000005ff05723e */ /* 0x000fe200000000ff */
[----:B------:R-:W-:Y:S01]  /*52f0*/  HADD2.F32 R3, -RZ, R3.H0_H0 ;  /* 0x20000003ff037230 */ /* 0x000fe20000004100 */
[----:B------:R-:W-:Y:S01]  /*5300*/  FMUL.FTZ R11, R11, R12 ;  /* 0x0000000c0b0b7220 */ /* 0x000fe20000410000 */
[----:B------:R-:W-:Y:S02]  /*5310*/  F2FP.PACK_AB R7, RZ, R7 ;  /* 0x00000007ff07723e */ /* 0x000fe400000000ff */
[----:B------:R-:W-:Y:S01]  /*5320*/  HADD2.F32 R5, -RZ, R5.H0_H0 ;  /* 0x20000005ff057230 */ /* 0x000fe20000004100 */
[-C--:B0-----:R-:W-:Y:S01]  /*5330*/  FMUL.FTZ R3, R3, R14.reuse ;  /* 0x0000000e03037220 */ /* 0x081fe20000410000 */
[----:B------:R-:W-:Y:S01]  /*5340*/  F2FP.PACK_AB R11, RZ, R11 ;  /* 0x0000000bff0b723e */ /* 0x000fe200000000ff */
[----:B------:R-:W-:Y:S02]  /*5350*/  HADD2.F32 R7, -RZ, R7.H0_H0 ;  /* 0x20000007ff077230 */ /* 0x000fe40000004100 */
[-C--:B------:R-:W-:Y:S01]  /*5360*/  FMUL.FTZ R5, R5, R14.reuse ;  /* 0x0000000e05057220 */ /* 0x080fe20000410000 */
[----:B------:R-:W-:Y:S01]  /*5370*/  FMNMX.FTZ R3, R3, 448, PT ;  /* 0x43e0000003037809 */ /* 0x000fe20003810000 */
[----:B------:R-:W-:Y:S01]  /*5380*/  HADD2.F32 R11, -RZ, R11.H0_H0 ;  /* 0x2000000bff0b7230 */ /* 0x000fe20000004100 */
[----:B------:R-:W-:-:S02]  /*5390*/  FMUL.FTZ R7, R7, R14 ;  /* 0x0000000e07077220 */ /* 0x000fc40000410000 */
[----:B------:R-:W-:Y:S02]  /*53a0*/  FMNMX.FTZ R5, R5, 448, PT ;  /* 0x43e0000005057809 */ /* 0x000fe40003810000 */
[----:B------:R-:W-:Y:S01]  /*53b0*/  FMNMX.FTZ R9, R3, -448, !PT ;  /* 0xc3e0000003097809 */ /* 0x000fe20007810000 */
[----:B------:R-:W-:Y:S01]  /*53c0*/  FMUL.FTZ R11, R11, R14 ;  /* 0x0000000e0b0b7220 */ /* 0x000fe20000410000 */
[----:B------:R-:W-:Y:S01]  /*53d0*/  FMNMX.FTZ R12, R5, -448, !PT ;  /* 0xc3e00000050c7809 */ /* 0x000fe20007810000 */
[----:B------:R-:W-:Y:S01]  /*53e0*/  IMAD.MOV.U32 R3, RZ, RZ, 0x7f ;  /* 0x0000007fff037424 */ /* 0x000fe200078e00ff */
[----:B------:R-:W-:Y:S02]  /*53f0*/  LOP3.LUT R5, R9, 0x7fffffff, RZ, 0xc0, !PT ;  /* 0x7fffffff09057812 */ /* 0x000fe400078ec0ff */
        /* <DEDUP_REMOVED lines=23> */
.L_x_1577:
[----:B------:R-:W-:Y:S05]  /*5570*/  BSYNC B0 ;  /* 0x0000000000007941 */ /* 0x000fea0003800000 */
.L_x_1576:
        /* <DEDUP_REMOVED lines=12> */
.L_x_1579:
[----:B------:R-:W-:Y:S05]  /*5640*/  BSYNC B0 ;  /* 0x0000000000007941 */ /* 0x000fea0003800000 */
.L_x_1578:
        /* <DEDUP_REMOVED lines=12> */
.L_x_1581:
[----:B------:R-:W-:Y:S05]  /*5710*/  BSYNC B0 ;  /* 0x0000000000007941 */ /* 0x000fea0003800000 */
.L_x_1580:
        /* <DEDUP_REMOVED lines=11> */
.L_x_1583:
[----:B------:R-:W-:Y:S05]  /*57d0*/  BSYNC B0 ;  /* 0x0000000000007941 */ /* 0x000fea0003800000 */
.L_x_1582:
        /* <DEDUP_REMOVED lines=13> */
.L_x_1584:
[----:B------:R-:W-:Y:S05]  /*58b0*/  EXIT ;  /* 0x000000000000794d */ /* 0x000fea0003800000 */
        .weak           $__internal_28_$__cuda_sm20_div_s64
        .type           $__internal_28_$__cuda_sm20_div_s64,@function
        .size           $__internal_28_$__cuda_sm20_div_s64,($__internal_29_$__cuda_sm20_rem_s64 - $__internal_28_$__cuda_sm20_div_s64)
$__internal_28_$__cuda_sm20_div_s64:
        /* <DEDUP_REMOVED lines=82> */
[----:B------:R-:W-:Y:S06]  /*5de0*/  RET.REL.NODEC R6 `(_ZN4vllm31rms_norm_per_block_quant_kernelIN3c104HalfENS1_13Float8_e4m3fnELb0ELb1ELi64EEEvPT0_PfPKT_S9_PKffiiPS7_l) ;  /* 0xffffa21006007950 */ /* 0x000fec0003c3ffff */
        .weak           $__internal_29_$__cuda_sm20_rem_s64
        .type           $__internal_29_$__cuda_sm20_rem_s64,@function
        .size           $__internal_29_$__cuda_sm20_rem_s64,(.L_x_3062 - $__internal_29_$__cuda_sm20_rem_s64)
$__internal_29_$__cuda_sm20_rem_s64:
        /* <DEDUP_REMOVED lines=77> */
.L_x_1586:
        /* <DEDUP_REMOVED lines=12> */
.L_x_3062:


//--------------------- .text._ZN4vllm31rms_norm_per_block_quant_kernelIN3c104HalfEaLb1ELb0ELi64EEEvPT0_PfPKT_S8_PKffiiPS6_l --------------------------
	.section	.text._ZN4vllm31rms_norm_per_block_quant_kernelIN3c104HalfEaLb1ELb0ELi64EEEvPT0_PfPKT_S8_PKffiiPS6_l,"ax",@progbits
	.sectioninfo	@"SHI_REGISTERS=52"
	.align	128
        .global         _ZN4vllm31rms_norm_per_block_quant_kernelIN3c104HalfEaLb1ELb0ELi64EEEvPT0_PfPKT_S8_PKffiiPS6_l
        .type           _ZN4vllm31rms_norm_per_block_quant_kernelIN3c104HalfEaLb1ELb0ELi64EEEvPT0_PfPKT_S8_PKffiiPS6_l,@function
        .size           _ZN4vllm31rms_norm_per_block_quant_kernelIN3c104HalfEaLb1ELb0ELi64EEEvPT0_PfPKT_S8_PKffiiPS6_l,(.L_x_3063 - _ZN4vllm31rms_norm_per_block_quant_kernelIN3c104HalfEaLb1ELb0ELi64EEEvPT0_PfPKT_S8_PKffiiPS6_l)
        .other          _ZN4vllm31rms_norm_per_block_quant_kernelIN3c104HalfEaLb1ELb0ELi64EEEvPT0_PfPKT_S8_PKffiiPS6_l,@"STO_CUDA_ENTRY STV_DEFAULT"
_ZN4vllm31rms_norm_per_block_quant_kernelIN3c104HalfEaLb1ELb0ELi64EEEvPT0_PfPKT_S8_PKffiiPS6_l:
.text._ZN4vllm31rms_norm_per_block_quant_kernelIN3c104HalfEaLb1ELb0ELi64EEEvPT0_PfPKT_S8_PKffiiPS6_l:
        /* <DEDUP_REMOVED lines=26> */
.L_x_1589:
[----:B------:R-:W-:Y:S02]  /*01a0*/  IMAD.MOV.U32 R4, RZ, RZ, 0x8 ;  /* 0x00000008ff047424 */ /* 0x000fe400078e00ff */
[----:B------:R-:W-:Y:S02]  /*01b0*/  IMAD.MOV.U32 R6, RZ, RZ, 0x8 ;  /* 0x00000008ff067424 */ /* 0x000fe400078e00ff */
[----:B------:R-:W-:-:S04]  /*01c0*/  IMAD.WIDE.U32 R4, R3, R4, UR6 ;  /* 0x0000000603047e25 */ /* 0x000fc8000f8e0004 */
[C---:B------:R-:W-:Y:S02]  /*01d0*/  IMAD.WIDE.U32 R6, R3.reuse, R6, UR8 ;  /* 0x0000000803067e25 */ /* 0x040fe4000f8e0006 */
[----:B------:R-:W2:Y:S04]  /*01e0*/  LDG.E.64.CONSTANT R4, [R4.64] ;  /* 0x0000001004047981 */ /* 0x000ea8000c1e9b00 */
[----:B------:R-:W3:Y:S01]  /*01f0*/  LDG.E.64 R6, [R6.64] ;  /* 0x0000001006067981 */ /* 0x000ee2000c1e1b00 */
[----:B------:R-:W-:-:S04]  /*0200*/  IADD3 R12, R3, c[0x0][0x0], RZ ;  /* 0x00000000030c7a10 */ /* 0x000fc80007ffe0ff */
[----:B------:R-:W-:Y:S01]  /*0210*/  ISETP.GE.U32.AND P0, PT, R12, UR10, PT ;  /* 0x0000000a0c007c0c */ /* 0x000fe2000bf06070 */
[--C-:B--2---:R-:W-:Y:S02]  /*0220*/  HADD2.F32 R8, -RZ, R4.reuse.H0_H0 ;  /* 0x20000004ff087230 */ /* 0x104fe40000004100 */
[----:B------:R-:W-:Y:S02]  /*0230*/  HADD2.F32 R9, -RZ, R4.H1_H1 ;  /* 0x30000004ff097230 */ /* 0x000fe40000004100 */
[--C-:B---3--:R-:W-:Y:S02]  /*0240*/  HADD2.F32 R11, -RZ, R6.reuse.H0_H0 ;  /* 0x20000006ff0b7230 */ /* 0x108fe40000004100 */
[----:B------:R-:W-:Y:S02]  /*0250*/  HADD2.F32 R10, -RZ, R6.H1_H1 ;  /* 0x30000006ff0a7230 */ /* 0x000fe40000004100 */
[----:B------:R-:W-:Y:S01]  /*0260*/  HADD2.F32 R13, -RZ, R7.H0_H0 ;  /* 0x20000007ff0d7230 */ /* 0x000fe20000004100 */
[----:B------:R-:W-:Y:S01]  /*0270*/  FADD.FTZ R11, R8, R11 ;  /* 0x0000000b080b7221 */ /* 0x000fe20000010000 */
[----:B------:R-:W-:Y:S01]  /*0280*/  HADD2.F32 R8, -RZ, R5.H0_H0 ;  /* 0x20000005ff087230 */ /* 0x000fe20000004100 */
[----:B------:R-:W-:-:S02]  /*0290*/  FADD.FTZ R9, R9, R10 ;  /* 0x0000000a09097221 */ /* 0x000fc40000010000 */
[----:B------:R-:W-:Y:S01]  /*02a0*/  FFMA.FTZ R10, R11, R11, R2 ;  /* 0x0000000b0b0a7223 */ /* 0x000fe20000010002 */
[----:B------:R-:W-:Y:S01]  /*02b0*/  HADD2.F32 R2, -RZ, R5.H1_H1 ;  /* 0x30000005ff027230 */ /* 0x000fe20000004100 */
[----:B------:R-:W-:Y:S01]  /*02c0*/  FADD.FTZ R8, R8, R13 ;  /* 0x0000000d08087221 */ /* 0x000fe20000010000 */
[----:B------:R-:W-:Y:S01]  /*02d0*/  HADD2.F32 R5, -RZ, R7.H1_H1 ;  /* 0x30000007ff057230 */ /* 0x000fe20000004100 */
[----:B------:R-:W-:-:S04]  /*02e0*/  FFMA.FTZ R9, R9, R9, R10 ;  /* 0x0000000909097223 */ /* 0x000fc8000001000a */
[----:B------:R-:W-:Y:S02]  /*02f0*/  FADD.FTZ R2, R2, R5 ;  /* 0x0000000502027221 */ /* 0x000fe40000010000 */
[----:B------:R-:W-:-:S04]  /*0300*/  FFMA.FTZ R9, R8, R8, R9 ;  /* 0x0000000808097223 */ /* 0x000fc80000010009 */
[----:B------:R-:W-:Y:S01]  /*0310*/  FFMA.FTZ R2, R2, R2, R9 ;  /* 0x0000000202027223 */ /* 0x000fe20000010009 */
[----:B------:R-:W-:Y:S05]  /*0320*/  @P0 BRA `(.L_x_1588) ;  /* 0x000004b000000947 */ /* 0x000fea0003800000 */
        /* <DEDUP_REMOVED lines=25> */
[----:B------:R-:W-:Y:S01]  /*04c0*/  HFMA2.MMA R5, -RZ, RZ, 0, 4.76837158203125e-07 ;  /* 0x00000008ff057435 */ /* 0x000fe200000001ff */
[----:B------:R-:W-:-:S04]  /*04d0*/  IMAD.MOV.U32 R7, RZ, RZ, 0x8 ;  /* 0x00000008ff077424 */ /* 0x000fc800078e00ff */
[----:B------:R-:W-:-:S05]  /*04e0*/  IMAD.WIDE.U32 R6, R12, R7, UR8 ;  /* 0x000000080c067e25 */ /* 0x000fca000f8e0007 */
[C---:B------:R-:W-:Y:S01]  /*04f0*/  IMAD.WIDE.U32 R4, R12.reuse, R5, UR6 ;  /* 0x000000060c047e25 */ /* 0x040fe2000f8e0005 */
[----:B------:R-:W2:Y:S05]  /*0500*/  LDG.E.64 R6, [R6.64] ;  /* 0x0000001006067981 */ /* 0x000eaa000c1e1b00 */
[----:B------:R-:W3:Y:S01]  /*0510*/  LDG.E.64.CONSTANT R4, [R4.64] ;  /* 0x0000001004047981 */ /* 0x000ee2000c1e9b00 */
[----:B------:R-:W-:-:S04]  /*0520*/  IADD3 R12, R12, c[0x0][0x0], RZ ;  /* 0x000000000c0c7a10 */ /* 0x000fc80007ffe0ff */
[----:B------:R-:W-:Y:S01]  /*0530*/  ISETP.GE.U32.AND P0, PT, R12, UR10, PT ;  /* 0x0000000a0c007c0c */ /* 0x000fe2000bf06070 */
[----:B--2---:R-:W-:Y:S02]  /*0540*/  HADD2.F32 R10, -RZ, R6.H0_H0 ;  /* 0x20000006ff0a7230 */ /* 0x004fe40000004100 */
[--C-:B---3--:R-:W-:Y:S02]  /*0550*/  HADD2.F32 R3, -RZ, R4.reuse.H0_H0 ;  /* 0x20000004ff037230 */ /* 0x108fe40000004100 */
[----:B------:R-:W-:Y:S02]  /*0560*/  HADD2.F32 R8, -RZ, R4.H1_H1 ;  /* 0x30000004ff087230 */ /* 0x000fe40000004100 */
[----:B------:R-:W-:Y:S01]  /*0570*/  HADD2.F32 R11, -RZ, R6.H1_H1 ;  /* 0x30000006ff0b7230 */ /* 0x000fe20000004100 */
[----:B------:R-:W-:Y:S01]  /*0580*/  FADD.FTZ R9, R3, R10 ;  /* 0x0000000a03097221 */ /* 0x000fe20000010000 */
[----:B------:R-:W-:Y:S02]  /*0590*/  HADD2.F32 R3, -RZ, R5.H0_H0 ;  /* 0x20000005ff037230 */ /* 0x000fe40000004100 */
        /* <DEDUP_REMOVED lines=14> */
[----:B------:R-:W-:Y:S02]  /*0680*/  IMAD.WIDE.U32 R6, R12, R7, UR8 ;  /* 0x000000080c067e25 */ /* 0x000fe4000f8e0007 */
[----:B------:R-:W2:Y:S04]  /*0690*/  LDG.E.64.CONSTANT R4, [R4.64] ;  /* 0x0000001004047981 */ /* 0x000ea8000c1e9b00 */
[----:B------:R-:W3:Y:S01]  /*06a0*/  LDG.E.64 R6, [R6.64] ;  /* 0x0000001006067981 */ /* 0x000ee2000c1e1b00 */
[--C-:B--2---:R-:W-:Y:S02]  /*06b0*/  HADD2.F32 R3, -RZ, R4.reuse.H0_H0 ;  /* 0x20000004ff037230 */ /* 0x104fe40000004100 */
[----:B------:R-:W-:Y:S02]  /*06c0*/  HADD2.F32 R8, -RZ, R4.H1_H1 ;  /* 0x30000004ff087230 */ /* 0x000fe40000004100 */
[----:B---3--:R-:W-:-:S02]  /*06d0*/  HADD2.F32 R10, -RZ, R6.H0_H0 ;  /* 0x20000006ff0a7230 */ /* 0x008fc40000004100 */
[----:B------:R-:W-:Y:S02]  /*06e0*/  HADD2.F32 R11, -RZ, R6.H1_H1 ;  /* 0x30000006ff0b7230 */ /* 0x000fe40000004100 */
[----:B------:R-:W-:Y:S01]  /*06f0*/  HADD2.F32 R9, -RZ, R5.H0_H0 ;  /* 0x20000005ff097230 */ /* 0x000fe20000004100 */
[----:B------:R-:W-:Y:S01]  /*0700*/  FADD.FTZ R3, R3, R10 ;  /* 0x0000000a03037221 */ /* 0x000fe20000010000 */
[----:B------:R-:W-:Y:S01]  /*0710*/  HADD2.F32 R10, -RZ, R7.H0_H0 ;  /* 0x20000007ff0a7230 */ /* 0x000fe20000004100 */
[----:B------:R-:W-:Y:S02]  /*0720*/  FADD.FTZ R8, R8, R11 ;  /* 0x0000000b08087221 */ /* 0x000fe40000010000 */
[----:B------:R-:W-:Y:S01]  /*0730*/  FFMA.FTZ R11, R3, R3, R2 ;  /* 0x00000003030b7223 */ /* 0x000fe20000010002 */
[----:B------:R-:W-:Y:S01]  /*0740*/  IADD3 R3, R12, c[0x0][0x0], RZ ;  /* 0x000000000c037a10 */ /* 0x000fe20007ffe0ff */
[----:B------:R-:W-:Y:S01]  /*0750*/  HADD2.F32 R2, -RZ, R5.H1_H1 ;  /* 0x30000005ff027230 */ /* 0x000fe20000004100 */
[----:B------:R-:W-:Y:S01]  /*0760*/  FADD.FTZ R9, R9, R10 ;  /* 0x0000000a09097221 */ /* 0x000fe20000010000 */
[----:B------:R-:W-:Y:S01]  /*0770*/  HADD2.F32 R5, -RZ, R7.H1_H1 ;  /* 0x30000007ff057230 */ /* 0x000fe20000004100 */
[----:B------:R-:W-:Y:S01]  /*0780*/  ISETP.GE.U32.AND P0, PT, R3, UR10, PT ;  /* 0x0000000a03007c0c */ /* 0x000fe2000bf06070 */
[----:B------:R-:W-:-:S03]  /*0790*/  FFMA.FTZ R8, R8, R8, R11 ;  /* 0x0000000808087223 */ /* 0x000fc6000001000b */
[----:B------:R-:W-:Y:S02]  /*07a0*/  FADD.FTZ R2, R2, R5 ;  /* 0x0000000502027221 */ /* 0x000fe40000010000 */
[----:B------:R-:W-:-:S04]  /*07b0*/  FFMA.FTZ R9, R9, R9, R8 ;  /* 0x0000000909097223 */ /* 0x000fc80000010008 */
[----:B------:R-:W-:-:S03]  /*07c0*/  FFMA.FTZ R2, R2, R2, R9 ;  /* 0x0000000202027223 */ /* 0x000fc60000010009 */
[----:B------:R-:W-:Y:S05]  /*07d0*/  @!P0 BRA `(.L_x_1589) ;  /* 0xfffff9c000008947 */ /* 0x000fea000383ffff */
.L_x_1588:
[----:B------:R-:W-:Y:S05]  /*07e0*/  BSYNC B0 ;  /* 0x0000000000007941 */ /* 0x000fea0003800000 */
.L_x_1587:
        /* <DEDUP_REMOVED lines=101> */
.L_x_1591:
        /* <DEDUP_REMOVED lines=58> */
.L_x_1592:
[----:B0-----:R-:W-:Y:S05]  /*11e0*/  BSYNC B0 ;  /* 0x0000000000007941 */ /* 0x001fea0003800000 */
.L_x_1590:
        /* <DEDUP_REMOVED lines=16> */
[----:B------:R-:W-:Y:S01]  /*12f0*/  MOV R12, UR12 ;  /* 0x0000000c000c7c02 */ /* 0x000fe20008000f00 */
[----:B------:R-:W-:Y:S01]  /*1300*/  IMAD.MOV.U32 R14, RZ, RZ, RZ ;  /* 0x000000ffff0e7224 */ /* 0x000fe200078e00ff */
[----:B------:R-:W-:Y:S01]  /*1310*/  MOV R10, 0x1340 ;  /* 0x00001340000a7802 */ /* 0x000fe20000000f00 */
[----:B------:R-:W-:-:S02]  /*1320*/  IMAD.U32 R11, RZ, RZ, UR11 ;  /* 0x0000000bff0b7e24 */ /* 0x000fc4000f8e00ff */
[----:B01----:R-:W-:Y:S05]  /*1330*/  CALL.REL.NOINC `($__internal_30_$__cuda_sm20_div_s64) ;  /* 0x0000391000007944 */ /* 0x003fea0003c00000 */
[----:B------:R-:W-:Y:S02]  /*1340*/  IMAD.MOV.U32 R4, RZ, RZ, R14 ;  /* 0x000000ffff047224 */ /* 0x000fe400078e000e */
[----:B------:R-:W-:Y:S01]  /*1350*/  IMAD.MOV.U32 R5, RZ, RZ, R15 ;  /* 0x000000ffff057224 */ /* 0x000fe200078e000f */
[----:B------:R-:W-:Y:S05]  /*1360*/  BRA `(.L_x_1594) ;  /* 0x0000018000007947 */ /* 0x000fea0003800000 */
.L_x_1593:
[----:B------:R-:W2:Y:S01]  /*1370*/  I2F.U32.RP R0, UR12 ;  /* 0x0000000c00007d06 */ /* 0x000ea20008209000 */
[----:B------:R-:W-:-:S02]  /*1380*/  UIADD3 UR13, URZ, -UR12, URZ ;  /* 0x8000000c3f0d7290 */ /* 0x000fc4000fffe03f */
        /* <DEDUP_REMOVED lines=22> */
.L_x_1594:
[----:B------:R-:W0:Y:S01]  /*14f0*/  S2R R2, SR_TID.X ;  /* 0x0000000000027919 */ /* 0x000e220000002100 */
[----:B------:R-:W-:Y:S01]  /*1500*/  ISETP.NE.U32.AND P0, PT, R5, RZ, PT ;  /* 0x000000ff0500720c */ /* 0x000fe20003f05070 */
[----:B------:R-:W-:-:S12]  /*1510*/  BSSY B0, `(.L_x_1595) ;  /* 0x0000029000007945 */ /* 0x000fd80003800000 */
[----:B------:R-:W-:Y:S05]  /*1520*/  @!P0 BRA `(.L_x_1596) ;  /* 0x0000011000008947 */ /* 0x000fea0003800000 */
[----:B------:R-:W-:Y:S01]  /*1530*/  HFMA2.MMA R14, -RZ, RZ, 0, 0 ;  /* 0x00000000ff0e7435 */ /* 0x000fe200000001ff */
[----:B0-----:R-:W-:Y:S01]  /*1540*/  IMAD.MOV.U32 R20, RZ, RZ, R2 ;  /* 0x000000ffff147224 */ /* 0x001fe200078e0002 */
[----:B------:R-:W-:Y:S01]  /*1550*/  MOV R10, 0x1590 ;  /* 0x00001590000a7802 */ /* 0x000fe20000000f00 */
[----:B------:R-:W-:Y:S02]  /*1560*/  IMAD.MOV.U32 R12, RZ, RZ, R4 ;  /* 0x000000ffff0c7224 */ /* 0x000fe400078e0004 */
[----:B------:R-:W-:Y:S02]  /*1570*/  IMAD.MOV.U32 R11, RZ, RZ, R5 ;  /* 0x000000ffff0b7224 */ /* 0x000fe400078e0005 */
[----:B-1----:R-:W-:Y:S05]  /*1580*/  CALL.REL.NOINC `($__internal_30_$__cuda_sm20_div_s64) ;  /* 0x000036c000007944 */ /* 0x002fea0003c00000 */
[----:B------:R-:W-:Y:S01]  /*1590*/  IADD3 R9, P0, RZ, -R14, RZ ;  /* 0x8000000eff097210 */ /* 0x000fe20007f1e0ff */
[----:B------:R-:W-:-:S04]  /*15a0*/  IMAD.MOV.U32 R3, RZ, RZ, RZ ;  /* 0x000000ffff037224 */ /* 0x000fc800078e00ff */
[----:B------:R-:W-:Y:S02]  /*15b0*/  IMAD.X R7, RZ, RZ, ~R15, P0 ;  /* 0x000000ffff077224 */ /* 0x000fe400000e0e0f */
[----:B------:R-:W-:-:S04]  /*15c0*/  IMAD.WIDE.U32 R2, R4, R9, R2 ;  /* 0x0000000904027225 */ /* 0x000fc800078e0002 */
[----:B------:R-:W-:Y:S02]  /*15d0*/  IMAD R7, R7, R4, RZ ;  /* 0x0000000407077224 */ /* 0x000fe400078e02ff */
[----:B------:R-:W-:Y:S01]  /*15e0*/  IMAD.MOV.U32 R0, RZ, RZ, R2 ;  /* 0x000000ffff007224 */ /* 0x000fe200078e0002 */
[----:B------:R-:W-:Y:S01]  /*15f0*/  MOV R2, R14 ;  /* 0x0000000e00027202 */ /* 0x000fe20000000f00 */
[----:B------:R-:W-:-:S04]  /*1600*/  IMAD R7, R5, R9, R7 ;  /* 0x0000000905077224 */ /* 0x000fc800078e0207 */
[----:B------:R-:W-:Y:S02]  /*1610*/  IMAD.IADD R6, R3, 0x1, R7 ;  /* 0x0000000103067824 */ /* 0x000fe400078e0207 */
[----:B------:R-:W-:Y:S01]  /*1620*/  IMAD.MOV.U32 R3, RZ, RZ, R15 ;  /* 0x000000ffff037224 */ /* 0x000fe200078e000f */
[----:B------:R-:W-:Y:S05]  /*1630*/  BRA `(.L_x_1597) ;  /* 0x0000016000007947 */ /* 0x000fea0003800000 */
.L_x_1596:
        /* <DEDUP_REMOVED lines=19> */
[----:B------:R-:W-:Y:S01]  /*1770*/  IMAD R0, R4, R3, R2 ;  /* 0x0000000304007224 */ /* 0x000fe200078e0202 */
[----:B------:R-:W-:Y:S01]  /*1780*/  MOV R2, R7 ;  /* 0x0000000700027202 */ /* 0x000fe20000000f00 */
[----:B------:R-:W-:Y:S02]  /*1790*/  IMAD.MOV.U32 R3, RZ, RZ, RZ ;  /* 0x000000ffff037224 */ /* 0x000fe400078e00ff */
.L_x_1597:
[----:B------:R-:W-:Y:S05]  /*17a0*/  BSYNC B0 ;  /* 0x0000000000007941 */ /* 0x000fea0003800000 */
.L_x_1595:
        /* <DEDUP_REMOVED lines=16> */
[----:B------:R-:W-:Y:S01]  /*18b0*/  HFMA2.MMA R9, -RZ, RZ, 0, 0 ;  /* 0x00000000ff097435 */ /* 0x000fe200000001ff */
[C---:B------:R-:W-:Y:S01]  /*18c0*/  SHF.L.U64.HI R8, R4.reuse, 0x3, R5 ;  /* 0x0000000304087819 */ /* 0x040fe20000010205 */
[----:B------:R-:W-:Y:S02]  /*18d0*/  IMAD.SHL.U32 R7, R4, 0x8, RZ ;  /* 0x0000000804077824 */ /* 0x000fe400078e00ff */
.L_x_1600:
        /* <DEDUP_REMOVED lines=14> */
[----:B------:R-:W-:Y:S01]  /*19c0*/  ISETP.GE.AND.EX P0, PT, R25, R10, PT, P0 ;  /* 0x0000000a1900720c */ /* 0x000fe20003f06300 */
[--C-:B--2---:R-:W-:Y:S02]  /*19d0*/  HADD2.F32 R26, -RZ, R22.reuse.H0_H0 ;  /* 0x20000016ff1a7230 */ /* 0x104fe40000004100 */
[----:B------:R-:W-:Y:S02]  /*19e0*/  HADD2.F32 R22, -RZ, R22.H1_H1 ;  /* 0x30000016ff167230 */ /* 0x000fe40000004100 */
[--C-:B---3--:R-:W-:Y:S02]  /*19f0*/  HADD2.F32 R27, -RZ, R20.reuse.H0_H0 ;  /* 0x20000014ff1b7230 */ /* 0x108fe40000004100 */
[----:B------:R-:W-:Y:S02]  /*1a00*/  HADD2.F32 R29, -RZ, R20.H1_H1 ;  /* 0x30000014ff1d7230 */ /* 0x000fe40000004100 */
[----:B------:R-:W-:Y:S01]  /*1a10*/  HADD2.F32 R31, -RZ, R21.H0_H0 ;  /* 0x20000015ff1f7230 */ /* 0x000fe20000004100 */
[----:B------:R-:W-:Y:S01]  /*1a20*/  FADD.FTZ R27, R26, R27 ;  /* 0x0000001b1a1b7221 */ /* 0x000fe20000010000 */
[--C-:B------:R-:W-:Y:S01]  /*1a30*/  HADD2.F32 R26, -RZ, R23.reuse.H0_H0 ;  /* 0x20000017ff1a7230 */ /* 0x100fe20000004100 */
[----:B------:R-:W-:Y:S01]  /*1a40*/  FADD.FTZ R22, R22, R29 ;  /* 0x0000001d16167221 */ /* 0x000fe20000010000 */
[----:B------:R-:W-:Y:S01]  /*1a50*/  HADD2.F32 R23, -RZ, R23.H1_H1 ;  /* 0x30000017ff177230 */ /* 0x000fe20000004100 */
[----:B-1----:R-:W-:Y:S01]  /*1a60*/  FMUL.FTZ R27, R27, UR19 ;  /* 0x000000131b1b7c20 */ /* 0x002fe20008410000 */
[----:B------:R-:W-:Y:S01]  /*1a70*/  HADD2.F32 R20, -RZ, R21.H1_H1 ;  /* 0x30000015ff147230 */ /* 0x000fe20000004100 */
[----:B------:R-:W-:-:S02]  /*1a80*/  FADD.FTZ R26, R26, R31 ;  /* 0x0000001f1a1a7221 */ /* 0x000fc40000010000 */
[----:B------:R-:W-:Y:S01]  /*1a90*/  FMUL.FTZ R21, R22, UR19 ;  /* 0x0000001316157c20 */ /* 0x000fe20008410000 */
[----:B------:R-:W-:Y:S01]  /*1aa0*/  F2FP.PACK_AB R27, RZ, R27 ;  /* 0x0000001bff1b723e */ /* 0x000fe200000000ff */
[----:B------:R-:W-:Y:S01]  /*1ab0*/  FMUL.FTZ R26, R26, UR19 ;  /* 0x000000131a1a7c20 */ /* 0x000fe20008410000 */
[--C-:B----4-:R-:W-:Y:S01]  /*1ac0*/  HADD2.F32 R22, -RZ, R18.reuse.H0_H0 ;  /* 0x20000012ff167230 */ /* 0x110fe20000004100 */
[----:B------:R-:W-:Y:S01]  /*1ad0*/  FADD.FTZ R20, R23, R20 ;  /* 0x0000001417147221 */ /* 0x000fe20000010000 */
[----:B------:R-:W-:Y:S01]  /*1ae0*/  F2FP.PACK_AB R21, RZ, R21 ;  /* 0x00000015ff15723e */ /* 0x000fe200000000ff */
[----:B------:R-:W-:Y:S01]  /*1af0*/  HADD2.F32 R27, -RZ, R27.H0_H0 ;  /* 0x2000001bff1b7230 */ /* 0x000fe20000004100 */
[----:B------:R-:W-:Y:S01]  /*1b00*/  F2FP.PACK_AB R26, RZ, R26 ;  /* 0x0000001aff1a723e */ /* 0x000fe200000000ff */
[----:B------:R-:W-:Y:S01]  /*1b10*/  FMUL.FTZ R20, R20, UR19 ;  /* 0x0000001314147c20 */ /* 0x000fe20008410000 */
[----:B------:R-:W-:Y:S02]  /*1b20*/  HADD2.F32 R18, -RZ, R18.H1_H1 ;  /* 0x30000012ff127230 */ /* 0x000fe40000004100 */
[----:B------:R-:W-:Y:S01]  /*1b30*/  FMUL.FTZ R22, R27, R22 ;  /* 0x000000161b167220 */ /* 0x000fe20000410000 */
[----:B------:R-:W-:Y:S01]  /*1b40*/  HADD2.F32 R21, -RZ, R21.H0_H0 ;  /* 0x20000015ff157230 */ /* 0x000fe20000004100 */
[----:B------:R-:W-:Y:S01]  /*1b50*/  F2FP.PACK_AB R20, RZ, R20 ;  /* 0x00000014ff14723e */ /* 0x000fe200000000ff */
[----:B------:R-:W-:-:S02]  /*1b60*/  HADD2.F32 R26, -RZ, R26.H0_H0 ;  /* 0x2000001aff1a7230 */ /* 0x000fc40000004100 */
[--C-:B------:R-:W-:Y:S01]  /*1b70*/  HADD2.F32 R23, -RZ, R19.reuse.H0_H0 ;  /* 0x20000013ff177230 */ /* 0x100fe20000004100 */
[----:B------:R-:W-:Y:S01]  /*1b80*/  F2FP.PACK_AB R22, RZ, R22 ;  /* 0x00000016ff16723e */ /* 0x000fe200000000ff */
        /* <DEDUP_REMOVED lines=39> */
[----:B------:R-:W-:Y:S01]  /*1e00*/  FMUL.FTZ R27, R27, UR19 ;  /* 0x000000131b1b7c20 */ /* 0x000fe20008410000 */
        /* <DEDUP_REMOVED lines=12> */
[----:B------:R-:W-:Y:S01]  /*1ed0*/  HADD2.F32 R19, -RZ, R19.H0_H0 ;  /* 0x20000013ff137230 */ /* 0x000fe20000004100 */
[----:B------:R-:W-:Y:S01]  /*1ee0*/  FMUL.FTZ R20, R27, R20 ;  /* 0x000000141b147220 */ /* 0x000fe20000410000 */
[----:B------:R-:W-:Y:S01]  /*1ef0*/  F2FP.PACK_AB R18, RZ, R18 ;  /* 0x00000012ff12723e */ /* 0x000fe200000000ff */
[----:B------:R-:W-:-:S02]  /*1f00*/  HADD2.F32 R26, -RZ, R26.H0_H0 ;  /* 0x2000001aff1a7230 */ /* 0x000fc40000004100 */
[--C-:B------:R-:W-:Y:S01]  /*1f10*/  HADD2.F32 R21, -RZ, R23.reuse.H0_H0 ;  /* 0x20000017ff157230 */ /* 0x100fe20000004100 */
        /* <DEDUP_REMOVED lines=18> */
[-C--:B------:R-:W-:Y:S02]  /*2040*/  IADD3 R14, P1, R14, R7.reuse, RZ ;  /* 0x000000070e0e7210 */ /* 0x080fe40007f3e0ff */
[----:B------:R-:W-:-:S03]  /*2050*/  IADD3 R16, P0, R16, R7, RZ ;  /* 0x0000000710107210 */ /* 0x000fc60007f1e0ff */
[----:B------:R-:W-:Y:S01]  /*2060*/  IMAD.X R15, R15, 0x1, R8, P1 ;  /* 0x000000010f0f7824 */ /* 0x000fe200008e0608 */
[----:B------:R-:W-:-:S04]  /*2070*/  IADD3.X R17, R17, R8, RZ, P0, !PT ;  /* 0x0000000811117210 */ /* 0x000fc800007fe4ff */
[----:B------:R-:W2:Y:S04]  /*2080*/  LDG.E.64 R18, [R14.64] ;  /* 0x000000100e127981 */ /* 0x000ea8000c1e1b00 */
[----:B------:R-:W3:Y:S01]  /*2090*/  LDG.E.64.CONSTANT R20, [R16.64] ;  /* 0x0000001010147981 */ /* 0x000ee2000c1e9b00 */
[----:B------:R-:W-:-:S05]  /*20a0*/  IADD3 R12, P0, R12, R7, RZ ;  /* 0x000000070c0c7210 */ /* 0x000fca0007f1e0ff */
[----:B------:R-:W-:-:S05]  /*20b0*/  IMAD.X R13, R13, 0x1, R8, P0 ;  /* 0x000000010d0d7824 */ /* 0x000fca00000e0608 */
[----:B------:R-:W4:Y:S01]  /*20c0*/  LDG.E.64.CONSTANT R22, [R12.64] ;  /* 0x000000100c167981 */ /* 0x000f22000c1e9b00 */
[----:B------:R-:W-:-:S05]  /*20d0*/  IADD3 R24, P0, R4, R24, RZ ;  /* 0x0000001804187210 */ /* 0x000fca0007f1e0ff */
[----:B------:R-:W-:Y:S01]  /*20e0*/  IMAD.X R25, R5, 0x1, R25, P0 ;  /* 0x0000000105197824 */ /* 0x000fe200000e0619 */
[----:B------:R-:W-:-:S04]  /*20f0*/  ISETP.GE.U32.AND P0, PT, R24, R11, PT ;  /* 0x0000000b1800720c */ /* 0x000fc80003f06070 */
[----:B------:R-:W-:Y:S01]  /*2100*/  ISETP.GE.AND.EX P0, PT, R25, R10, PT, P0 ;  /* 0x0000000a1900720c */ /* 0x000fe20003f06300 */
[----:B--2---:R-:W-:Y:S02]  /*2110*/  HADD2.F32 R27, -RZ, R18.H0_H0 ;  /* 0x20000012ff1b7230 */ /* 0x004fe40000004100 */
[--C-:B---3--:R-:W-:Y:S02]  /*2120*/  HADD2.F32 R26, -RZ, R20.reuse.H0_H0 ;  /* 0x20000014ff1a7230 */ /* 0x108fe40000004100 */
[----:B------:R-:W-:Y:S02]  /*2130*/  HADD2.F32 R20, -RZ, R20.H1_H1 ;  /* 0x30000014ff147230 */ /* 0x000fe40000004100 */
[----:B------:R-:W-:Y:S01]  /*2140*/  HADD2.F32 R29, -RZ, R18.H1_H1 ;  /* 0x30000012ff1d7230 */ /* 0x000fe20000004100 */
[----:B------:R-:W-:Y:S01]  /*2150*/  FADD.FTZ R27, R26, R27 ;  /* 0x0000001b1a1b7221 */ /* 0x000fe20000010000 */
[----:B------:R-:W-:Y:S02]  /*2160*/  HADD2.F32 R26, -RZ, R21.H0_H0 ;  /* 0x20000015ff1a7230 */ /* 0x000fe40000004100 */
[----:B------:R-:W-:Y:S01]  /*2170*/  HADD2.F32 R31, -RZ, R19.H0_H0 ;  /* 0x20000013ff1f7230 */ /* 0x000fe20000004100 */
[----:B------:R-:W-:-:S02]  /*2180*/  FMUL.FTZ R27, R27, UR19 ;  /* 0x000000131b1b7c20 */ /* 0x000fc40008410000 */
[----:B------:R-:W-:Y:S01]  /*2190*/  FADD.FTZ R20, R20, R29 ;  /* 0x0000001d14147221 */ /* 0x000fe20000010000 */
[----:B------:R-:W-:Y:S01]  /*21a0*/  HADD2.F32 R21, -RZ, R21.H1_H1 ;  /* 0x30000015ff157230 */ /* 0x000fe20000004100 */
[----:B------:R-:W-:Y:S01]  /*21b0*/  FADD.FTZ R26, R26, R31 ;  /* 0x0000001f1a1a7221 */ /* 0x000fe20000010000 */
[----:B------:R-:W-:Y:S01]  /*21c0*/  HADD2.F32 R18, -RZ, R19.H1_H1 ;  /* 0x30000013ff127230 */ /* 0x000fe20000004100 */
[----:B------:R-:W-:Y:S01]  /*21d0*/  FMUL.FTZ R19, R20, UR19 ;  /* 0x0000001314137c20 */ /* 0x000fe20008410000 */
[----:B------:R-:W-:Y:S01]  /*21e0*/  F2FP.PACK_AB R27, RZ, R27 ;  /* 0x0000001bff1b723e */ /* 0x000fe200000000ff */
[----:B------:R-:W-:Y:S02]  /*21f0*/  FMUL.FTZ R26, R26, UR19 ;  /* 0x000000131a1a7c20 */ /* 0x000fe40008410000 */
[----:B------:R-:W-:Y:S01]  /*2200*/  FADD.FTZ R18, R21, R18 ;  /* 0x0000001215127221 */ /* 0x000fe20000010000 */
[----:B------:R-:W-:Y:S01]  /*2210*/  F2FP.PACK_AB R19, RZ, R19 ;  /* 0x00000013ff13723e */ /* 0x000fe200000000ff */
[----:B------:R-:W-:-:S02]  /*2220*/  HADD2.F32 R27, -RZ, R27.H0_H0 ;  /* 0x2000001bff1b7230 */ /* 0x000fc40000004100 */
[--C-:B----4-:R-:W-:Y:S01]  /*2230*/  HADD2.F32 R20, -RZ, R22.reuse.H0_H0 ;  /* 0x20000016ff147230 */ /* 0x110fe20000004100 */
[----:B------:R-:W-:Y:S01]  /*2240*/  FMUL.FTZ R18, R18, UR19 ;  /* 0x0000001312127c20 */ /* 0x000fe20008410000 */
[----:B------:R-:W-:Y:S01]  /*2250*/  F2FP.PACK_AB R26, RZ, R26 ;  /* 0x0000001aff1a723e */ /* 0x000fe200000000ff */
[----:B------:R-:W-:Y:S02]  /*2260*/  HADD2.F32 R19, -RZ, R19.H0_H0 ;  /* 0x20000013ff137230 */ /* 0x000fe40000004100 */
[----:B------:R-:W-:Y:S01]  /*2270*/  HADD2.F32 R22, -RZ, R22.H1_H1 ;  /* 0x30000016ff167230 */ /* 0x000fe20000004100 */
[----:B------:R-:W-:Y:S01]  /*2280*/  FMUL.FTZ R20, R27, R20 ;  /* 0x000000141b147220 */ /* 0x000fe20000410000 */
[----:B------:R-:W-:Y:S01]  /*2290*/  F2FP.PACK_AB R18, RZ, R18 ;  /* 0x00000012ff12723e */ /* 0x000fe200000000ff */
[----:B------:R-:W-:Y:S02]  /*22a0*/  HADD2.F32 R26, -RZ, R26.H0_H0 ;  /* 0x2000001aff1a7230 */ /* 0x000fe40000004100 */
[----:B------:R-:W-:Y:S01]  /*22b0*/  HADD2.F32 R21, -RZ, R23.H0_H0 ;  /* 0x20000017ff157230 */ /* 0x000fe20000004100 */
[----:B------:R-:W-:Y:S01]  /*22c0*/  FMUL.FTZ R19, R19, R22 ;  /* 0x0000001613137220 */ /* 0x000fe20000410000 */
        /* <DEDUP_REMOVED lines=9> */
[----:B------:R-:W-:Y:S02]  /*2360*/  FMNMX.FTZ R20, R9, |R20|, !PT ;  /* 0x4000001409147209 */ /* 0x000fe40007810000 */
        /* <DEDUP_REMOVED lines=9> */
[--C-:B------:R-:W-:Y:S02]  /*2400*/  IMAD.X R17, R17, 0x1, R8.reuse, P0 ;  /* 0x0000000111117824 */ /* 0x100fe400000e0608 */
[----:B------:R-:W-:-:S04]  /*2410*/  IMAD.X R15, R15, 0x1, R8, P1 ;  /* 0x000000010f0f7824 */ /* 0x000fc800008e0608 */
[----:B------:R-:W2:Y:S04]  /*2420*/  LDG.E.64.CONSTANT R16, [R16.64] ;  /* 0x0000001010107981 */ /* 0x000ea8000c1e9b00 */
[----:B------:R-:W3:Y:S01]  /*2430*/  LDG.E.64 R14, [R14.64] ;  /* 0x000000100e0e7981 */ /* 0x000ee2000c1e1b00 */
[----:B------:R-:W-:-:S05]  /*2440*/  IADD3 R12, P0, R12, R7, RZ ;  /* 0x000000070c0c7210 */ /* 0x000fca0007f1e0ff */
[----:B------:R-:W-:-:S06]  /*2450*/  IMAD.X R13, R13, 0x1, R8, P0 ;  /* 0x000000010d0d7824 */ /* 0x000fcc00000e0608 */
[----:B------:R-:W4:Y:S01]  /*2460*/  LDG.E.64.CONSTANT R12, [R12.64] ;  /* 0x000000100c0c7981 */ /* 0x000f22000c1e9b00 */
[----:B------:R-:W-:-:S04]  /*2470*/  IADD3 R24, P0, R4, R24, RZ ;  /* 0x0000001804187210 */ /* 0x000fc80007f1e0ff */
[----:B------:R-:W-:Y:S02]  /*2480*/  IADD3.X R25, R5, R25, RZ, P0, !PT ;  /* 0x0000001905197210 */ /* 0x000fe400007fe4ff */
        /* <DEDUP_REMOVED lines=13> */
[----:B------:R-:W-:Y:S01]  /*2560*/  FADD.FTZ R18, R18, R23 ;  /* 0x0000001712127221 */ /* 0x000fe20000010000 */
[--C-:B----4-:R-:W-:Y:S01]  /*2570*/  HADD2.F32 R16, -RZ, R12.reuse.H0_H0 ;  /* 0x2000000cff107230 */ /* 0x110fe20000004100 */
[----:B------:R-:W-:Y:S01]  /*2580*/  FMUL.FTZ R19, R19, UR19 ;  /* 0x0000001313137c20 */ /* 0x000fe20008410000 */
[----:B------:R-:W-:Y:S01]  /*2590*/  F2FP.PACK_AB R21, RZ, R21 ;  /* 0x00000015ff15723e */ /* 0x000fe200000000ff */
[----:B------:R-:W-:Y:S01]  /*25a0*/  FMUL.FTZ R18, R18, UR19 ;  /* 0x0000001312127c20 */ /* 0x000fe20008410000 */
[----:B------:R-:W-:Y:S01]  /*25b0*/  HADD2.F32 R12, -RZ, R12.H1_H1 ;  /* 0x3000000cff0c7230 */ /* 0x000fe20000004100 */
[----:B------:R-:W-:Y:S01]  /*25c0*/  FADD.FTZ R14, R17, R14 ;  /* 0x0000000e110e7221 */ /* 0x000fe20000010000 */
[----:B------:R-:W-:Y:S01]  /*25d0*/  F2FP.PACK_AB R19, RZ, R19 ;  /* 0x00000013ff13723e */ /* 0x000fe200000000ff */
[----:B------:R-:W-:Y:S01]  /*25e0*/  HADD2.F32 R21, -RZ, R21.H0_H0 ;  /* 0x20000015ff157230 */ /* 0x000fe20000004100 */
[----:B------:R-:W-:Y:S01]  /*25f0*/  F2FP.PACK_AB R18, RZ, R18 ;  /* 0x00000012ff12723e */ /* 0x000fe200000000ff */
[----:B------:R-:W-:Y:S01]  /*2600*/  FMUL.FTZ R14, R14, UR19 ;  /* 0x000000130e0e7c20 */ /* 0x000fe20008410000 */
[----:B------:R-:W-:-:S02]  /*2610*/  HADD2.F32 R15, -RZ, R13.H0_H0 ;  /* 0x2000000dff0f7230 */ /* 0x000fc40000004100 */
[----:B------:R-:W-:Y:S01]  /*2620*/  FMUL.FTZ R16, R21, R16 ;  /* 0x0000001015107220 */ /* 0x000fe20000410000 */
[----:B------:R-:W-:Y:S01]  /*2630*/  HADD2.F32 R19, -RZ, R19.H0_H0 ;  /* 0x20000013ff137230 */ /* 0x000fe20000004100 */
[----:B------:R-:W-:Y:S01]  /*2640*/  F2FP.PACK_AB R14, RZ, R14 ;  /* 0x0000000eff0e723e */ /* 0x000fe200000000ff */
[----:B------:R-:W-:Y:S02]  /*2650*/  HADD2.F32 R18, -RZ, R18.H0_H0 ;  /* 0x20000012ff127230 */ /* 0x000fe40000004100 */
[----:B------:R-:W-:Y:S01]  /*2660*/  F2FP.PACK_AB R16, RZ, R16 ;  /* 0x00000010ff10723e */ /* 0x000fe200000000ff */
[----:B------:R-:W-:Y:S01]  /*2670*/  FMUL.FTZ R12, R19, R12 ;  /* 0x0000000c130c7220 */ /* 0x000fe20000410000 */
[----:B------:R-:W-:Y:S01]  /*2680*/  HADD2.F32 R13, -RZ, R13.H1_H1 ;  /* 0x3000000dff0d7230 */ /* 0x000fe20000004100 */
[----:B------:R-:W-:Y:S01]  /*2690*/  FMUL.FTZ R15, R18, R15 ;  /* 0x0000000f120f7220 */ /* 0x000fe20000410000 */
[----:B------:R-:W-:Y:S02]  /*26a0*/  HADD2.F32 R14, -RZ, R14.H0_H0 ;  /* 0x2000000eff0e7230 */ /* 0x000fe40000004100 */
[----:B------:R-:W-:Y:S01]  /*26b0*/  HADD2.F32 R16, -RZ, R16.H0_H0 ;  /* 0x20000010ff107230 */ /* 0x000fe20000004100 */
[----:B------:R-:W-:-:S02]  /*26c0*/  F2FP.PACK_AB R12, RZ, R12 ;  /* 0x0000000cff0c723e */ /* 0x000fc400000000ff */
[----:B------:R-:W-:Y:S01]  /*26d0*/  FMUL.FTZ R13, R14, R13 ;  /* 0x0000000d0e0d7220 */ /* 0x000fe20000410000 */
[----:B------:R-:W-:Y:S02]  /*26e0*/  F2FP.PACK_AB R15, RZ, R15 ;  /* 0x0000000fff0f723e */ /* 0x000fe400000000ff */
        /* <DEDUP_REMOVED lines=8> */
[----:B------:R-:W-:Y:S05]  /*2770*/  @!P0 BRA `(.L_x_1600) ;  /* 0xfffff16000008947 */ /* 0x000fea000383ffff */
.L_x_1599:
[----:B------:R-:W-:Y:S05]  /*2780*/  BSYNC B0 ;  /* 0x0000000000007941 */ /* 0x000fea0003800000 */
.L_x_1598:
        /* <DEDUP_REMOVED lines=16> */
[----:B-1----:R-:W-:Y:S05]  /*2890*/  CALL.REL.NOINC `($__internal_30_$__cuda_sm20_div_s64) ;  /* 0x000023b000007944 */ /* 0x002fea0003c00000 */
[----:B------:R-:W-:Y:S05]  /*28a0*/  BRA `(.L_x_1602) ;  /* 0x0000017000007947 */ /* 0x000fea0003800000 */
.L_x_1601:
        /* <DEDUP_REMOVED lines=23> */
.L_x_1602:
        /* <DEDUP_REMOVED lines=8> */
[----:B------:R-:W-:Y:S01]  /*2aa0*/  IADD3.X R12, RZ, ~R5, RZ, P0, !PT ;  /* 0x80000005ff0c7210 */ /* 0x000fe200007fe4ff */
[----:B------:R-:W-:Y:S01]  /*2ab0*/  CS2R R32, SRZ ;  /* 0x0000000000207805 */ /* 0x000fe2000001ff00 */
[----:B------:R-:W-:Y:S01]  /*2ac0*/  IADD3 R26, P2, R7, 0x4, RZ ;  /* 0x00000004071a7810 */ /* 0x000fe20007f5e0ff */
[----:B------:R-:W-:Y:S01]  /*2ad0*/  IMAD.WIDE.U32 R8, R23, R8, c[0x2][0x0] ;  /* 0x0080000017087625 */ /* 0x000fe200078e0008 */
[C---:B------:R-:W-:Y:S02]  /*2ae0*/  IADD3 R28, P4, R7.reuse, 0x1, RZ ;  /* 0x00000001071c7810 */ /* 0x040fe40007f9e0ff */
[C---:B------:R-:W-:Y:S01]  /*2af0*/  IADD3 R27, P3, R7.reuse, 0x2, RZ ;  /* 0x00000002071b7810 */ /* 0x040fe20007f7e0ff */
[----:B------:R-:W-:Y:S01]  /*2b00*/  IMAD R13, R12, R23, RZ ;  /* 0x000000170c0d7224 */ /* 0x000fe200078e02ff */
[----:B------:R-:W-:Y:S01]  /*2b10*/  IADD3 R12, P0, -R7, R8, RZ ;  /* 0x00000008070c7210 */ /* 0x000fe20007f1e1ff */
[----:B------:R-:W-:Y:S01]  /*2b20*/  IMAD.IADD R11, R11, 0x1, R17 ;  /* 0x000000010b0b7824 */ /* 0x000fe200078e0211 */
[----:B------:R-:W-:Y:S01]  /*2b30*/  LOP3.LUT R10, RZ, R10, RZ, 0x33, !PT ;  /* 0x0000000aff0a7212 */ /* 0x000fe200078e33ff */
[----:B------:R-:W-:Y:S01]  /*2b40*/  IMAD R17, R5, UR13, RZ ;  /* 0x0000000d05117c24 */ /* 0x000fe2000f8e02ff */
[----:B------:R-:W-:Y:S01]  /*2b50*/  IADD3.X R13, R9, -0x1, R13, P0, !PT ;  /* 0xffffffff090d7810 */ /* 0x000fe200007fe40d */
[----:B------:R-:W-:Y:S01]  /*2b60*/  IMAD.WIDE.U32 R8, R4, UR13, RZ ;  /* 0x0000000d04087c25 */ /* 0x000fe2000f8e00ff */
[----:B------:R-:W-:-:S02]  /*2b70*/  IADD3 R24, P0, R7, 0x10, RZ ;  /* 0x0000001007187810 */ /* 0x000fc40007f1e0ff */
[----:B------:R-:W-:Y:S01]  /*2b80*/  LOP3.LUT R22, R7, 0x20, RZ, 0xfc, !PT ;  /* 0x0000002007167812 */ /* 0x000fe200078efcff */
[----:B------:R-:W-:Y:S01]  /*2b90*/  IMAD.MOV.U32 R31, RZ, RZ, RZ ;  /* 0x000000ffff1f7224 */ /* 0x000fe200078e00ff */
[----:B------:R-:W-:Y:S01]  /*2ba0*/  LOP3.LUT R29, RZ, c[0x0][0x18c], RZ, 0x33, !PT ;  /* 0x00006300ff1d7a12 */ /* 0x000fe200078e33ff */
[----:B------:R-:W-:Y:S01]  /*2bb0*/  IMAD.IADD R34, R9, 0x1, R17 ;  /* 0x0000000109227824 */ /* 0x000fe200078e0211 */
[----:B------:R-:W-:Y:S01]  /*2bc0*/  LOP3.LUT R30, RZ, UR18, RZ, 0x33, !PT ;  /* 0x00000012ff1e7c12 */ /* 0x000fe2000f8e33ff */
[----:B------:R-:W-:Y:S01]  /*2bd0*/  IMAD.X R35, RZ, RZ, RZ, P0 ;  /* 0x000000ffff237224 */ /* 0x000fe200000e06ff */
[----:B------:R-:W-:Y:S01]  /*2be0*/  IADD3.X R38, RZ, RZ, RZ, P3, !PT ;  /* 0x000000ffff267210 */ /* 0x000fe20001ffe4ff */
[----:B------:R-:W-:Y:S01]  /*2bf0*/  IMAD.X R36, RZ, RZ, RZ, P1 ;  /* 0x000000ffff247224 */ /* 0x000fe200008e06ff */
[----:B------:R-:W-:Y:S01]  /*2c00*/  LOP3.LUT R11, RZ, R11, RZ, 0x33, !PT ;  /* 0x0000000bff0b7212 */ /* 0x000fe200078e33ff */
[----:B------:R-:W-:Y:S02]  /*2c10*/  IMAD.X R37, RZ, RZ, RZ, P2 ;  /* 0x000000ffff257224 */ /* 0x000fe400010e06ff */
[----:B------:R-:W-:-:S02]  /*2c20*/  IMAD.X R39, RZ, RZ, RZ, P4 ;  /* 0x000000ffff277224 */ /* 0x000fc400020e06ff */
.L_x_1612:
        /* <DEDUP_REMOVED lines=28> */
[----:B------:R-:W-:-:S04]  /*2df0*/  IADD3 R21, P1, R4, R18, RZ ;  /* 0x0000001204157210 */ /* 0x000fc80007f3e0ff */
[----:B------:R-:W-:Y:S02]  /*2e00*/  IADD3 R17, R19, R17, RZ ;  /* 0x0000001113117210 */ /* 0x000fe40007ffe0ff */
        /* <DEDUP_REMOVED lines=25> */
[----:B------:R-:W-:Y:S02]  /*2fa0*/  ISETP.NE.U32.AND P1, PT, R43, 0x1, PT ;  /* 0x000000012b00780c */ /* 0x000fe40003f25070 */
[----:B------:R-:W-:Y:S01]  /*2fb0*/  IADD3 R48, P2, R40, 0x40, RZ ;  /* 0x0000004028307810 */ /* 0x000fe20007f5e0ff */
[----:B------:R-:W0:Y:S01]  /*2fc0*/  LDS R42, [R20+0x80] ;  /* 0x00008000142a7984 */ /* 0x000e220000000800 */
[----:B------:R-:W-:Y:S02]  /*2fd0*/  ISETP.NE.AND.EX P1, PT, RZ, RZ, PT, P1 ;  /* 0x000000ffff00720c */ /* 0x000fe40003f25310 */
[----:B------:R-:W-:Y:S01]  /*2fe0*/  MOV R46, R44 ;  /* 0x0000002c002e7202 */ /* 0x000fe20000000f00 */
        /* <DEDUP_REMOVED lines=17> */
[----:B------:R-:W-:Y:S02]  /*3100*/  IMAD.X R41, RZ, RZ, R45, P2 ;  /* 0x000000ffff297224 */ /* 0x000fe400010e062d */
[----:B------:R-:W-:Y:S01]  /*3110*/  @P1 IMAD.MOV.U32 R46, RZ, RZ, R42 ;  /* 0x000000ffff2e1224 */ /* 0x000fe200078e002a */
[----:B------:R-:W-:-:S04]  /*3120*/  @P1 IADD3.X R41, RZ, R45, RZ, P3, !PT ;  /* 0x0000002dff291210 */ /* 0x000fc80001ffe4ff */
.L_x_1610:
[----:B------:R-:W-:Y:S05]  /*3130*/  BSYNC B3 ;  /* 0x0000000000037941 */ /* 0x000fea0003800000 */
.L_x_1609:
[----:B------:R-:W-:Y:S05]  /*3140*/  @!P0 BRA `(.L_x_1608) ;  /* 0x0000015000008947 */ /* 0x000fea0003800000 */
[----:B0-----:R0:W2:Y:S01]  /*3150*/  LDS R43, [R20] ;  /* 0x00000000142b7984 */ /* 0x0010a20000000800 */
[----:B------:R-:W-:-:S03]  /*3160*/  LEA R40, R44, 0x180, 0x2 ;  /* 0x000001802c287811 */ /* 0x000fc600078e10ff */
.L_x_1611:
        /* <DEDUP_REMOVED lines=19> */
.L_x_1608:
[----:B------:R-:W-:Y:S05]  /*32a0*/  BSYNC B2 ;  /* 0x0000000000027941 */ /* 0x000fea0003800000 */
.L_x_1607:
        /* <DEDUP_REMOVED lines=43> */
.L_x_1606:
[----:B------:R-:W-:Y:S05]  /*3560*/  BSYNC B1 ;  /* 0x0000000000017941 */ /* 0x000fea0003800000 */
.L_x_1605:
[----:B------:R-:W-:Y:S02]  /*3570*/  IADD3 R33, R33, 0x1, RZ ;  /* 0x0000000121217810 */ /* 0x000fe40007ffe0ff */
[----:B------:R-:W-:Y:S02]  /*3580*/  IADD3 R31, P1, R31, 0x1, RZ ;  /* 0x000000011f1f7810 */ /* 0x000fe40007f3e0ff */
[----:B------:R-:W-:-:S03]  /*3590*/  ISETP.GT.U32.AND P0, PT, R14, R33, PT ;  /* 0x000000210e00720c */ /* 0x000fc60003f04070 */
[----:B------:R-:W-:Y:S01]  /*35a0*/  IMAD.X R32, RZ, RZ, R32, P1 ;  /* 0x000000ffff207224 */ /* 0x000fe200008e0620 */
[----:B------:R-:W-:-:S13]  /*35b0*/  ISETP.GT.AND.EX P0, PT, R15, RZ, PT, P0 ;  /* 0x000000ff0f00720c */ /* 0x000fda0003f04300 */
[----:B------:R-:W-:Y:S05]  /*35c0*/  @P0 BRA `(.L_x_1612) ;  /* 0xfffff66000000947 */ /* 0x000fea000383ffff */
.L_x_1604:
[----:B------:R-:W-:Y:S05]  /*35d0*/  BSYNC B0 ;  /* 0x0000000000007941 */ /* 0x000fea0003800000 */
.L_x_1603:
        /* <DEDUP_REMOVED lines=23> */
[----:B------:R-:W-:Y:S01]  /*3750*/  @P0 IMAD.MOV.U32 R5, RZ, RZ, c[0x0][0x184] ;  /* 0x00006100ff050624 */ /* 0x000fe200078e00ff */
[----:B------:R-:W-:-:S05]  /*3760*/  @P0 MOV R4, c[0x0][0x180] ;  /* 0x0000600000040a02 */ /* 0x000fca0000000f00 */
        /* <DEDUP_REMOVED lines=14> */
.L_x_1614:
[----:B------:R-:W-:Y:S05]  /*3850*/  BSYNC B0 ;  /* 0x0000000000007941 */ /* 0x000fea0003800000 */
.L_x_1613:
[----:B------:R-:W-:Y:S06]  /*3860*/  BAR.SYNC.DEFER_BLOCKING 0x0 ;  /* 0x0000000000007b1d */ /* 0x000fec0000010000 */
[----:B------:R-:W-:Y:S05]  /*3870*/  @P1 EXIT ;  /* 0x000000000000194d */ /* 0x000fea0003800000 */
[----:B------:R-:W5:Y:S01]  /*3880*/  S2UR UR14, SR_CTAID.X ;  /* 0x00000000000e79c3 */ /* 0x000f620000002500 */
[----:B------:R-:W-:Y:S01]  /*3890*/  ULDC UR13, c[0x0][0x18c] ;  /* 0x00006300000d7ab9 */ /* 0x000fe20000000800 */
[----:B------:R-:W-:Y:S01]  /*38a0*/  IMAD.MOV.U32 R5, RZ, RZ, R9 ;  /* 0x000000ffff057224 */ /* 0x000fe200078e0009 */
[----:B------:R-:W-:Y:S02]  /*38b0*/  USHF.R.S32.HI UR15, URZ, 0x1f, UR13 ;  /* 0x0000001f3f0f7899 */ /* 0x000fe4000801140d */
[----:B------:R-:W-:-:S02]  /*38c0*/  ULDC.64 UR4, c[0x0][0x160] ;  /* 0x0000580000047ab9 */ /* 0x000fc40000000a00 */
[----:B-----5:R-:W-:Y:S02]  /*38d0*/  UIMAD.WIDE.U32 UR4, UR14, UR13, UR4 ;  /* 0x0000000d0e0472a5 */ /* 0x020fe4000f8e0004 */
[----:B------:R-:W-:Y:S02]  /*38e0*/  UIMAD UR15, UR15, UR14, URZ ;  /* 0x0000000e0f0f72a4 */ /* 0x000fe4000f8e023f */
[----:B------:R-:W-:Y:S02]  /*38f0*/  UIMAD.WIDE.U32 UR12, UR12, UR14, URZ ;  /* 0x0000000e0c0c72a5 */ /* 0x000fe4000f8e003f */
[----:B------:R-:W-:Y:S01]  /*3900*/  UIMAD UR11, UR11, UR14, URZ ;  /* 0x0000000e0b0b72a4 */ /* 0x000fe2000f8e023f */
[----:B0-----:R-:W-:Y:S01]  /*3910*/  IMAD.U32 R3, RZ, RZ, UR5 ;  /* 0x00000005ff037e24 */ /* 0x001fe2000f8e00ff */
[----:B------:R-:W-:Y:S01]  /*3920*/  UIADD3 UR14, UR15, UR5, URZ ;  /* 0x000000050f0e7290 */ /* 0x000fe2000fffe03f */
[----:B------:R-:W-:Y:S01]  /*3930*/  IMAD.U32 R2, RZ, RZ, UR4 ;  /* 0x00000004ff027e24 */ /* 0x000fe2000f8e00ff */
[----:B------:R-:W-:-:S04]  /*3940*/  UIADD3 UR11, UR11, UR13, URZ ;  /* 0x0000000d0b0b7290 */ /* 0x000fc8000fffe03f */
[----:B------:R-:W-:Y:S02]  /*3950*/  IMAD.U32 R3, RZ, RZ, UR14 ;  /* 0x0000000eff037e24 */ /* 0x000fe4000f8e00ff */
.L_x_1616:
[----:B0-----:R-:W-:Y:S01]  /*3960*/  HFMA2.MMA R6, -RZ, RZ, 0, 4.76837158203125e-07 ;  /* 0x00000008ff067435 */ /* 0x001fe200000001ff */
[----:B------:R-:W-:-:S04]  /*3970*/  IMAD.MOV.U32 R8, RZ, RZ, 0x8 ;  /* 0x00000008ff087424 */ /* 0x000fc800078e00ff */
[----:B------:R-:W-:-:S05]  /*3980*/  IMAD.WIDE.U32 R8, R5, R8, UR8 ;  /* 0x0000000805087e25 */ /* 0x000fca000f8e0008 */
[----:B------:R-:W-:Y:S01]  /*3990*/  IMAD.WIDE.U32 R6, R5, R6, UR6 ;  /* 0x0000000605067e25 */ /* 0x000fe2000f8e0006 */
[----:B------:R-:W5:Y:S05]  /*39a0*/  LDG.E.64 R14, [R8.64] ;  /* 0x00000010080e7981 */ /* 0x000f6a000c1e1b00 */
[----:B--2---:R-:W2:Y:S01]  /*39b0*/  LDG.E.64.CONSTANT R6, [R6.64] ;  /* 0x0000001006067981 */ /* 0x004ea2000c1e9b00 */
[----:B------:R-:W-:-:S04]  /*39c0*/  SHF.R.U32.HI R10, RZ, 0x4, R5 ;  /* 0x00000004ff0a7819 */ /* 0x000fc80000011605 */
[----:B------:R-:W-:-:S04]  /*39d0*/  LOP3.LUT R10, R10, 0x3ffffff, RZ, 0xc0, !PT ;  /* 0x03ffffff0a0a7812 */ /* 0x000fc800078ec0ff */
[----:B----4-:R-:W-:Y:S01]  /*39e0*/  IADD3 R16, P0, R10, UR12, RZ ;  /* 0x0000000c0a107c10 */ /* 0x010fe2000ff1e0ff */
[--C-:B-----5:R-:W-:Y:S02]  /*39f0*/  HADD2.F32 R11, -RZ, R14.reuse.H0_H0 ;  /* 0x2000000eff0b7230 */ /* 0x120fe40000004100 */
[----:B------:R-:W-:Y:S02]  /*3a00*/  HADD2.F32 R13, -RZ, R14.H1_H1 ;  /* 0x3000000eff0d7230 */ /* 0x000fe40000004100 */
[--C-:B--2---:R-:W-:Y:S02]  /*3a10*/  HADD2.F32 R0, -RZ, R6.reuse.H0_H0 ;  /* 0x20000006ff007230 */ /* 0x104fe40000004100 */
[----:B------:R-:W-:-:S03]  /*3a20*/  HADD2.F32 R4, -RZ, R6.H1_H1 ;  /* 0x30000006ff047230 */ /* 0x000fc60000004100 */
[----:B------:R-:W-:Y:S01]  /*3a30*/  FADD.FTZ R12, R0, R11 ;  /* 0x0000000b000c7221 */ /* 0x000fe20000010000 */
[----:B------:R-:W-:Y:S02]  /*3a40*/  HADD2.F32 R0, -RZ, R7.H0_H0 ;  /* 0x20000007ff007230 */ /* 0x000fe40000004100 */
[----:B------:R-:W-:Y:S01]  /*3a50*/  HADD2.F32 R11, -RZ, R15.H0_H0 ;  /* 0x2000000fff0b7230 */ /* 0x000fe20000004100 */
[----:B------:R-:W-:Y:S01]  /*3a60*/  FADD.FTZ R13, R4, R13 ;  /* 0x0000000d040d7221 */ /* 0x000fe20000010000 */
[----:B------:R-:W-:Y:S02]  /*3a70*/  HADD2.F32 R4, -RZ, R7.H1_H1 ;  /* 0x30000007ff047230 */ /* 0x000fe40000004100 */
[----:B------:R-:W-:Y:S01]  /*3a80*/  HADD2.F32 R7, -RZ, R15.H1_H1 ;  /* 0x3000000fff077230 */ /* 0x000fe20000004100 */
[----:B------:R-:W-:Y:S02]  /*3a90*/  FADD.FTZ R14, R0, R11 ;  /* 0x0000000b000e7221 */ /* 0x000fe40000010000 */
[----:B------:R-:W-:-:S02]  /*3aa0*/  IMAD.MOV.U32 R0, RZ, RZ, 0x8 ;  /* 0x00000008ff007424 */ /* 0x000fc400078e00ff */
[----:B------:R-:W-:Y:S02]  /*3ab0*/  FADD.FTZ R15, R4, R7 ;  /* 0x00000007040f7221 */ /* 0x000fe40000010000 */
[----:B------:R-:W-:Y:S01]  /*3ac0*/  IMAD.X R11, RZ, RZ, UR11, P0 ;  /* 0x0000000bff0b7e24 */ /* 0x000fe200080e06ff */
[C---:B------:R-:W-:Y:S01]  /*3ad0*/  LEA R10, P0, R16.reuse, c[0x0][0x168], 0x2 ;  /* 0x00005a00100a7a11 */ /* 0x040fe200078010ff */
[----:B------:R-:W-:Y:S01]  /*3ae0*/  IMAD.WIDE.U32 R6, R5, R0, c[0x0][0x178] ;  /* 0x00005e0005067625 */ /* 0x000fe200078e0000 */
[----:B------:R-:W-:Y:S02]  /*3af0*/  F2FP.PACK_AB R18, R13, R12 ;  /* 0x0000000c0d12723e */ /* 0x000fe400000000ff */
[----:B------:R-:W-:Y:S02]  /*3b00*/  F2FP.PACK_AB R19, R15, R14 ;  /* 0x0000000e0f13723e */ /* 0x000fe400000000ff */
[----:B------:R-:W-:Y:S01]  /*3b10*/  LEA.HI.X R11, R16, c[0x0][0x16c], R11, 0x2, P0 ;  /* 0x00005b00100b7a11 */ /* 0x000fe200000f140b */
[----:B------:R-:W2:Y:S04]  /*3b20*/  LDG.E.64.CONSTANT R6, [R6.64] ;  /* 0x0000001006067981 */ /* 0x000ea8000c1e9b00 */
[----:B------:R0:W-:Y:S04]  /*3b30*/  STG.E.64 [R8.64], R18 ;  /* 0x0000001208007986 */ /* 0x0001e8000c101b10 */
[----:B------:R-:W4:Y:S01]  /*3b40*/  LDG.E R10, [R10.64] ;  /* 0x000000100a0a7981 */ /* 0x000f22000c1e1900 */
[----:B-1----:R-:W-:-:S02]  /*3b50*/  FMUL.FTZ R13, R13, UR19 ;  /* 0x000000130d0d7c20 */ /* 0x002fc40008410000 */
[----:B------:R-:W-:-:S03]  /*3b60*/  FMUL.FTZ R12, R12, UR19 ;  /* 0x000000130c0c7c20 */ /* 0x000fc60008410000 */
[----:B------:R-:W-:Y:S02]  /*3b70*/  F2FP.PACK_AB R13, RZ, R13 ;  /* 0x0000000dff0d723e */ /* 0x000fe400000000ff */
[----:B------:R-:W-:Y:S01]  /*3b80*/  F2FP.PACK_AB R12, RZ, R12 ;  /* 0x0000000cff0c723e */ /* 0x000fe200000000ff */
[----:B------:R-:W-:Y:S02]  /*3b90*/  FMUL.FTZ R14, R14, UR19 ;  /* 0x000000130e0e7c20 */ /* 0x000fe40008410000 */
[----:B------:R-:W-:Y:S02]  /*3ba0*/  HADD2.F32 R4, -RZ, R13.H0_H0 ;  /* 0x2000000dff047230 */ /* 0x000fe40000004100 */
[----:B------:R-:W-:Y:S01]  /*3bb0*/  HADD2.F32 R12, -RZ, R12.H0_H0 ;  /* 0x2000000cff0c7230 */ /* 0x000fe20000004100 */
[----:B------:R-:W-:Y:S01]  /*3bc0*/  FMUL.FTZ R15, R15, UR19 ;  /* 0x000000130f0f7c20 */ /* 0x000fe20008410000 */
[----:B------:R-:W-:-:S04]  /*3bd0*/  F2FP.PACK_AB R14, RZ, R14 ;  /* 0x0000000eff0e723e */ /* 0x000fc800000000ff */
[----:B------:R-:W-:Y:S01]  /*3be0*/  F2FP.PACK_AB R15, RZ, R15 ;  /* 0x0000000fff0f723e */ /* 0x000fe200000000ff */
[----:B------:R-:W-:-:S04]  /*3bf0*/  HADD2.F32 R14, -RZ, R14.H0_H0 ;  /* 0x2000000eff0e7230 */ /* 0x000fc80000004100 */
[----:B------:R-:W-:Y:S02]  /*3c00*/  HADD2.F32 R15, -RZ, R15.H0_H0 ;  /* 0x2000000fff0f7230 */ /* 0x000fe40000004100 */
[--C-:B--2---:R-:W-:Y:S02]  /*3c10*/  HADD2.F32 R13, -RZ, R6.reuse.H0_H0 ;  /* 0x20000006ff0d7230 */ /* 0x104fe40000004100 */
[----:B------:R-:W-:-:S03]  /*3c20*/  HADD2.F32 R17, -RZ, R6.H1_H1 ;  /* 0x30000006ff117230 */ /* 0x000fc60000004100 */
[----:B------:R-:W-:Y:S01]  /*3c30*/  FMUL.FTZ R12, R12, R13 ;  /* 0x0000000d0c0c7220 */ /* 0x000fe20000410000 */
[----:B----4-:R-:W1:Y:S01]  /*3c40*/  MUFU.RCP R10, R10 ;  /* 0x0000000a000a7308 */ /* 0x010e620000001000 */
[----:B------:R-:W-:Y:S01]  /*3c50*/  FMUL.FTZ R4, R4, R17 ;  /* 0x0000001104047220 */ /* 0x000fe20000410000 */
[--C-:B0-----:R-:W-:Y:S02]  /*3c60*/  HADD2.F32 R9, -RZ, R7.reuse.H0_H0 ;  /* 0x20000007ff097230 */ /* 0x101fe40000004100 */
[----:B------:R-:W-:Y:S01]  /*3c70*/  F2FP.PACK_AB R12, RZ, R12 ;  /* 0x0000000cff0c723e */ /* 0x000fe200000000ff */
[----:B------:R-:W-:Y:S01]  /*3c80*/  HADD2.F32 R6, -RZ, R7.H1_H1 ;  /* 0x30000007ff067230 */ /* 0x000fe20000004100 */
[----:B------:R-:W-:Y:S01]  /*3c90*/  F2FP.PACK_AB R4, RZ, R4 ;  /* 0x00000004ff04723e */ /* 0x000fe200000000ff */
[----:B------:R-:W-:Y:S02]  /*3ca0*/  FMUL.FTZ R14, R14, R9 ;  /* 0x000000090e0e7220 */ /* 0x000fe40000410000 */
[----:B------:R-:W-:Y:S01]  /*3cb0*/  HADD2.F32 R7, -RZ, R12.H0_H0 ;  /* 0x2000000cff077230 */ /* 0x000fe20000004100 */
[----:B------:R-:W-:Y:S01]  /*3cc0*/  FMUL.FTZ R6, R15, R6 ;  /* 0x000000060f067220 */ /* 0x000fe20000410000 */
[----:B------:R-:W-:Y:S01]  /*3cd0*/  HADD2.F32 R9, -RZ, R4.H0_H0 ;  /* 0x20000004ff097230 */ /* 0x000fe20000004100 */
[----:B------:R-:W-:-:S03]  /*3ce0*/  F2FP.PACK_AB R14, RZ, R14 ;  /* 0x0000000eff0e723e */ /* 0x000fc600000000ff */
[----:B------:R-:W-:Y:S01]  /*3cf0*/  F2FP.PACK_AB R6, RZ, R6 ;  /* 0x00000006ff06723e */ /* 0x000fe200000000ff */
[C---:B-1----:R-:W-:Y:S01]  /*3d00*/  FMUL.FTZ R7, R10.reuse, R7 ;  /* 0x000000070a077220 */ /* 0x042fe20000410000 */
[----:B------:R-:W-:Y:S01]  /*3d10*/  HADD2.F32 R11, -RZ, R14.H0_H0 ;  /* 0x2000000eff0b7230 */ /* 0x000fe20000004100 */
[C---:B------:R-:W-:Y:S02]  /*3d20*/  FMUL.FTZ R9, R10.reuse, R9 ;  /* 0x000000090a097220 */ /* 0x040fe40000410000 */
[----:B------:R-:W-:Y:S02]  /*3d30*/  HADD2.F32 R13, -RZ, R6.H0_H0 ;  /* 0x20000006ff0d7230 */ /* 0x000fe40000004100 */
[----:B------:R-:W-:Y:S01]  /*3d40*/  F2I.S8.NTZ R7, R7 ;  /* 0x0000000700077305 */ /* 0x000fe20000202100 */
[----:B------:R-:W-:-:S07]  /*3d50*/  FMUL.FTZ R11, R10, R11 ;  /* 0x0000000b0a0b7220 */ /* 0x000fce0000410000 */
        /* <DEDUP_REMOVED lines=12> */
[----:B0-----:R-:W-:Y:S02]  /*3e20*/  IMAD.MOV.U32 R4, RZ, RZ, 0x8 ;  /* 0x00000008ff047424 */ /* 0x001fe400078e00ff */
[----:B------:R-:W-:Y:S02]  /*3e30*/  IMAD.MOV.U32 R8, RZ, RZ, 0x8 ;  /* 0x00000008ff087424 */ /* 0x000fe400078e00ff */
[----:B------:R-:W-:-:S04]  /*3e40*/  IMAD.WIDE.U32 R4, R7, R4, UR6 ;  /* 0x0000000607047e25 */ /* 0x000fc8000f8e0004 */
[----:B------:R-:W-:Y:S02]  /*3e50*/  IMAD.WIDE.U32 R8, R7, R8, UR8 ;  /* 0x0000000807087e25 */ /* 0x000fe4000f8e0008 */
[----:B------:R-:W2:Y:S04]  /*3e60*/  LDG.E.64.CONSTANT R4, [R4.64] ;  /* 0x0000001004047981 */ /* 0x000ea8000c1e9b00 */
[----:B------:R-:W4:Y:S01]  /*3e70*/  LDG.E.64 R16, [R8.64] ;  /* 0x0000001008107981 */ /* 0x000f22000c1e1b00 */
[----:B------:R-:W-:-:S04]  /*3e80*/  SHF.R.U32.HI R10, RZ, 0x4, R7 ;  /* 0x00000004ff0a7819 */ /* 0x000fc80000011607 */
[----:B------:R-:W-:-:S04]  /*3e90*/  LOP3.LUT R13, R10, 0x3ffffff, RZ, 0xc0, !PT ;  /* 0x03ffffff0a0d7812 */ /* 0x000fc800078ec0ff */
[----:B------:R-:W-:Y:S01]  /*3ea0*/  IADD3 R14, P0, R13, UR12, RZ ;  /* 0x0000000c0d0e7c10 */ /* 0x000fe2000ff1e0ff */
[--C-:B--2---:R-:W-:Y:S02]  /*3eb0*/  HADD2.F32 R6, -RZ, R4.reuse.H0_H0 ;  /* 0x20000004ff067230 */ /* 0x104fe40000004100 */
[----:B------:R-:W-:Y:S02]  /*3ec0*/  HADD2.F32 R10, -RZ, R4.H1_H1 ;  /* 0x30000004ff0a7230 */ /* 0x000fe40000004100 */
[----:B----4-:R-:W-:Y:S02]  /*3ed0*/  HADD2.F32 R11, -RZ, R16.H0_H0 ;  /* 0x20000010ff0b7230 */ /* 0x010fe40000004100 */
[----:B------:R-:W-:Y:S02]  /*3ee0*/  HADD2.F32 R15, -RZ, R17.H0_H0 ;  /* 0x20000011ff0f7230 */ /* 0x000fe40000004100 */
[--C-:B------:R-:W-:Y:S01]  /*3ef0*/  HADD2.F32 R4, -RZ, R5.reuse.H1_H1 ;  /* 0x30000005ff047230 */ /* 0x100fe20000004100 */
[----:B------:R-:W-:Y:S01]  /*3f00*/  FADD.FTZ R12, R6, R11 ;  /* 0x0000000b060c7221 */ /* 0x000fe20000010000 */
[----:B------:R-:W-:-:S02]  /*3f10*/  HADD2.F32 R6, -RZ, R5.H0_H0 ;  /* 0x20000005ff067230 */ /* 0x000fc40000004100 */
[----:B------:R-:W-:Y:S02]  /*3f20*/  HADD2.F32 R11, -RZ, R16.H1_H1 ;  /* 0x30000010ff0b7230 */ /* 0x000fe40000004100 */
[----:B------:R-:W-:Y:S01]  /*3f30*/  HADD2.F32 R5, -RZ, R17.H1_H1 ;  /* 0x30000011ff057230 */ /* 0x000fe20000004100 */
[----:B------:R-:W-:Y:S02]  /*3f40*/  FADD.FTZ R6, R6, R15 ;  /* 0x0000000f06067221 */ /* 0x000fe40000010000 */
[----:B------:R-:W-:Y:S01]  /*3f50*/  FADD.FTZ R13, R10, R11 ;  /* 0x0000000b0a0d7221 */ /* 0x000fe20000010000 */
[----:B------:R-:W-:Y:S01]  /*3f60*/  IADD3.X R11, RZ, UR11, RZ, P0, !PT ;  /* 0x0000000bff0b7c10 */ /* 0x000fe200087fe4ff */
[----:B------:R-:W-:Y:S01]  /*3f70*/  FADD.FTZ R15, R4, R5 ;  /* 0x00000005040f7221 */ /* 0x000fe20000010000 */
[----:B------:R-:W-:Y:S01]  /*3f80*/  LEA R10, P0, R14, c[0x0][0x168], 0x2 ;  /* 0x00005a000e0a7a11 */ /* 0x000fe200078010ff */
[----:B------:R-:W-:Y:S01]  /*3f90*/  IMAD.WIDE.U32 R4, R7, R0, c[0x0][0x178] ;  /* 0x00005e0007047625 */ /* 0x000fe200078e0000 */
[----:B------:R-:W-:-:S02]  /*3fa0*/  F2FP.PACK_AB R18, R13, R12 ;  /* 0x0000000c0d12723e */ /* 0x000fc400000000ff */
[----:B------:R-:W-:Y:S02]  /*3fb0*/  F2FP.PACK_AB R19, R15, R6 ;  /* 0x000000060f13723e */ /* 0x000fe400000000ff */
[----:B------:R-:W-:Y:S01]  /*3fc0*/  LEA.HI.X R11, R14, c[0x0][0x16c], R11, 0x2, P0 ;  /* 0x00005b000e0b7a11 */ /* 0x000fe200000f140b */
[----:B------:R-:W2:Y:S04]  /*3fd0*/  LDG.E.64.CONSTANT R4, [R4.64] ;  /* 0x0000001004047981 */ /* 0x000ea8000c1e9b00 */
[----:B------:R0:W-:Y:S04]  /*3fe0*/  STG.E.64 [R8.64], R18 ;  /* 0x0000001208007986 */ /* 0x0001e8000c101b10 */
[----:B------:R-:W4:Y:S01]  /*3ff0*/  LDG.E R10, [R10.64] ;  /* 0x000000100a0a7981 */ /* 0x000f22000c1e1900 */
[----:B------:R-:W-:-:S02]  /*4000*/  FMUL.FTZ R13, R13, UR19 ;  /* 0x000000130d0d7c20 */ /* 0x000fc40008410000 */
        /* <DEDUP_REMOVED lines=9> */
[----:B------:R-:W-:Y:S02]  /*40a0*/  HADD2.F32 R6, -RZ, R6.H0_H0 ;  /* 0x20000006ff067230 */ /* 0x000fe40000004100 */
[----:B------:R-:W-:Y:S02]  /*40b0*/  HADD2.F32 R15, -RZ, R15.H0_H0 ;  /* 0x2000000fff0f7230 */ /* 0x000fe40000004100 */
[--C-:B--2---:R-:W-:Y:S02]  /*40c0*/  HADD2.F32 R13, -RZ, R4.reuse.H0_H0 ;  /* 0x20000004ff0d7230 */ /* 0x104fe40000004100 */
[----:B------:R-:W-:Y:S02]  /*40d0*/  HADD2.F32 R17, -RZ, R4.H1_H1 ;  /* 0x30000004ff117230 */ /* 0x000fe40000004100 */
[--C-:B0-----:R-:W-:Y:S01]  /*40e0*/  HADD2.F32 R9, -RZ, R5.reuse.H0_H0 ;  /* 0x20000005ff097230 */ /* 0x101fe20000004100 */
[----:B------:R-:W-:Y:S01]  /*40f0*/  FMUL.FTZ R12, R12, R13 ;  /* 0x0000000d0c0c7220 */ /* 0x000fe20000410000 */
[----:B------:R-:W-:Y:S01]  /*4100*/  HADD2.F32 R4, -RZ, R5.H1_H1 ;  /* 0x30000005ff047230 */ /* 0x000fe20000004100 */
[----:B------:R-:W-:Y:S01]  /*4110*/  FMUL.FTZ R14, R14, R17 ;  /* 0x000000110e0e7220 */ /* 0x000fe20000410000 */
[----:B----4-:R-:W0:Y:S01]  /*4120*/  MUFU.RCP R10, R10 ;  /* 0x0000000a000a7308 */ /* 0x010e220000001000 */
[----:B------:R-:W-:Y:S01]  /*4130*/  FMUL.FTZ R6, R6, R9 ;  /* 0x0000000906067220 */ /* 0x000fe20000410000 */
[----:B------:R-:W-:Y:S01]  /*4140*/  F2FP.PACK_AB R12, RZ, R12 ;  /* 0x0000000cff0c723e */ /* 0x000fe200000000ff */
[----:B------:R-:W-:Y:S01]  /*4150*/  FMUL.FTZ R4, R15, R4 ;  /* 0x000000040f047220 */ /* 0x000fe20000410000 */
[----:B------:R-:W-:-:S02]  /*4160*/  F2FP.PACK_AB R14, RZ, R14 ;  /* 0x0000000eff0e723e */ /* 0x000fc400000000ff */
[----:B------:R-:W-:Y:S01]  /*4170*/  F2FP.PACK_AB R6, RZ, R6 ;  /* 0x00000006ff06723e */ /* 0x000fe200000000ff */
[----:B------:R-:W-:Y:S01]  /*4180*/  HADD2.F32 R5, -RZ, R12.H0_H0 ;  /* 0x2000000cff057230 */ /* 0x000fe20000004100 */
[----:B------:R-:W-:Y:S01]  /*4190*/  F2FP.PACK_AB R8, RZ, R4 ;  /* 0x00000004ff08723e */ /* 0x000fe200000000ff */
[----:B------:R-:W-:Y:S02]  /*41a0*/  HADD2.F32 R9, -RZ, R14.H0_H0 ;  /* 0x2000000eff097230 */ /* 0x000fe40000004100 */
[----:B------:R-:W-:Y:S02]  /*41b0*/  HADD2.F32 R11, -RZ, R6.H0_H0 ;  /* 0x20000006ff0b7230 */ /* 0x000fe40000004100 */
[----:B------:R-:W-:Y:S01]  /*41c0*/  HADD2.F32 R13, -RZ, R8.H0_H0 ;  /* 0x20000008ff0d7230 */ /* 0x000fe20000004100 */
[C---:B0-----:R-:W-:Y:S02]  /*41d0*/  FMUL.FTZ R5, R10.reuse, R5 ;  /* 0x000000050a057220 */ /* 0x041fe40000410000 */
[----:B------:R-:W-:-:S02]  /*41e0*/  FMUL.FTZ R9, R10, R9 ;  /* 0x000000090a097220 */ /* 0x000fc40000410000 */
[C---:B------:R-:W-:Y:S02]  /*41f0*/  FMUL.FTZ R11, R10.reuse, R11 ;  /* 0x0000000b0a0b7220 */ /* 0x040fe40000410000 */
[----:B------:R-:W-:Y:S01]  /*4200*/  F2I.S8.NTZ R5, R5 ;  /* 0x0000000500057305 */ /* 0x000fe20000202100 */
[----:B------:R-:W-:-:S07]  /*4210*/  FMUL.FTZ R13, R10, R13 ;  /* 0x0000000d0a0d7220 */ /* 0x000fce0000410000 */
[----:B------:R-:W0:Y:S08]  /*4220*/  F2I.S8.NTZ R4, R9 ;  /* 0x0000000900047305 */ /* 0x000e300000202100 */
[----:B------:R-:W1:Y:S08]  /*4230*/  F2I.S8.NTZ R11, R11 ;  /* 0x0000000b000b7305 */ /* 0x000e700000202100 */
[----:B------:R-:W2:Y:S01]  /*4240*/  F2I.S8.NTZ R13, R13 ;  /* 0x0000000d000d7305 */ /* 0x000ea20000202100 */
[----:B0-----:R-:W-:-:S02]  /*4250*/  PRMT R4, R4, 0x7604, R5 ;  /* 0x0000760404047816 */ /* 0x001fc40000000005 */
[C---:B------:R-:W-:Y:S01]  /*4260*/  IADD3 R5, R7.reuse, c[0x0][0x0], RZ ;  /* 0x0000000007057a10 */ /* 0x040fe20007ffe0ff */
[----:B------:R-:W-:-:S03]  /*4270*/  IMAD.WIDE.U32 R6, R7, 0x4, R2 ;  /* 0x0000000407067825 */ /* 0x000fc600078e0002 */
[----:B------:R-:W-:Y:S02]  /*4280*/  ISETP.GE.U32.AND P0, PT, R5, UR10, PT ;  /* 0x0000000a05007c0c */ /* 0x000fe4000bf06070 */
[----:B-1----:R-:W-:-:S04]  /*4290*/  PRMT R4, R11, 0x7054, R4 ;  /* 0x000070540b047816 */ /* 0x002fc80000000004 */
        /* <DEDUP_REMOVED lines=22> */
[----:B------:R-:W-:Y:S02]  /*4400*/  FADD.FTZ R13, R10, R11 ;  /* 0x0000000b0a0d7221 */ /* 0x000fe40000010000 */
[----:B------:R-:W-:Y:S02]  /*4410*/  FADD.FTZ R15, R6, R7 ;  /* 0x00000007060f7221 */ /* 0x000fe40000010000 */
[----:B------:R-:W-:Y:S01]  /*4420*/  IMAD.X R11, RZ, RZ, UR11, P0 ;  /* 0x0000000bff0b7e24 */ /* 0x000fe200080e06ff */
        /* <DEDUP_REMOVED lines=45> */
[----:B0-----:R-:W-:Y:S01]  /*4700*/  PRMT R4, R4, 0x7604, R7 ;  /* 0x0000760404047816 */ /* 0x001fe20000000007 */
[C---:B------:R-:W-:Y:S01]  /*4710*/  IMAD.WIDE.U32 R6, R5.reuse, 0x4, R2 ;  /* 0x0000000405067825 */ /* 0x040fe200078e0002 */
[----:B------:R-:W-:-:S04]  /*4720*/  IADD3 R5, R5, c[0x0][0x0], RZ ;  /* 0x0000000005057a10 */ /* 0x000fc80007ffe0ff */
        /* <DEDUP_REMOVED lines=79> */
[----:B------:R-:W-:Y:S01]  /*4c20*/  @P0 CALL.REL.NOINC `(.L_x_1615) ;  /* 0x0000001000000944 */ /* 0x000fe20003c00000 */
[----:B------:R-:W-:Y:S05]  /*4c30*/  BRA `(.L_x_1616) ;  /* 0xffffed2000007947 */ /* 0x000fea000383ffff */
.L_x_1615:
[----:B------:R-:W-:Y:S05]  /*4c40*/  EXIT ;  /* 0x000000000000794d */ /* 0x000fea0003800000 */
        .weak           $__internal_30_$__cuda_sm20_div_s64
        .type           $__internal_30_$__cuda_sm20_div_s64,@function
        .size           $__internal_30_$__cuda_sm20_div_s64,(.L_x_3063 - $__internal_30_$__cuda_sm20_div_s64)
$__internal_30_$__cuda_sm20_div_s64:
        /* <DEDUP_REMOVED lines=33> */
[----:B------:R-:W-:Y:S01]  /*4e60*/  IMAD.HI.U32 R15, P1, R13, R17, R18 ;  /* 0x000000110d0f7227 */ /* 0x000fe20007820012 */
[----:B------:R-:W-:-:S03]  /*4e70*/  IADD3.X R17, RZ, ~R14, RZ, P4, !PT ;  /* 0x8000000eff117210 */ /* 0x000fc600027fe4ff */
[CC--:B------:R-:W-:Y:S02]  /*4e80*/  IMAD R18, R13.reuse, R16.reuse, RZ ;  /* 0x000000100d127224 */ /* 0x0c0fe400078e02ff */
[----:B------:R-:W-:-:S03]  /*4e90*/  IMAD.HI.U32 R16, R13, R16, RZ ;  /* 0x000000100d107227 */ /* 0x000fc600078e00ff */
[----:B------:R-:W-:Y:S01]  /*4ea0*/  IADD3 R15, P2, R18, R15, RZ ;  /* 0x0000000f120f7210 */ /* 0x000fe20007f5e0ff */
[----:B------:R-:W-:Y:S01]  /*4eb0*/  IMAD.X R13, R16, 0x1, R13, P0 ;  /* 0x00000001100d7824 */ /* 0x000fe200000e060d */
[-C--:B------:R-:W-:Y:S01]  /*4ec0*/  SEL R18, R17, R14.reuse, !P3 ;  /* 0x0000000e11127207 */ /* 0x080fe20005800000 */
[----:B------:R-:W-:Y:S01]  /*4ed0*/  IMAD.MOV.U32 R17, RZ, RZ, RZ ;  /* 0x000000ffff117224 */ /* 0x000fe200078e00ff */
[----:B------:R-:W-:Y:S01]  /*4ee0*/  LOP3.LUT R14, R11, R14, RZ, 0x3c, !PT ;  /* 0x0000000e0b0e7212 */ /* 0x000fe200078e3cff */
        /* <DEDUP_REMOVED lines=18> */
[CC--:B------:R-:W-:Y:S02]  /*5010*/  ISETP.GE.U32.AND.EX P0, PT, R17.reuse, R9.reuse, PT, P0 ;  /* 0x000000091100720c */ /* 0x0c0fe40003f06100 */
[----:B------:R-:W-:Y:S02]  /*5020*/  IADD3.X R21, R17, ~R9, RZ, P1, !PT ;  /* 0x8000000911157210 */ /* 0x000fe40000ffe4ff */
[----:B------:R-:W-:Y:S02]  /*5030*/  SEL R19, R19, R25, P0 ;  /* 0x0000001913137207 */ /* 0x000fe40000000000 */
[----:B------:R-:W-:Y:S02]  /*5040*/  SEL R21, R21, R17, P0 ;  /* 0x0000001115157207 */ /* 0x000fe40000000000 */
[----:B------:R-:W-:Y:S02]  /*5050*/  SEL R17, R16, R15, P0 ;  /* 0x0000000f10117207 */ /* 0x000fe40000000000 */
[----:B------:R-:W-:-:S02]  /*5060*/  ISETP.GE.U32.AND P1, PT, R19, R8, PT ;  /* 0x000000081300720c */ /* 0x000fc40003f26070 */
        /* <DEDUP_REMOVED lines=16> */
[----:B------:R-:W-:Y:S06]  /*5170*/  RET.REL.NODEC R10 `(_ZN4vllm31rms_norm_per_block_quant_kernelIN3c104HalfEaLb1ELb0ELi64EEEvPT0_PfPKT_S8_PKffiiPS6_l) ;  /* 0xffffae800a007950 */ /* 0x000fec0003c3ffff */
.L_x_1617:
        /* <DEDUP_REMOVED lines=16> */
.L_x_3063:


//--------------------- .text._ZN4vllm31rms_norm_per_block_quant_kernelIN3c104HalfENS1_13Float8_e4m3fnELb1ELb0ELi64EEEvPT0_PfPKT_S9_PKffiiPS7_l --------------------------
	.section	.text._ZN4vllm31rms_norm_per_block_quant_kernelIN3c104HalfENS1_13Float8_e4m3fnELb1ELb0ELi64EEEvPT0_PfPKT_S9_PKffiiPS7_l,"ax",@progbits
	.sectioninfo	@"SHI_REGISTERS=52"
	.align	128
        .global         _ZN4vllm31rms_norm_per_block_quant_kernelIN3c104HalfENS1_13Float8_e4m3fnELb1ELb0ELi64EEEvPT0_PfPKT_S9_PKffiiPS7_l
        .type           _ZN4vllm31rms_norm_per_block_quant_kernelIN3c104HalfENS1_13Float8_e4m3fnELb1ELb0ELi64EEEvPT0_PfPKT_S9_PKffiiPS7_l,@function
        .size           _ZN4vllm31rms_norm_per_block_quant_kernelIN3c104HalfENS1_13Float8_e4m3fnELb1ELb0ELi64EEEvPT0_PfPKT_S9_PKffiiPS7_l,(.L_x_3064 - _ZN4vllm31rms_norm_per_block_quant_kernelIN3c104HalfENS1_13Float8_e4m3fnELb1ELb0ELi64EEEvPT0_PfPKT_S9_PKffiiPS7_l)
        .other          _ZN4vllm31rms_norm_per_block_quant_kernelIN3c104HalfENS1_13Float8_e4m3fnELb1ELb0ELi64EEEvPT0_PfPKT_S9_PKffiiPS7_l,@"STO_CUDA_ENTRY STV_DEFAULT"
_ZN4vllm31rms_norm_per_block_quant_kernelIN3c104HalfENS1_13Float8_e4m3fnELb1ELb0ELi64EEEvPT0_PfPKT_S9_PKffiiPS7_l:
.text._ZN4vllm31rms_norm_per_block_quant_kernelIN3c104HalfENS1_13Float8_e4m3fnELb1ELb0ELi64EEEvPT0_PfPKT_S9_PKffiiPS7_l:
        /* <DEDUP_REMOVED lines=26> */
.L_x_1620:
        /* <DEDUP_REMOVED lines=100> */
.L_x_1619:
[----:B------:R-:W-:Y:S05]  /*07e0*/  BSYNC B0 ;  /* 0x0000000000007941 */ /* 0x000fea0003800000 */
.L_x_1618:
        /* <DEDUP_REMOVED lines=101> */
.L_x_1622:
        /* <DEDUP_REMOVED lines=58> */
.L_x_1623:
[----:B0-----:R-:W-:Y:S05]  /*11e0*/  BSYNC B0 ;  /* 0x0000000000007941 */ /* 0x001fea0003800000 */
.L_x_1621:
        /* <DEDUP_REMOVED lines=20> */
[----:B01----:R-:W-:Y:S05]  /*1330*/  CALL.REL.NOINC `($__internal_31_$__cuda_sm20_div_s64) ;  /* 0x00004a1000007944 */ /* 0x003fea0003c00000 */
[----:B------:R-:W-:Y:S02]  /*1340*/  IMAD.MOV.U32 R4, RZ, RZ, R14 ;  /* 0x000000ffff047224 */ /* 0x000fe400078e000e */
[----:B------:R-:W-:Y:S01]  /*1350*/  IMAD.MOV.U32 R5, RZ, RZ, R15 ;  /* 0x000000ffff057224 */ /* 0x000fe200078e000f */
[----:B------:R-:W-:Y:S05]  /*1360*/  BRA `(.L_x_1625) ;  /* 0x0000018000007947 */ /* 0x000fea0003800000 */
.L_x_1624:
        /* <DEDUP_REMOVED lines=24> */
.L_x_1625:
        /* <DEDUP_REMOVED lines=9> */
[----:B-1----:R-:W-:Y:S05]  /*1580*/  CALL.REL.NOINC `($__internal_31_$__cuda_sm20_div_s64) ;  /* 0x000047c000007944 */ /* 0x002fea0003c00000 */
        /* <DEDUP_REMOVED lines=11> */
.L_x_1627:
        /* <DEDUP_REMOVED lines=22> */
.L_x_1628:
[----:B------:R-:W-:Y:S05]  /*17a0*/  BSYNC B0 ;  /* 0x0000000000007941 */ /* 0x000fea0003800000 */
.L_x_1626:
        /* <DEDUP_REMOVED lines=19> */
.L_x_1631:
        /* <DEDUP_REMOVED lines=234> */
.L_x_1630:
[----:B------:R-:W-:Y:S05]  /*2780*/  BSYNC B0 ;  /* 0x0000000000007941 */ /* 0x000fea0003800000 */
.L_x_1629:
        /* <DEDUP_REMOVED lines=16> */
[----:B-1----:R-:W-:Y:S05]  /*2890*/  CALL.REL.NOINC `($__internal_31_$__cuda_sm20_div_s64) ;  /* 0x000034b000007944 */ /* 0x002fea0003c00000 */
[----:B------:R-:W-:Y:S05]  /*28a0*/  BRA `(.L_x_1633) ;  /* 0x0000017000007947 */ /* 0x000fea0003800000 */
.L_x_1632:
        /* <DEDUP_REMOVED lines=23> */
.L_x_1633:
        /* <DEDUP_REMOVED lines=33> */
.L_x_1643:
        /* <DEDUP_REMOVED lines=80> */
.L_x_1641:
[----:B------:R-:W-:Y:S05]  /*3130*/  BSYNC B3 ;  /* 0x0000000000037941 */ /* 0x000fea0003800000 */
.L_x_1640:
[----:B------:R-:W-:Y:S05]  /*3140*/  @!P0 BRA `(.L_x_1639) ;  /* 0x0000015000008947 */ /* 0x000fea0003800000 */
[----:B0-----:R0:W2:Y:S01]  /*3150*/  LDS R43, [R20] ;  /* 0x00000000142b7984 */ /* 0x0010a20000000800 */
[----:B------:R-:W-:-:S03]  /*3160*/  LEA R40, R44, 0x180, 0x2 ;  /* 0x000001802c287811 */ /* 0x000fc600078e10ff */
.L_x_1642:
        /* <DEDUP_REMOVED lines=19> */
.L_x_1639:
[----:B------:R-:W-:Y:S05]  /*32a0*/  BSYNC B2 ;  /* 0x0000000000027941 */ /* 0x000fea0003800000 */
.L_x_1638:
        /* <DEDUP_REMOVED lines=43> */
.L_x_1637:
[----:B------:R-:W-:Y:S05]  /*3560*/  BSYNC B1 ;  /* 0x0000000000017941 */ /* 0x000fea0003800000 */
.L_x_1636:
[----:B------:R-:W-:Y:S02]  /*3570*/  IADD3 R33, R33, 0x1, RZ ;  /* 0x0000000121217810 */ /* 0x000fe40007ffe0ff */
[----:B------:R-:W-:Y:S02]  /*3580*/  IADD3 R31, P1, R31, 0x1, RZ ;  /* 0x000000011f1f7810 */ /* 0x000fe40007f3e0ff */
[----:B------:R-:W-:-:S03]  /*3590*/  ISETP.GT.U32.AND P0, PT, R14, R33, PT ;  /* 0x000000210e00720c */ /* 0x000fc60003f04070 */
[----:B------:R-:W-:Y:S01]  /*35a0*/  IMAD.X R32, RZ, RZ, R32, P1 ;  /* 0x000000ffff207224 */ /* 0x000fe200008e0620 */
[----:B------:R-:W-:-:S13]  /*35b0*/  ISETP.GT.AND.EX P0, PT, R15, RZ, PT, P0 ;  /* 0x000000ff0f00720c */ /* 0x000fda0003f04300 */
[----:B------:R-:W-:Y:S05]  /*35c0*/  @P0 BRA `(.L_x_1643) ;  /* 0xfffff66000000947 */ /* 0x000fea000383ffff */
.L_x_1635:
[----:B------:R-:W-:Y:S05]  /*35d0*/  BSYNC B0 ;  /* 0x0000000000007941 */ /* 0x000fea0003800000 */
.L_x_1634:
        /* <DEDUP_REMOVED lines=39> */
.L_x_1645:
[----:B------:R-:W-:Y:S05]  /*3850*/  BSYNC B0 ;  /* 0x0000000000007941 */ /* 0x000fea0003800000 */
.L_x_1644:
        /* <DEDUP_REMOVED lines=12> */
.L_x_1679:
[----:B------:R-:W-:Y:S02]  /*3920*/  IMAD.MOV.U32 R4, RZ, RZ, 0x8 ;  /* 0x00000008ff047424 */ /* 0x000fe400078e00ff */
[----:B------:R-:W-:-:S02]  /*3930*/  IMAD.MOV.U32 R6, RZ, RZ, 0x8 ;  /* 0x00000008ff067424 */ /* 0x000fc400078e00ff */
[----:B------:R-:W-:-:S04]  /*3940*/  IMAD.WIDE.U32 R4, R3, R4, UR8 ;  /* 0x0000000803047e25 */ /* 0x000fc8000f8e0004 */
[----:B------:R-:W-:Y:S02]  /*3950*/  IMAD.WIDE.U32 R6, R3, R6, UR6 ;  /* 0x0000000603067e25 */ /* 0x000fe4000f8e0006 */
[----:B------:R-:W5:Y:S04]  /*3960*/  LDG.E.64.CONSTANT R4, [R4.64] ;  /* 0x0000001004047981 */ /* 0x000f68000c1e9b00 */
[----:B--2---:R-:W2:Y:S01]  /*3970*/  LDG.E.64 R12, [R6.64] ;  /* 0x00000010060c7981 */ /* 0x004ea2000c1e1b00 */
[----:B------:R-:W-:-:S04]  /*3980*/  SHF.R.U32.HI R8, RZ, 0x4, R3 ;  /* 0x00000004ff087819 */ /* 0x000fc80000011603 */
[----:B------:R-:W-:Y:S01]  /*3990*/  LOP3.LUT R8, R8, 0x3ffffff, RZ, 0xc0, !PT ;  /* 0x03ffffff08087812 */ /* 0x000fe200078ec0ff */
[--C-:B-----5:R-:W-:Y:S02]  /*39a0*/  HADD2.F32 R0, -RZ, R4.reuse.H0_H0 ;  /* 0x20000004ff007230 */ /* 0x120fe40000004100 */
[----:B------:R-:W-:Y:S02]  /*39b0*/  HADD2.F32 R2, -RZ, R4.H1_H1 ;  /* 0x30000004ff027230 */ /* 0x000fe40000004100 */
[--C-:B--2---:R-:W-:Y:S02]  /*39c0*/  HADD2.F32 R9, -RZ, R12.reuse.H0_H0 ;  /* 0x2000000cff097230 */ /* 0x104fe40000004100 */
[----:B------:R-:W-:-:S03]  /*39d0*/  HADD2.F32 R11, -RZ, R12.H1_H1 ;  /* 0x3000000cff0b7230 */ /* 0x000fc60000004100 */
[----:B------:R-:W-:Y:S01]  /*39e0*/  FADD.FTZ R10, R0, R9 ;  /* 0x00000009000a7221 */ /* 0x000fe20000010000 */
[----:B------:R-:W-:Y:S01]  /*39f0*/  HADD2.F32 R0, -RZ, R5.H0_H0 ;  /* 0x20000005ff007230 */ /* 0x000fe20000004100 */
[----:B------:R-:W-:Y:S01]  /*3a00*/  FADD.FTZ R19, R2, R11 ;  /* 0x0000000b02137221 */ /* 0x000fe20000010000 */
[----:B------:R-:W-:Y:S01]  /*3a10*/  HADD2.F32 R9, -RZ, R13.H0_H0 ;  /* 0x2000000dff097230 */ /* 0x000fe20000004100 */
[----:B------:R-:W-:Y:S01]  /*3a20*/  IADD3 R11, P0, R8, UR14, RZ ;  /* 0x0000000e080b7c10 */ /* 0x000fe2000ff1e0ff */
[----:B------:R-:W-:Y:S02]  /*3a30*/  HADD2.F32 R2, -RZ, R5.H1_H1 ;  /* 0x30000005ff027230 */ /* 0x000fe40000004100 */
[----:B------:R-:W-:Y:S01]  /*3a40*/  HADD2.F32 R5, -RZ, R13.H1_H1 ;  /* 0x3000000dff057230 */ /* 0x000fe20000004100 */
[----:B------:R-:W-:Y:S01]  /*3a50*/  FADD.FTZ R13, R0, R9 ;  /* 0x00000009000d7221 */ /* 0x000fe20000010000 */
[----:B------:R-:W-:Y:S01]  /*3a60*/  F2FP.PACK_AB R14, R19, R10 ;  /* 0x0000000a130e723e */ /* 0x000fe200000000ff */
[----:B------:R-:W-:-:S02]  /*3a70*/  IMAD.MOV.U32 R0, RZ, RZ, 0x8 ;  /* 0x00000008ff007424 */ /* 0x000fc400078e00ff */
[----:B------:R-:W-:Y:S02]  /*3a80*/  FADD.FTZ R18, R2, R5 ;  /* 0x0000000502127221 */ /* 0x000fe40000010000 */
[----:B------:R-:W-:Y:S01]  /*3a90*/  IMAD.X R12, RZ, RZ, UR11, P0 ;  /* 0x0000000bff0c7e24 */ /* 0x000fe200080e06ff */
[----:B------:R-:W-:Y:S01]  /*3aa0*/  LEA R8, P0, R11, c[0x0][0x168], 0x2 ;  /* 0x00005a000b087a11 */ /* 0x000fe200078010ff */
[----:B------:R-:W-:Y:S01]  /*3ab0*/  IMAD.WIDE.U32 R4, R3, R0, c[0x0][0x178] ;  /* 0x00005e0003047625 */ /* 0x000fe200078e0000 */
[----:B------:R-:W-:Y:S02]  /*3ac0*/  F2FP.PACK_AB R15, R18, R13 ;  /* 0x0000000d120f723e */ /* 0x000fe400000000ff */
[----:B------:R-:W-:Y:S02]  /*3ad0*/  LEA.HI.X R9, R11, c[0x0][0x16c], R12, 0x2, P0 ;  /* 0x00005b000b097a11 */ /* 0x000fe400000f140c */
[----:B----4-:R-:W2:Y:S04]  /*3ae0*/  LDG.E.64.CONSTANT R16, [R4.64] ;  /* 0x0000001004107981 */ /* 0x010ea8000c1e9b00 */
[----:B------:R0:W-:Y:S04]  /*3af0*/  STG.E.64 [R6.64], R14 ;  /* 0x0000000e06007986 */ /* 0x0001e8000c101b10 */
[----:B------:R4:W5:Y:S01]  /*3b00*/  LDG.E R8, [R8.64] ;  /* 0x0000001008087981 */ /* 0x000962000c1e1900 */
[----:B-1----:R-:W-:Y:S01]  /*3b10*/  FMUL.FTZ R10, R10, UR19 ;  /* 0x000000130a0a7c20 */ /* 0x002fe20008410000 */
[----:B------:R-:W-:Y:S01]  /*3b20*/  BSSY B0, `(.L_x_1646) ;  /* 0x000003e000007945 */ /* 0x000fe20003800000 */
        /* <DEDUP_REMOVED lines=9> */
[----:B------:R-:W-:-:S02]  /*3bc0*/  HADD2.F32 R11, -RZ, R11.H0_H0 ;  /* 0x2000000bff0b7230 */ /* 0x000fc40000004100 */
[----:B------:R-:W-:Y:S02]  /*3bd0*/  HADD2.F32 R12, -RZ, R12.H0_H0 ;  /* 0x2000000cff0c7230 */ /* 0x000fe40000004100 */
[--C-:B--2---:R-:W-:Y:S02]  /*3be0*/  HADD2.F32 R5, -RZ, R16.reuse.H0_H0 ;  /* 0x20000010ff057230 */ /* 0x104fe40000004100 */
[----:B0-----:R-:W-:Y:S02]  /*3bf0*/  HADD2.F32 R7, -RZ, R16.H1_H1 ;  /* 0x30000010ff077230 */ /* 0x001fe40000004100 */
[--C-:B------:R-:W-:Y:S01]  /*3c00*/  HADD2.F32 R4, -RZ, R17.reuse.H0_H0 ;  /* 0x20000011ff047230 */ /* 0x100fe20000004100 */
[----:B------:R-:W-:Y:S01]  /*3c10*/  FMUL.FTZ R5, R10, R5 ;  /* 0x000000050a057220 */ /* 0x000fe20000410000 */
[----:B----4-:R-:W-:Y:S01]  /*3c20*/  HADD2.F32 R9, -RZ, R17.H1_H1 ;  /* 0x30000011ff097230 */ /* 0x010fe20000004100 */
[----:B------:R-:W-:Y:S01]  /*3c30*/  FMUL.FTZ R2, R2, R7 ;  /* 0x0000000702027220 */ /* 0x000fe20000410000 */
[----:B-----5:R-:W0:Y:S01]  /*3c40*/  MUFU.RCP R6, R8 ;  /* 0x0000000800067308 */ /* 0x020e220000001000 */
        /* <DEDUP_REMOVED lines=10> */
[-C--:B0-----:R-:W-:Y:S02]  /*3cf0*/  FMUL.FTZ R5, R5, R6.reuse ;  /* 0x0000000605057220 */ /* 0x081fe40000410000 */
        /* <DEDUP_REMOVED lines=32> */
.L_x_1647:
[----:B------:R-:W-:Y:S05]  /*3f00*/  BSYNC B0 ;  /* 0x0000000000007941 */ /* 0x000fea0003800000 */
.L_x_1646:
        /* <DEDUP_REMOVED lines=11> */
.L_x_1649:
[----:B------:R-:W-:Y:S05]  /*3fc0*/  BSYNC B0 ;  /* 0x0000000000007941 */ /* 0x000fea0003800000 */
.L_x_1648:
        /* <DEDUP_REMOVED lines=15> */
.L_x_1651:
[----:B------:R-:W-:Y:S05]  /*40c0*/  BSYNC B0 ;  /* 0x0000000000007941 */ /* 0x000fea0003800000 */
.L_x_1650:
        /* <DEDUP_REMOVED lines=12> */
.L_x_1653:
[----:B------:R-:W-:Y:S05]  /*4190*/  BSYNC B0 ;  /* 0x0000000000007941 */ /* 0x000fea0003800000 */
.L_x_1652:
        /* <DEDUP_REMOVED lines=21> */
[----:B------:R-:W-:Y:S02]  /*42f0*/  HADD2.F32 R2, -RZ, R3.H1_H1 ;  /* 0x30000003ff027230 */ /* 0x000fe40000004100 */
[----:B------:R-:W-:Y:S01]  /*4300*/  HADD2.F32 R11, -RZ, R15.H0_H0 ;  /* 0x2000000fff0b7230 */ /* 0x000fe20000004100 */
        /* <DEDUP_REMOVED lines=15> */
[----:B------:R1:W4:Y:S01]  /*4400*/  LDG.E R8, [R8.64] ;  /* 0x0000001008087981 */ /* 0x000322000c1e1900 */
[----:B------:R-:W-:Y:S01]  /*4410*/  FMUL.FTZ R10, R10, UR19 ;  /* 0x000000130a0a7c20 */ /* 0x000fe20008410000 */
        /* <DEDUP_REMOVED lines=16> */
[----:B-1----:R-:W-:Y:S01]  /*4520*/  HADD2.F32 R9, -RZ, R17.H1_H1 ;  /* 0x30000011ff097230 */ /* 0x002fe20000004100 */
        /* <DEDUP_REMOVED lines=45> */
.L_x_1655:
[----:B------:R-:W-:Y:S05]  /*4800*/  BSYNC B0 ;  /* 0x0000000000007941 */ /* 0x000fea0003800000 */
.L_x_1654:
        /* <DEDUP_REMOVED lines=11> */
.L_x_1657:
[----:B------:R-:W-:Y:S05]  /*48c0*/  BSYNC B0 ;  /* 0x0000000000007941 */ /* 0x000fea0003800000 */
.L_x_1656:
        /* <DEDUP_REMOVED lines=15> */
.L_x_1659:
[----:B------:R-:W-:Y:S05]  /*49c0*/  BSYNC B0 ;  /* 0x0000000000007941 */ /* 0x000fea0003800000 */
.L_x_1658:
        /* <DEDUP_REMOVED lines=12> */
.L_x_1661:
[----:B------:R-:W-:Y:S05]  /*4a90*/  BSYNC B0 ;  /* 0x0000000000007941 */ /* 0x000fea0003800000 */
.L_x_1660:
        /* <DEDUP_REMOVED lines=102> */
.L_x_1663:
[----:B------:R-:W-:Y:S05]  /*5100*/  BSYNC B0 ;  /* 0x0000000000007941 */ /* 0x000fea0003800000 */
.L_x_1662:
        /* <DEDUP_REMOVED lines=11> */
.L_x_1665:
[----:B------:R-:W-:Y:S05]  /*51c0*/  BSYNC B0 ;  /* 0x0000000000007941 */ /* 0x000fea0003800000 */
.L_x_1664:
        /* <DEDUP_REMOVED lines=15> */
.L_x_1667:
[----:B------:R-:W-:Y:S05]  /*52c0*/  BSYNC B0 ;  /* 0x0000000000007941 */ /* 0x000fea0003800000 */
.L_x_1666:
        /* <DEDUP_REMOVED lines=12> */
.L_x_1669:
[----:B------:R-:W-:Y:S05]  /*5390*/  BSYNC B0 ;  /* 0x0000000000007941 */ /* 0x000fea0003800000 */
.L_x_1668:
        /* <DEDUP_REMOVED lines=20> */
[--C-:B----4-:R-:W-:Y:S02]  /*54e0*/  HADD2.F32 R9, -RZ, R14.reuse.H0_H0 ;  /* 0x2000000eff097230 */ /* 0x110fe40000004100 */
[----:B------:R-:W-:Y:S02]  /*54f0*/  HADD2.F32 R11, -RZ, R15.H0_H0 ;  /* 0x2000000fff0b7230 */ /* 0x000fe40000004100 */
[----:B------:R-:W-:Y:S01]  /*5500*/  HADD2.F32 R2, -RZ, R3.H1_H1 ;  /* 0x30000003ff027230 */ /* 0x000fe20000004100 */
[----:B------:R-:W-:Y:S01]  /*5510*/  FADD.FTZ R10, R4, R9 ;  /* 0x00000009040a7221 */ /* 0x000fe20000010000 */
[----:B------:R-:W-:-:S02]  /*5520*/  HADD2.F32 R9, -RZ, R14.H1_H1 ;  /* 0x3000000eff097230 */ /* 0x000fc40000004100 */
[----:B------:R-:W-:Y:S02]  /*5530*/  HADD2.F32 R4, -RZ, R3.H0_H0 ;  /* 0x20000003ff047230 */ /* 0x000fe40000004100 */
[----:B------:R-:W-:Y:S01]  /*5540*/  HADD2.F32 R3, -RZ, R15.H1_H1 ;  /* 0x3000000fff037230 */ /* 0x000fe20000004100 */
[----:B------:R-:W-:Y:S02]  /*5550*/  FADD.FTZ R17, R8, R9 ;  /* 0x0000000908117221 */ /* 0x000fe40000010000 */
[----:B------:R-:W-:Y:S02]  /*5560*/  FADD.FTZ R4, R4, R11 ;  /* 0x0000000b04047221 */ /* 0x000fe40000010000 */
[----:B------:R-:W-:Y:S01]  /*5570*/  IMAD.X R9, RZ, RZ, UR11, P0 ;  /* 0x0000000bff097e24 */ /* 0x000fe200080e06ff */
[----:B------:R-:W-:Y:S01]  /*5580*/  LEA R8, P0, R12, c[0x0][0x168], 0x2 ;  /* 0x00005a000c087a11 */ /* 0x000fe200078010ff */
[----:B------:R-:W-:Y:S02]  /*5590*/  FADD.FTZ R11, R2, R3 ;  /* 0x00000003020b7221 */ /* 0x000fe40000010000 */
[----:B------:R-:W-:Y:S01]  /*55a0*/  IMAD.WIDE.U32 R2, R5, R0, c[0x0][0x178] ;  /* 0x00005e0005027625 */ /* 0x000fe200078e0000 */
[----:B------:R-:W-:-:S02]  /*55b0*/  LEA.HI.X R9, R12, c[0x0][0x16c], R9, 0x2, P0 ;  /* 0x00005b000c097a11 */ /* 0x000fc400000f1409 */
[----:B------:R-:W-:Y:S02]  /*55c0*/  F2FP.PACK_AB R12, R17, R10 ;  /* 0x0000000a110c723e */ /* 0x000fe400000000ff */
[----:B------:R-:W-:Y:S01]  /*55d0*/  F2FP.PACK_AB R13, R11, R4 ;  /* 0x000000040b0d723e */ /* 0x000fe200000000ff */
        /* <DEDUP_REMOVED lines=18> */
[--C-:B-1----:R-:W-:Y:S01]  /*5700*/  HADD2.F32 R9, -RZ, R15.reuse.H0_H0 ;  /* 0x2000000fff097230 */ /* 0x102fe20000004100 */
        /* <DEDUP_REMOVED lines=47> */
.L_x_1671:
[----:B------:R-:W-:Y:S05]  /*5a00*/  BSYNC B0 ;  /* 0x0000000000007941 */ /* 0x000fea0003800000 */
.L_x_1670:
        /* <DEDUP_REMOVED lines=12> */
.L_x_1673:
[----:B------:R-:W-:Y:S05]  /*5ad0*/  BSYNC B0 ;  /* 0x0000000000007941 */ /* 0x000fea0003800000 */
.L_x_1672:
        /* <DEDUP_REMOVED lines=12> */
.L_x_1675:
[----:B------:R-:W-:Y:S05]  /*5ba0*/  BSYNC B0 ;  /* 0x0000000000007941 */ /* 0x000fea0003800000 */
.L_x_1674:
        /* <DEDUP_REMOVED lines=11> */
.L_x_1677:
[----:B------:R-:W-:Y:S05]  /*5c60*/  BSYNC B0 ;  /* 0x0000000000007941 */ /* 0x000fea0003800000 */
.L_x_1676:
        /* <DEDUP_REMOVED lines=13> */
.L_x_1678:
[----:B------:R-:W-:Y:S05]  /*5d40*/  EXIT ;  /* 0x000000000000794d */ /* 0x000fea0003800000 */
        .weak           $__internal_31_$__cuda_sm20_div_s64
        .type           $__internal_31_$__cuda_sm20_div_s64,@function
        .size           $__internal_31_$__cuda_sm20_div_s64,(.L_x_3064 - $__internal_31_$__cuda_sm20_div_s64)
$__internal_31_$__cuda_sm20_div_s64:
        /* <DEDUP_REMOVED lines=82> */
[----:B------:R-:W-:Y:S06]  /*6270*/  RET.REL.NODEC R10 `(_ZN4vllm31rms_norm_per_block_quant_kernelIN3c104HalfENS1_13Float8_e4m3fnELb1ELb0ELi64EEEvPT0_PfPKT_S9_PKffiiPS7_l) ;  /* 0xffff9d800a007950 */ /* 0x000fec0003c3ffff */
.L_x_1680:
        /* <DEDUP_REMOVED lines=16> */
.L_x_3064:


//--------------------- .text._ZN4vllm31rms_norm_per_block_quant_kernelIN3c104HalfEaLb1ELb1ELi64EEEvPT0_PfPKT_S8_PKffiiPS6_l --------------------------
	.section	.text._ZN4vllm31rms_norm_per_block_quant_kernelIN3c104HalfEaLb1ELb1ELi64EEEvPT0_PfPKT_S8_PKffiiPS6_l,"ax",@progbits
	.sectioninfo	@"SHI_REGISTERS=52"
	.align	128
        .global         _ZN4vllm31rms_norm_per_block_quant_kernelIN3c104HalfEaLb1ELb1ELi64EEEvPT0_PfPKT_S8_PKffiiPS6_l
        .type           _ZN4vllm31rms_norm_per_block_quant_kernelIN3c104HalfEaLb1ELb1ELi64EEEvPT0_PfPKT_S8_PKffiiPS6_l,@function
        .size           _ZN4vllm31rms_norm_per_block_quant_kernelIN3c104HalfEaLb1ELb1ELi64EEEvPT0_PfPKT_S8_PKffiiPS6_l,(.L_x_3066 - _ZN4vllm31rms_norm_per_block_quant_kernelIN3c104HalfEaLb1ELb1ELi64EEEvPT0_PfPKT_S8_PKffiiPS6_l)
        .other          _ZN4vllm31rms_norm_per_block_quant_kernelIN3c104HalfEaLb1ELb1ELi64EEEvPT0_PfPKT_S8_PKffiiPS6_l,@"STO_CUDA_ENTRY STV_DEFAULT"
_ZN4vllm31rms_norm_per_block_quant_kernelIN3c104HalfEaLb1ELb1ELi64EEEvPT0_PfPKT_S8_PKffiiPS6_l:
.text._ZN4vllm31rms_norm_per_block_quant_kernelIN3c104HalfEaLb1ELb1ELi64EEEvPT0_PfPKT_S8_PKffiiPS6_l:
        /* <DEDUP_REMOVED lines=26> */
.L_x_1683:
        /* <DEDUP_REMOVED lines=100> */
.L_x_1682:
[----:B------:R-:W-:Y:S05]  /*07e0*/  BSYNC B0 ;  /* 0x0000000000007941 */ /* 0x000fea0003800000 */
.L_x_1681:
[----:B------:R-:W-:Y:S01]  /*07f0*/  MOV R10, c[0x0][0x0] ;  /* 0x00000000000a7a02 */ /* 0x000fe20000000f00 */
[----:B------:R-:W-:Y:S03]  /*0800*/  BSSY B0, `(.L_x_1684) ;  /* 0x000009e000007945 */ /* 0x000fe60003800000 */
        /* <DEDUP_REMOVED lines=99> */
.L_x_1685:
        /* <DEDUP_REMOVED lines=58> */
.L_x_1686:
[----:B0-----:R-:W-:Y:S05]  /*11e0*/  BSYNC B0 ;  /* 0x0000000000007941 */ /* 0x001fea0003800000 */
.L_x_1684:
        /* <DEDUP_REMOVED lines=20> */
[----:B01----:R-:W-:Y:S05]  /*1330*/  CALL.REL.NOINC `($__internal_32_$__cuda_sm20_div_s64) ;  /* 0x00003da000007944 */ /* 0x003fea0003c00000 */
[----:B------:R-:W-:Y:S01]  /*1340*/  IMAD.MOV.U32 R4, RZ, RZ, R14 ;  /* 0x000000ffff047224 */ /* 0x000fe200078e000e */
[----:B------:R-:W-:Y:S01]  /*1350*/  MOV R5, R15 ;  /* 0x0000000f00057202 */ /* 0x000fe20000000f00 */
[----:B------:R-:W-:Y:S05]  /*1360*/  BRA `(.L_x_1688) ;  /* 0x0000018000007947 */ /* 0x000fea0003800000 */
.L_x_1687:
        /* <DEDUP_REMOVED lines=24> */
.L_x_1688:
[----:B------:R-:W0:Y:S01]  /*14f0*/  S2R R2, SR_TID.X ;  /* 0x0000000000027919 */ /* 0x000e220000002100 */
[----:B------:R-:W-:Y:S01]  /*1500*/  ISETP.NE.U32.AND P0, PT, R5, RZ, PT ;  /* 0x000000ff0500720c */ /* 0x000fe20003f05070 */
[----:B------:R-:W-:-:S12]  /*1510*/  BSSY B0, `(.L_x_1689) ;  /* 0x000002a000007945 */ /* 0x000fd80003800000 */
[----:B------:R-:W-:Y:S05]  /*1520*/  @!P0 BRA `(.L_x_1690) ;  /* 0x0000011000008947 */ /* 0x000fea0003800000 */
[----:B0-----:R-:W-:Y:S01]  /*1530*/  IMAD.MOV.U32 R18, RZ, RZ, R2 ;  /* 0x000000ffff127224 */ /* 0x001fe200078e0002 */
[----:B------:R-:W-:Y:S01]  /*1540*/  MOV R10, R5 ;  /* 0x00000005000a7202 */ /* 0x000fe20000000f00 */
[----:B------:R-:W-:Y:S01]  /*1550*/  IMAD.MOV.U32 R13, RZ, RZ, RZ ;  /* 0x000000ffff0d7224 */ /* 0x000fe200078e00ff */
[----:B------:R-:W-:Y:S01]  /*1560*/  MOV R6, 0x1590 ;  /* 0x0000159000067802 */ /* 0x000fe20000000f00 */
[----:B------:R-:W-:Y:S02]  /*1570*/  IMAD.MOV.U32 R11, RZ, RZ, R4 ;  /* 0x000000ffff0b7224 */ /* 0x000fe400078e0004 */
[----:B-1----:R-:W-:Y:S05]  /*1580*/  CALL.REL.NOINC `($__internal_32_$__cuda_sm20_div_s64) ;  /* 0x00003b5000007944 */ /* 0x002fea0003c00000 */
        /* <DEDUP_REMOVED lines=8> */
[----:B------:R-:W-:Y:S01]  /*1610*/  IMAD.IADD R7, R3, 0x1, R7 ;  /* 0x0000000103077824 */ /* 0x000fe200078e0207 */
[----:B------:R-:W-:Y:S01]  /*1620*/  MOV R3, R15 ;  /* 0x0000000f00037202 */ /* 0x000fe20000000f00 */
[----:B------:R-:W-:Y:S05]  /*1630*/  BRA `(.L_x_1691) ;  /* 0x0000017000007947 */ /* 0x000fea0003800000 */
.L_x_1690:
        /* <DEDUP_REMOVED lines=9> */
[----:B0-----:R-:W-:Y:S01]  /*16d0*/  IMAD.HI.U32 R8, R7, R2, RZ ;  /* 0x0000000207087227 */ /* 0x001fe200078e00ff */
[----:B------:R-:W-:-:S03]  /*16e0*/  HFMA2.MMA R7, -RZ, RZ, 0, 0 ;  /* 0x00000000ff077435 */ /* 0x000fc600000001ff */
        /* <DEDUP_REMOVED lines=12> */
.L_x_1691:
[----:B------:R-:W-:Y:S05]  /*17b0*/  BSYNC B0 ;  /* 0x0000000000007941 */ /* 0x000fea0003800000 */
.L_x_1689:
[C---:B------:R-:W-:Y:S01]  /*17c0*/  IMAD.SHL.U32 R9, R2.reuse, 0x10, RZ ;  /* 0x0000001002097824 */ /* 0x040fe200078e00ff */
[----:B------:R-:W-:Y:S01]  /*17d0*/  SHF.L.U64.HI R6, R2, 0x4, R3 ;  /* 0x0000000402067819 */ /* 0x000fe20000010203 */
[----:B------:R-:W-:Y:S01]  /*17e0*/  USHF.R.S32.HI UR4, URZ, 0x1f, UR11 ;  /* 0x0000001f3f047899 */ /* 0x000fe2000801140b */
[----:B------:R-:W-:Y:S02]  /*17f0*/  BSSY B0, `(.L_x_1692) ;  /* 0x00000fa000007945 */ /* 0x000fe40003800000 */
[----:B------:R-:W-:-:S04]  /*1800*/  IADD3 R11, P1, R9, 0x10, RZ ;  /* 0x00000010090b7810 */ /* 0x000fc80007f3e0ff */
[----:B------:R-:W-:Y:S01]  /*1810*/  ISETP.LT.U32.AND P0, PT, R11, UR11, PT ;  /* 0x0000000b0b007c0c */ /* 0x000fe2000bf01070 */
[--C-:B------:R-:W-:Y:S01]  /*1820*/  IMAD.X R8, RZ, RZ, R6.reuse, P1 ;  /* 0x000000ffff087224 */ /* 0x100fe200008e0606 */
[----:B------:R-:W-:Y:S02]  /*1830*/  IADD3 R24, P1, R0, R9, RZ ;  /* 0x0000000900187210 */ /* 0x000fe40007f3e0ff */
[----:B------:R-:W-:Y:S02]  /*1840*/  MOV R9, RZ ;  /* 0x000000ff00097202 */ /* 0x000fe40000000f00 */
        /* <DEDUP_REMOVED lines=10> */
.L_x_1694:
        /* <DEDUP_REMOVED lines=62> */
[----:B------:R-:W-:Y:S01]  /*1cd0*/  IMAD.X R17, R17, 0x1, R8, P0 ;  /* 0x0000000111117824 */ /* 0x000fe200000e0608 */
[----:B------:R-:W-:-:S04]  /*1ce0*/  IADD3.X R15, R15, R8, RZ, P1, !PT ;  /* 0x000000080f0f7210 */ /* 0x000fc80000ffe4ff */
        /* <DEDUP_REMOVED lines=170> */
.L_x_1693:
[----:B------:R-:W-:Y:S05]  /*2790*/  BSYNC B0 ;  /* 0x0000000000007941 */ /* 0x000fea0003800000 */
.L_x_1692:
        /* <DEDUP_REMOVED lines=16> */
[----:B-1----:R-:W-:Y:S05]  /*28a0*/  CALL.REL.NOINC `($__internal_32_$__cuda_sm20_div_s64) ;  /* 0x0000283000007944 */ /* 0x002fea0003c00000 */
[----:B------:R-:W-:Y:S05]  /*28b0*/  BRA `(.L_x_1696) ;  /* 0x0000017000007947 */ /* 0x000fea0003800000 */
.L_x_1695:
        /* <DEDUP_REMOVED lines=23> */
.L_x_1696:
        /* <DEDUP_REMOVED lines=9> */
[----:B------:R-:W-:Y:S01]  /*2ac0*/  IADD3 R28, P4, R23, 0x1, RZ ;  /* 0x00000001171c7810 */ /* 0x000fe20007f9e0ff */
[----:B------:R-:W-:Y:S01]  /*2ad0*/  IMAD.X R6, RZ, RZ, ~R5, P0 ;  /* 0x000000ffff067224 */ /* 0x000fe200000e0e05 */
[----:B------:R-:W-:Y:S01]  /*2ae0*/  IADD3 R11, R11, R17, RZ ;  /* 0x000000110b0b7210 */ /* 0x000fe20007ffe0ff */
[----:B------:R-:W-:Y:S01]  /*2af0*/  IMAD.WIDE.U32 R8, R25, R8, c[0x2][0x0] ;  /* 0x0080000019087625 */ /* 0x000fe200078e0008 */
[----:B------:R-:W-:-:S02]  /*2b00*/  IADD3 R27, P3, R23, 0x2, RZ ;  /* 0x00000002171b7810 */ /* 0x000fc40007f7e0ff */
[----:B------:R-:W-:Y:S01]  /*2b10*/  LOP3.LUT R10, RZ, R10, RZ, 0x33, !PT ;  /* 0x0000000aff0a7212 */ /* 0x000fe200078e33ff */
[----:B------:R-:W-:Y:S01]  /*2b20*/  IMAD R13, R6, R25, RZ ;  /* 0x00000019060d7224 */ /* 0x000fe200078e02ff */
[----:B------:R-:W-:Y:S01]  /*2b30*/  IADD3 R12, P0, -R23, R8, RZ ;  /* 0x00000008170c7210 */ /* 0x000fe20007f1e1ff */
[----:B------:R-:W-:Y:S01]  /*2b40*/  IMAD R17, R5, UR13, RZ ;  /* 0x0000000d05117c24 */ /* 0x000fe2000f8e02ff */
[----:B------:R-:W-:Y:S01]  /*2b50*/  LOP3.LUT R6, R23, 0x20, RZ, 0xfc, !PT ;  /* 0x0000002017067812 */ /* 0x000fe200078efcff */
[----:B------:R-:W-:Y:S01]  /*2b60*/  IMAD.MOV.U32 R31, RZ, RZ, RZ ;  /* 0x000000ffff1f7224 */ /* 0x000fe200078e00ff */
[----:B------:R-:W-:Y:S01]  /*2b70*/  IADD3.X R13, R9, -0x1, R13, P0, !PT ;  /* 0xffffffff090d7810 */ /* 0x000fe200007fe40d */
[----:B------:R-:W-:Y:S01]  /*2b80*/  IMAD.WIDE.U32 R8, R4, UR13, RZ ;  /* 0x0000000d04087c25 */ /* 0x000fe2000f8e00ff */
[----:B------:R-:W-:Y:S02]  /*2b90*/  IADD3 R22, P0, R23, 0x10, RZ ;  /* 0x0000001017167810 */ /* 0x000fe40007f1e0ff */
[----:B------:R-:W-:Y:S01]  /*2ba0*/  LOP3.LUT R29, RZ, c[0x0][0x18c], RZ, 0x33, !PT ;  /* 0x00006300ff1d7a12 */ /* 0x000fe200078e33ff */
[----:B------:R-:W-:Y:S01]  /*2bb0*/  IMAD.IADD R34, R9, 0x1, R17 ;  /* 0x0000000109227824 */ /* 0x000fe200078e0211 */
[----:B------:R-:W-:Y:S01]  /*2bc0*/  LOP3.LUT R30, RZ, UR18, RZ, 0x33, !PT ;  /* 0x00000012ff1e7c12 */ /* 0x000fe2000f8e33ff */
[----:B------:R-:W-:Y:S01]  /*2bd0*/  IMAD.X R35, RZ, RZ, RZ, P0 ;  /* 0x000000ffff237224 */ /* 0x000fe200000e06ff */
[----:B------:R-:W-:Y:S01]  /*2be0*/  IADD3.X R38, RZ, RZ, RZ, P3, !PT ;  /* 0x000000ffff267210 */ /* 0x000fe20001ffe4ff */
[----:B------:R-:W-:Y:S01]  /*2bf0*/  IMAD.X R36, RZ, RZ, RZ, P1 ;  /* 0x000000ffff247224 */ /* 0x000fe200008e06ff */
[----:B------:R-:W-:Y:S01]  /*2c00*/  LOP3.LUT R11, RZ, R11, RZ, 0x33, !PT ;  /* 0x0000000bff0b7212 */ /* 0x000fe200078e33ff */
[----:B------:R-:W-:-:S02]  /*2c10*/  IMAD.X R37, RZ, RZ, RZ, P2 ;  /* 0x000000ffff257224 */ /* 0x000fc400010e06ff */
[----:B------:R-:W-:Y:S02]  /*2c20*/  IMAD.X R39, RZ, RZ, RZ, P4 ;  /* 0x000000ffff277224 */ /* 0x000fe400020e06ff */
.L_x_1705:
[----:B---3--:R-:W-:Y:S01]  /*2c30*/  IADD3 R21, P0, RZ, -R8, RZ ;  /* 0x80000008ff157210 */ /* 0x008fe20007f1e0ff */
[----:B------:R-:W-:Y:S01]  /*2c40*/  IMAD.MOV.U32 R17, RZ, RZ, RZ ;  /* 0x000000ffff117224 */ /* 0x000fe200078e00ff */
[----:B0-2---:R-:W-:Y:S01]  /*2c50*/  SHF.R.S32.HI R20, RZ, 0x1f, R33 ;  /* 0x0000001fff147819 */ /* 0x005fe20000011421 */
[----:B------:R-:W-:Y:S01]  /*2c60*/  YIELD ;  /* 0x0000000000007946 */ /* 0x000fe20003800000 */
[----:B------:R-:W-:Y:S01]  /*2c70*/  BSSY B0, `(.L_x_1698) ;  /* 0x000008f000007945 */ /* 0x000fe20003800000 */
[----:B------:R-:W-:Y:S02]  /*2c80*/  IMAD.X R43, RZ, RZ, ~R34, P0 ;  /* 0x000000ffff2b7224 */ /* 0x000fe400000e0e22 */
[----:B----4-:R-:W-:Y:S02]  /*2c90*/  IMAD R16, R32, R21, RZ ;  /* 0x0000001520107224 */ /* 0x010fe400078e02ff */
        /* <DEDUP_REMOVED lines=8> */
[----:B------:R-:W-:Y:S01]  /*2d20*/  IMAD.WIDE.U32 R20, R31, R21, R12 ;  /* 0x000000151f147225 */ /* 0x000fe200078e000c */
[----:B------:R-:W-:Y:S02]  /*2d30*/  IADD3 R45, R17, R41, RZ ;  /* 0x00000029112d7210 */ /* 0x000fe40007ffe0ff */
[-C--:B------:R-:W-:Y:S02]  /*2d40*/  ISETP.GT.AND.EX P1, PT, R19, R30.reuse, PT, P1 ;  /* 0x0000001e1300720c */ /* 0x080fe40003f24310 */
[----:B------:R-:W-:Y:S02]  /*2d50*/  ISETP.GE.AND.EX P0, PT, R45, UR20, PT, P0 ;  /* 0x000000142d007c0c */ /* 0x000fe4000bf06300 */
[----:B------:R-:W-:Y:S02]  /*2d60*/  SEL R41, R18, R29, P1 ;  /* 0x0000001d12297207 */ /* 0x000fe40000800000 */
[----:B------:R-:W-:-:S02]  /*2d70*/  SEL R19, R19, R30, P1 ;  /* 0x0000001e13137207 */ /* 0x000fc40000800000 */
[----:B------:R-:W-:-:S04]  /*2d80*/  IADD3 R41, P2, -R41, R20, RZ ;  /* 0x0000001429297210 */ /* 0x000fc80007f5e1ff */
[----:B------:R-:W-:-:S03]  /*2d90*/  IADD3.X R42, ~R19, R21, R43, P2, !PT ;  /* 0x00000015132a7210 */ /* 0x000fc600017fe52b */
        /* <DEDUP_REMOVED lines=24> */
[----:B------:R-:W-:Y:S02]  /*2f20*/  IADD3 R43, R43, 0x1, RZ ;  /* 0x000000012b2b7810 */ /* 0x000fe40007ffe0ff */
[----:B------:R-:W-:Y:S02]  /*2f30*/  ISETP.GE.U32.AND.EX P0, PT, R42, RZ, PT, P0 ;  /* 0x000000ff2a00720c */ /* 0x000fe40003f06100 */
[----:B------:R-:W-:Y:S02]  /*2f40*/  LOP3.LUT R43, R43, 0x3, RZ, 0xc0, !PT ;  /* 0x000000032b2b7812 */ /* 0x000fe400078ec0ff */
[----:B------:R-:W-:-:S02]  /*2f50*/  MOV R41, R47 ;  /* 0x0000002f00297202 */ /* 0x000fc40000000f00 */
        /* <DEDUP_REMOVED lines=16> */
[----:B------:R-:W-:Y:S02]  /*3060*/  MOV R46, R48 ;  /* 0x00000030002e7202 */ /* 0x000fe40000000f00 */
        /* <DEDUP_REMOVED lines=12> */
.L_x_1703:
[----:B------:R-:W-:Y:S05]  /*3130*/  BSYNC B2 ;  /* 0x0000000000027941 */ /* 0x000fea0003800000 */
.L_x_1702:
[----:B------:R-:W-:Y:S05]  /*3140*/  @!P0 BRA `(.L_x_1701) ;  /* 0x0000015000008947 */ /* 0x000fea0003800000 */
[----:B0-----:R0:W2:Y:S01]  /*3150*/  LDS R43, [R20] ;  /* 0x00000000142b7984 */ /* 0x0010a20000000800 */
[----:B------:R-:W-:-:S03]  /*3160*/  LEA R40, R44, 0x180, 0x2 ;  /* 0x000001802c287811 */ /* 0x000fc600078e10ff */
.L_x_1704:
        /* <DEDUP_REMOVED lines=19> */
.L_x_1701:
[----:B------:R-:W-:Y:S05]  /*32a0*/  BSYNC B1 ;  /* 0x0000000000017941 */ /* 0x000fea0003800000 */
.L_x_1700:
        /* <DEDUP_REMOVED lines=43> */
.L_x_1699:
[----:B------:R-:W-:Y:S05]  /*3560*/  BSYNC B0 ;  /* 0x0000000000007941 */ /* 0x000fea0003800000 */
.L_x_1698:
[----:B------:R-:W-:Y:S02]  /*3570*/  IADD3 R33, R33, 0x1, RZ ;  /* 0x0000000121217810 */ /* 0x000fe40007ffe0ff */
[----:B------:R-:W-:Y:S02]  /*3580*/  IADD3 R31, P1, R31, 0x1, RZ ;  /* 0x000000011f1f7810 */ /* 0x000fe40007f3e0ff */
[----:B------:R-:W-:Y:S02]  /*3590*/  ISETP.GT.U32.AND P0, PT, R14, R33, PT ;  /* 0x000000210e00720c */ /* 0x000fe40003f04070 */
[----:B------:R-:W-:-:S02]  /*35a0*/  IADD3.X R32, RZ, R32, RZ, P1, !PT ;  /* 0x00000020ff207210 */ /* 0x000fc40000ffe4ff */
[----:B------:R-:W-:-:S13]  /*35b0*/  ISETP.GT.AND.EX P0, PT, R15, RZ, PT, P0 ;  /* 0x000000ff0f00720c */ /* 0x000fda0003f04300 */
[----:B------:R-:W-:Y:S05]  /*35c0*/  @P0 BRA `(.L_x_1705) ;  /* 0xfffff66000000947 */ /* 0x000fea000383ffff */
.L_x_1697:
        /* <DEDUP_REMOVED lines=33> */
[----:B------:R-:W-:Y:S01]  /*37e0*/  IMAD.MOV.U32 R22, RZ, RZ, R4 ;  /* 0x000000ffff167224 */ /* 0x000fe200078e0004 */
[----:B------:R-:W-:Y:S01]  /*37f0*/  MOV R17, R5 ;  /* 0x0000000500117202 */ /* 0x000fe20000000f00 */
[----:B----4-:R-:W-:Y:S01]  /*3800*/  IMAD.MOV.U32 R16, RZ, RZ, c[0x0][0x1a0] ;  /* 0x00006800ff107624 */ /* 0x010fe200078e00ff */
[----:B------:R-:W-:Y:S01]  /*3810*/  MOV R10, 0x3840 ;  /* 0x00003840000a7802 */ /* 0x000fe20000000f00 */
[----:B------:R-:W-:Y:S02]  /*3820*/  IMAD.MOV.U32 R11, RZ, RZ, c[0x0][0x1a4] ;  /* 0x00006900ff0b7624 */ /* 0x000fe400078e00ff */
[----:B-123--:R-:W-:Y:S05]  /*3830*/  CALL.REL.NOINC `($__internal_33_$__cuda_sm20_rem_s64) ;  /* 0x00001de000007944 */ /* 0x00efea0003c00000 */
[----:B------:R-:W-:Y:S05]  /*3840*/  BRA `(.L_x_1709) ;  /* 0x0000013000007947 */ /* 0x000fea0003800000 */
.L_x_1708:
        /* <DEDUP_REMOVED lines=17> */
[----:B------:R-:W-:-:S04]  /*3960*/  @!P1 LOP3.LUT R9, RZ, c[0x0][0x1a0], RZ, 0x33, !PT ;  /* 0x00006800ff099a12 */ /* 0x000fc800078e33ff */
[----:B------:R-:W-:-:S04]  /*3970*/  MOV R6, R9 ;  /* 0x0000000900067202 */ /* 0x000fc80000000f00 */
.L_x_1709:
        /* <DEDUP_REMOVED lines=13> */
.L_x_1707:
[----:B------:R-:W-:Y:S05]  /*3a50*/  BSYNC B0 ;  /* 0x0000000000007941 */ /* 0x000fea0003800000 */
.L_x_1706:
[----:B0-----:R-:W0:Y:S04]  /*3a60*/  S2R R5, SR_TID.X ;  /* 0x0000000000057919 */ /* 0x001e280000002100 */
[----:B------:R-:W-:Y:S01]  /*3a70*/  BAR.SYNC.DEFER_BLOCKING 0x0 ;  /* 0x0000000000007b1d */ /* 0x000fe20000010000 */
[----:B0-----:R-:W-:-:S13]  /*3a80*/  ISETP.GE.U32.AND P0, PT, R5, UR11, PT ;  /* 0x0000000b05007c0c */ /* 0x001fda000bf06070 */
        /* <DEDUP_REMOVED lines=10> */
[----:B------:R-:W-:Y:S01]  /*3b30*/  IMAD.X R4, RZ, RZ, c[0x0][0x1a4], P0 ;  /* 0x00006900ff047624 */ /* 0x000fe200000e06ff */
[----:B------:R-:W-:Y:S01]  /*3b40*/  MOV R2, UR4 ;  /* 0x0000000400027c02 */ /* 0x000fe20008000f00 */
[----:B------:R-:W-:-:S03]  /*3b50*/  IMAD.U32 R3, RZ, RZ, UR5 ;  /* 0x00000005ff037e24 */ /* 0x000fc6000f8e00ff */
[----:B------:R-:W-:Y:S01]  /*3b60*/  IADD3.X R4, R4, -0x1, RZ, P1, !PT ;  /* 0xffffffff04047810 */ /* 0x000fe20000ffe4ff */
[----:B------:R-:W-:Y:S02]  /*3b70*/  IMAD.U32 R3, RZ, RZ, UR12 ;  /* 0x0000000cff037e24 */ /* 0x000fe4000f8e00ff */
.L_x_1713:
[----:B------:R-:W-:Y:S02]  /*3b80*/  IMAD.MOV.U32 R6, RZ, RZ, 0x8 ;  /* 0x00000008ff067424 */ /* 0x000fe400078e00ff */
[----:B------:R-:W-:Y:S02]  /*3b90*/  IMAD.MOV.U32 R10, RZ, RZ, 0x8 ;  /* 0x00000008ff0a7424 */ /* 0x000fe400078e00ff */
[----:B------:R-:W-:-:S04]  /*3ba0*/  IMAD.WIDE.U32 R6, R5, R6, UR8 ;  /* 0x0000000805067e25 */ /* 0x000fc8000f8e0006 */
[----:B------:R-:W-:Y:S02]  /*3bb0*/  IMAD.WIDE.U32 R10, R5, R10, UR6 ;  /* 0x00000006050a7e25 */ /* 0x000fe4000f8e000a */
[----:B--2---:R-:W2:Y:S04]  /*3bc0*/  LDG.E.64.CONSTANT R6, [R6.64] ;  /* 0x0000001006067981 */ /* 0x004ea8000c1e9b00 */
[----:B---3--:R-:W3:Y:S01]  /*3bd0*/  LDG.E.64 R18, [R10.64] ;  /* 0x000000100a127981 */ /* 0x008ee2000c1e1b00 */
[----:B------:R-:W-:-:S04]  /*3be0*/  IMAD.MOV.U32 R8, RZ, RZ, 0x8 ;  /* 0x00000008ff087424 */ /* 0x000fc800078e00ff */
[----:B------:R-:W-:-:S06]  /*3bf0*/  IMAD.WIDE.U32 R8, R5, R8, c[0x0][0x178] ;  /* 0x00005e0005087625 */ /* 0x000fcc00078e0008 */
[----:B------:R-:W5:Y:S01]  /*3c00*/  LDG.E.64.CONSTANT R8, [R8.64] ;  /* 0x0000001008087981 */ /* 0x000f62000c1e9b00 */
[--C-:B--2---:R-:W-:Y:S02]  /*3c10*/  HADD2.F32 R12, -RZ, R6.reuse.H0_H0 ;  /* 0x20000006ff0c7230 */ /* 0x104fe40000004100 */
[----:B------:R-:W-:Y:S02]  /*3c20*/  HADD2.F32 R13, -RZ, R6.H1_H1 ;  /* 0x30000006ff0d7230 */ /* 0x000fe40000004100 */
[--C-:B------:R-:W-:Y:S02]  /*3c30*/  HADD2.F32 R14, -RZ, R7.reuse.H0_H0 ;  /* 0x20000007ff0e7230 */ /* 0x100fe40000004100 */
[----:B------:R-:W-:Y:S02]  /*3c40*/  HADD2.F32 R15, -RZ, R7.H1_H1 ;  /* 0x30000007ff0f7230 */ /* 0x000fe40000004100 */
[--C-:B---3--:R-:W-:Y:S02]  /*3c50*/  HADD2.F32 R17, -RZ, R18.reuse.H0_H0 ;  /* 0x20000012ff117230 */ /* 0x108fe40000004100 */
[----:B----4-:R-:W-:-:S02]  /*3c60*/  HADD2.F32 R16, -RZ, R18.H1_H1 ;  /* 0x30000012ff107230 */ /* 0x010fc40000004100 */
[--C-:B------:R-:W-:Y:S01]  /*3c70*/  HADD2.F32 R7, -RZ, R19.reuse.H0_H0 ;  /* 0x20000013ff077230 */ /* 0x100fe20000004100 */
[----:B------:R-:W-:Y:S01]  /*3c80*/  FADD.FTZ R12, R12, R17 ;  /* 0x000000110c0c7221 */ /* 0x000fe20000010000 */
[----:B------:R-:W-:Y:S01]  /*3c90*/  HADD2.F32 R6, -RZ, R19.H1_H1 ;  /* 0x30000013ff067230 */ /* 0x000fe20000004100 */
[----:B------:R-:W-:Y:S01]  /*3ca0*/  FADD.FTZ R13, R13, R16 ;  /* 0x000000100d0d7221 */ /* 0x000fe20000010000 */
[----:B------:R-:W-:Y:S01]  /*3cb0*/  LOP3.LUT R16, R4, c[0x0][0x1a4], RZ, 0xfc, !PT ;  /* 0x0000690004107a12 */ /* 0x000fe200078efcff */
[----:B------:R-:W-:Y:S02]  /*3cc0*/  FADD.FTZ R14, R14, R7 ;  /* 0x000000070e0e7221 */ /* 0x000fe40000010000 */
[----:B------:R-:W-:Y:S01]  /*3cd0*/  FADD.FTZ R15, R15, R6 ;  /* 0x000000060f0f7221 */ /* 0x000fe20000010000 */
[----:B------:R-:W-:Y:S02]  /*3ce0*/  F2FP.PACK_AB R6, R13, R12 ;  /* 0x0000000c0d06723e */ /* 0x000fe400000000ff */
[----:B------:R-:W-:-:S02]  /*3cf0*/  ISETP.NE.U32.AND P0, PT, R16, RZ, PT ;  /* 0x000000ff1000720c */ /* 0x000fc40003f05070 */
[----:B------:R-:W-:-:S05]  /*3d00*/  F2FP.PACK_AB R7, R15, R14 ;  /* 0x0000000e0f07723e */ /* 0x000fca00000000ff */
[----:B------:R0:W-:Y:S06]  /*3d10*/  STG.E.64 [R10.64], R6 ;  /* 0x000000060a007986 */ /* 0x0001ec000c101b10 */
[----:B------:R-:W-:Y:S05]  /*3d20*/  @!P0 BRA `(.L_x_1710) ;  /* 0x0000007000008947 */ /* 0x000fea0003800000 */
[----:B------:R-:W-:Y:S01]  /*3d30*/  MOV R22, R0 ;  /* 0x0000000000167202 */ /* 0x000fe20000000f00 */
[----:B------:R-:W-:Y:S01]  /*3d40*/  IMAD.MOV.U32 R17, RZ, RZ, R4 ;  /* 0x000000ffff117224 */ /* 0x000fe200078e0004 */
[----:B0-----:R-:W-:Y:S01]  /*3d50*/  MOV R10, 0x3d90 ;  /* 0x00003d90000a7802 */ /* 0x001fe20000000f00 */
[----:B------:R-:W-:Y:S02]  /*3d60*/  IMAD.MOV.U32 R16, RZ, RZ, c[0x0][0x1a0] ;  /* 0x00006800ff107624 */ /* 0x000fe400078e00ff */
[----:B------:R-:W-:-:S02]  /*3d70*/  IMAD.MOV.U32 R11, RZ, RZ, c[0x0][0x1a4] ;  /* 0x00006900ff0b7624 */ /* 0x000fc400078e00ff */
[----:B-1---5:R-:W-:Y:S05]  /*3d80*/  CALL.REL.NOINC `($__internal_33_$__cuda_sm20_rem_s64) ;  /* 0x0000189000007944 */ /* 0x022fea0003c00000 */
[----:B------:R-:W-:Y:S05]  /*3d90*/  BRA `(.L_x_1711) ;  /* 0x0000013000007947 */ /* 0x000fea0003800000 */
.L_x_1710:
        /* <DEDUP_REMOVED lines=19> */
.L_x_1711:
[----:B------:R-:W-:Y:S01]  /*3ed0*/  IADD3 R11, P0, -R6, R0, RZ ;  /* 0x00000000060b7210 */ /* 0x000fe20007f1e1ff */
[----:B------:R-:W-:Y:S01]  /*3ee0*/  IMAD.U32 R6, RZ, RZ, UR10 ;  /* 0x0000000aff067e24 */ /* 0x000fe2000f8e00ff */
[----:B------:R-:W-:-:S03]  /*3ef0*/  SHF.R.U32.HI R16, RZ, 0x4, R5 ;  /* 0x00000004ff107819 */ /* 0x000fc60000011605 */
[----:B------:R-:W-:Y:S01]  /*3f00*/  IMAD.X R10, R4, 0x1, ~R7, P0 ;  /* 0x00000001040a7824 */ /* 0x000fe200000e0e07 */
[----:B------:R-:W-:Y:S01]  /*3f10*/  HFMA2.MMA R7, -RZ, RZ, 0, 0 ;  /* 0x00000000ff077435 */ /* 0x000fe200000001ff */
[----:B------:R-:W-:-:S05]  /*3f20*/  LOP3.LUT R17, R16, 0x3ffffff, RZ, 0xc0, !PT ;  /* 0x03ffffff10117812 */ /* 0x000fca00078ec0ff */
[----:B------:R-:W-:-:S04]  /*3f30*/  IMAD R19, R10, R17, RZ ;  /* 0x000000110a137224 */ /* 0x000fc800078e02ff */
[----:B------:R-:W-:-:S04]  /*3f40*/  IMAD.WIDE.U32 R16, R17, R11, R6 ;  /* 0x0000000b11107225 */ /* 0x000fc800078e0006 */
[----:B------:R-:W-:Y:S01]  /*3f50*/  IMAD.IADD R17, R17, 0x1, R19 ;  /* 0x0000000111117824 */ /* 0x000fe200078e0213 */
[----:B------:R-:W-:-:S04]  /*3f60*/  LEA R18, P0, R16, c[0x0][0x168], 0x2 ;  /* 0x00005a0010127a11 */ /* 0x000fc800078010ff */
[----:B------:R-:W-:-:S05]  /*3f70*/  LEA.HI.X R19, R16, c[0x0][0x16c], R17, 0x2, P0 ;  /* 0x00005b0010137a11 */ /* 0x000fca00000f1411 */
[----:B------:R-:W2:Y:S01]  /*3f80*/  LDG.E R18, [R18.64] ;  /* 0x0000001012127981 */ /* 0x000ea2000c1e1900 */
[----:B-1----:R-:W-:Y:S01]  /*3f90*/  FMUL.FTZ R13, R13, UR19 ;  /* 0x000000130d0d7c20 */ /* 0x002fe20008410000 */
[----:B-----5:R-:W-:Y:S01]  /*3fa0*/  HADD2.F32 R17, -RZ, R8.H1_H1 ;  /* 0x30000008ff117230 */ /* 0x020fe20000004100 */
        /* <DEDUP_REMOVED lines=9> */
[----:B------:R-:W-:Y:S01]  /*4040*/  HADD2.F32 R13, -RZ, R8.H0_H0 ;  /* 0x20000008ff0d7230 */ /* 0x000fe20000004100 */
[----:B------:R-:W-:Y:S01]  /*4050*/  FMUL.FTZ R16, R16, R17 ;  /* 0x0000001110107220 */ /* 0x000fe20000410000 */
[----:B------:R-:W-:Y:S02]  /*4060*/  HADD2.F32 R14, -RZ, R14.H0_H0 ;  /* 0x2000000eff0e7230 */ /* 0x000fe40000004100 */
[--C-:B------:R-:W-:Y:S01]  /*4070*/  HADD2.F32 R8, -RZ, R9.reuse.H1_H1 ;  /* 0x30000009ff087230 */ /* 0x100fe20000004100 */
[----:B------:R-:W-:Y:S01]  /*4080*/  FMUL.FTZ R12, R12, R13 ;  /* 0x0000000d0c0c7220 */ /* 0x000fe20000410000 */
[----:B------:R-:W-:Y:S01]  /*4090*/  HADD2.F32 R13, -RZ, R9.H0_H0 ;  /* 0x20000009ff0d7230 */ /* 0x000fe20000004100 */
[----:B------:R-:W-:Y:S01]  /*40a0*/  F2FP.PACK_AB R16, RZ, R16 ;  /* 0x00000010ff10723e */ /* 0x000fe200000000ff */
[----:B------:R-:W-:Y:S02]  /*40b0*/  HADD2.F32 R15, -RZ, R15.H0_H0 ;  /* 0x2000000fff0f7230 */ /* 0x000fe40000004100 */
[----:B------:R-:W-:Y:S01]  /*40c0*/  F2FP.PACK_AB R12, RZ, R12 ;  /* 0x0000000cff0c723e */ /* 0x000fe200000000ff */
[----:B------:R-:W-:Y:S01]  /*40d0*/  FMUL.FTZ R14, R14, R13 ;  /* 0x0000000d0e0e7220 */ /* 0x000fe20000410000 */
[----:B------:R-:W-:Y:S01]  /*40e0*/  HADD2.F32 R13, -RZ, R16.H0_H0 ;  /* 0x20000010ff0d7230 */ /* 0x000fe20000004100 */
[----:B------:R-:W-:-:S02]  /*40f0*/  FMUL.FTZ R8, R15, R8 ;  /* 0x000000080f087220 */ /* 0x000fc40000410000 */
[----:B------:R-:W-:Y:S01]  /*4100*/  HADD2.F32 R9, -RZ, R12.H0_H0 ;  /* 0x2000000cff097230 */ /* 0x000fe20000004100 */
[----:B------:R-:W-:Y:S02]  /*4110*/  F2FP.PACK_AB R14, RZ, R14 ;  /* 0x0000000eff0e723e */ /* 0x000fe400000000ff */
[----:B------:R-:W-:-:S03]  /*4120*/  F2FP.PACK_AB R12, RZ, R8 ;  /* 0x00000008ff0c723e */ /* 0x000fc600000000ff */
[----:B------:R-:W-:Y:S02]  /*4130*/  HADD2.F32 R15, -RZ, R14.H0_H0 ;  /* 0x2000000eff0f7230 */ /* 0x000fe40000004100 */
        /* <DEDUP_REMOVED lines=27> */
[----:B------:R-:W-:Y:S01]  /*42f0*/  IMAD R23, R10, R17, RZ ;  /* 0x000000110a177224 */ /* 0x000fe200078e02ff */
        /* <DEDUP_REMOVED lines=9> */
[----:B------:R-:W-:Y:S01]  /*4390*/  IMAD.WIDE.U32 R16, R17, R11, R6 ;  /* 0x0000000b11107225 */ /* 0x000fe200078e0006 */
[----:B------:R-:W-:-:S03]  /*43a0*/  HADD2.F32 R24, -RZ, R19.H1_H1 ;  /* 0x30000013ff187230 */ /* 0x000fc60000004100 */
[----:B------:R-:W-:Y:S01]  /*43b0*/  FADD.FTZ R22, R5, R14 ;  /* 0x0000000e05167221 */ /* 0x000fe20000010000 */
[----:B------:R-:W-:Y:S01]  /*43c0*/  IADD3 R17, R17, R23, RZ ;  /* 0x0000001711117210 */ /* 0x000fe20007ffe0ff */
[----:B------:R-:W-:Y:S01]  /*43d0*/  IMAD.MOV.U32 R5, RZ, RZ, 0x8 ;  /* 0x00000008ff057424 */ /* 0x000fe200078e00ff */
[----:B------:R-:W-:Y:S01]  /*43e0*/  LEA R18, P0, R16, c[0x0][0x168], 0x2 ;  /* 0x00005a0010127a11 */ /* 0x000fe200078010ff */
[----:B------:R-:W-:Y:S01]  /*43f0*/  FADD.FTZ R13, R13, R24 ;  /* 0x000000180d0d7221 */ /* 0x000fe20000010000 */
[----:B------:R-:W-:Y:S01]  /*4400*/  F2FP.PACK_AB R24, R21, R20 ;  /* 0x000000141518723e */ /* 0x000fe200000000ff */
[----:B------:R-:W-:Y:S01]  /*4410*/  IMAD.WIDE.U32 R14, R12, R5, c[0x0][0x178] ;  /* 0x00005e000c0e7625 */ /* 0x000fe200078e0005 */
[----:B------:R-:W-:Y:S02]  /*4420*/  LEA.HI.X R19, R16, c[0x0][0x16c], R17, 0x2, P0 ;  /* 0x00005b0010137a11 */ /* 0x000fe400000f1411 */
[----:B------:R-:W-:-:S03]  /*4430*/  F2FP.PACK_AB R25, R13, R22 ;  /* 0x000000160d19723e */ /* 0x000fc600000000ff */
[----:B------:R-:W2:Y:S04]  /*4440*/  LDG.E.64.CONSTANT R14, [R14.64] ;  /* 0x000000100e0e7981 */ /* 0x000ea8000c1e9b00 */
[----:B------:R0:W-:Y:S04]  /*4450*/  STG.E.64 [R8.64], R24 ;  /* 0x0000001808007986 */ /* 0x0001e8000c101b10 */
[----:B------:R-:W3:Y:S01]  /*4460*/  LDG.E R18, [R18.64] ;  /* 0x0000001012127981 */ /* 0x000ee2000c1e1900 */
[----:B------:R-:W-:Y:S02]  /*4470*/  FMUL.FTZ R21, R21, UR19 ;  /* 0x0000001315157c20 */ /* 0x000fe40008410000 */
        /* <DEDUP_REMOVED lines=12> */
[----:B------:R-:W-:Y:S02]  /*4540*/  HADD2.F32 R14, -RZ, R14.H1_H1 ;  /* 0x3000000eff0e7230 */ /* 0x000fe40000004100 */
[--C-:B0-----:R-:W-:Y:S01]  /*4550*/  HADD2.F32 R9, -RZ, R15.reuse.H0_H0 ;  /* 0x2000000fff097230 */ /* 0x101fe20000004100 */
[----:B------:R-:W-:Y:S01]  /*4560*/  FMUL.FTZ R17, R20, R17 ;  /* 0x0000001114117220 */ /* 0x000fe20000410000 */
[----:B------:R-:W-:Y:S01]  /*4570*/  HADD2.F32 R8, -RZ, R15.H1_H1 ;  /* 0x3000000fff087230 */ /* 0x000fe20000004100 */
[----:B------:R-:W-:Y:S01]  /*4580*/  FMUL.FTZ R14, R21, R14 ;  /* 0x0000000e150e7220 */ /* 0x000fe20000410000 */
[----:B---3--:R-:W0:Y:S01]  /*4590*/  MUFU.RCP R18, R18 ;  /* 0x0000001200127308 */ /* 0x008e220000001000 */
[----:B------:R-:W-:Y:S01]  /*45a0*/  FMUL.FTZ R22, R22, R9 ;  /* 0x0000000916167220 */ /* 0x000fe20000410000 */
[----:B------:R-:W-:Y:S01]  /*45b0*/  F2FP.PACK_AB R17, RZ, R17 ;  /* 0x00000011ff11723e */ /* 0x000fe200000000ff */
[----:B------:R-:W-:Y:S01]  /*45c0*/  FMUL.FTZ R8, R13, R8 ;  /* 0x000000080d087220 */ /* 0x000fe20000410000 */
[----:B------:R-:W-:-:S02]  /*45d0*/  F2FP.PACK_AB R14, RZ, R14 ;  /* 0x0000000eff0e723e */ /* 0x000fc400000000ff */
[----:B------:R-:W-:Y:S01]  /*45e0*/  F2FP.PACK_AB R22, RZ, R22 ;  /* 0x00000016ff16723e */ /* 0x000fe200000000ff */
[----:B------:R-:W-:Y:S01]  /*45f0*/  HADD2.F32 R17, -RZ, R17.H0_H0 ;  /* 0x20000011ff117230 */ /* 0x000fe20000004100 */
[----:B------:R-:W-:Y:S01]  /*4600*/  F2FP.PACK_AB R8, RZ, R8 ;  /* 0x00000008ff08723e */ /* 0x000fe200000000ff */
[----:B------:R-:W-:-:S04]  /*4610*/  HADD2.F32 R9, -RZ, R14.H0_H0 ;  /* 0x2000000eff097230 */ /* 0x000fc80000004100 */
[----:B------:R-:W-:Y:S01]  /*4620*/  HADD2.F32 R13, -RZ, R8.H0_H0 ;  /* 0x20000008ff0d7230 */ /* 0x000fe20000004100 */
[C---:B0-----:R-:W-:Y:S01]  /*4630*/  FMUL.FTZ R14, R18.reuse, R9 ;  /* 0x00000009120e7220 */ /* 0x041fe20000410000 */
[----:B------:R-:W-:Y:S01]  /*4640*/  HADD2.F32 R9, -RZ, R22.H0_H0 ;  /* 0x20000016ff097230 */ /* 0x000fe20000004100 */
[----:B------:R-:W-:-:S04]  /*4650*/  FMUL.FTZ R17, R18, R17 ;  /* 0x0000001112117220 */ /* 0x000fc80000410000 */
[C---:B------:R-:W-:Y:S01]  /*4660*/  FMUL.FTZ R15, R18.reuse, R9 ;  /* 0x00000009120f7220 */ /* 0x040fe20000410000 */
[----:B------:R-:W-:Y:S01]  /*4670*/  F2I.S8.NTZ R14, R14 ;  /* 0x0000000e000e7305 */ /* 0x000fe20000202100 */
[----:B------:R-:W-:Y:S01]  /*4680*/  FMUL.FTZ R18, R18, R13 ;  /* 0x0000000d12127220 */ /* 0x000fe20000410000 */
[----:B------:R-:W-:-:S04]  /*4690*/  IADD3 R13, R12, c[0x0][0x0], RZ ;  /* 0x000000000c0d7a10 */ /* 0x000fc80007ffe0ff */
[----:B------:R-:W-:Y:S02]  /*46a0*/  ISETP.GE.U32.AND P0, PT, R13, UR11, PT ;  /* 0x0000000b0d007c0c */ /* 0x000fe4000bf06070 */
        /* <DEDUP_REMOVED lines=9> */
[----:B------:R-:W-:Y:S02]  /*4740*/  IMAD.MOV.U32 R14, RZ, RZ, 0x8 ;  /* 0x00000008ff0e7424 */ /* 0x000fe400078e00ff */
[----:B0-----:R-:W-:Y:S02]  /*4750*/  IMAD.MOV.U32 R8, RZ, RZ, 0x8 ;  /* 0x00000008ff087424 */ /* 0x001fe400078e00ff */
[----:B------:R-:W-:-:S04]  /*4760*/  IMAD.WIDE.U32 R14, R13, R14, UR8 ;  /* 0x000000080d0e7e25 */ /* 0x000fc8000f8e000e */
[----:B------:R-:W-:Y:S01]  /*4770*/  IMAD.WIDE.U32 R8, R13, R8, UR6 ;  /* 0x000000060d087e25 */ /* 0x000fe2000f8e0008 */
[----:B------:R-:W2:Y:S04]  /*4780*/  LDG.E.64.CONSTANT R22, [R14.64] ;  /* 0x000000100e167981 */ /* 0x000ea8000c1e9b00 */
[----:B------:R-:W3:Y:S01]  /*4790*/  LDG.E.64 R24, [R8.64] ;  /* 0x0000001008187981 */ /* 0x000ee2000c1e1b00 */
[----:B------:R-:W-:-:S04]  /*47a0*/  SHF.R.U32.HI R12, RZ, 0x4, R13 ;  /* 0x00000004ff0c7819 */ /* 0x000fc8000001160d */
[----:B------:R-:W-:-:S05]  /*47b0*/  LOP3.LUT R21, R12, 0x3ffffff, RZ, 0xc0, !PT ;  /* 0x03ffffff0c157812 */ /* 0x000fca00078ec0ff */
[----:B------:R-:W-:Y:S01]  /*47c0*/  IMAD R27, R10, R21, RZ ;  /* 0x000000150a1b7224 */ /* 0x000fe200078e02ff */
[----:B--2---:R-:W-:Y:S02]  /*47d0*/  HADD2.F32 R12, -RZ, R22.H0_H0 ;  /* 0x20000016ff0c7230 */ /* 0x004fe40000004100 */
[----:B------:R-:W-:Y:S02]  /*47e0*/  HADD2.F32 R14, -RZ, R23.H1_H1 ;  /* 0x30000017ff0e7230 */ /* 0x000fe40000004100 */
[----:B---3--:R-:W-:Y:S02]  /*47f0*/  HADD2.F32 R17, -RZ, R24.H0_H0 ;  /* 0x20000018ff117230 */ /* 0x008fe40000004100 */
[----:B------:R-:W-:Y:S02]  /*4800*/  HADD2.F32 R15, -RZ, R25.H0_H0 ;  /* 0x20000019ff0f7230 */ /* 0x000fe40000004100 */
[----:B------:R-:W-:Y:S01]  /*4810*/  HADD2.F32 R18, -RZ, R22.H1_H1 ;  /* 0x30000016ff127230 */ /* 0x000fe20000004100 */
[----:B------:R-:W-:Y:S01]  /*4820*/  FADD.FTZ R20, R12, R17 ;  /* 0x000000110c147221 */ /* 0x000fe20000010000 */
[----:B------:R-:W-:Y:S01]  /*4830*/  HADD2.F32 R12, -RZ, R23.H0_H0 ;  /* 0x20000017ff0c7230 */ /* 0x000fe20000004100 */
[----:B------:R-:W-:Y:S01]  /*4840*/  IMAD.WIDE.U32 R16, R21, R11, R6 ;  /* 0x0000000b15107225 */ /* 0x000fe200078e0006 */
[----:B------:R-:W-:-:S02]  /*4850*/  HADD2.F32 R23, -RZ, R25.H1_H1 ;  /* 0x30000019ff177230 */ /* 0x000fc40000004100 */
[----:B------:R-:W-:Y:S01]  /*4860*/  HADD2.F32 R19, -RZ, R24.H1_H1 ;  /* 0x30000018ff137230 */ /* 0x000fe20000004100 */
[----:B------:R-:W-:Y:S02]  /*4870*/  FADD.FTZ R12, R12, R15 ;  /* 0x0000000f0c0c7221 */ /* 0x000fe40000010000 */
[----:B------:R-:W-:Y:S02]  /*4880*/  FADD.FTZ R23, R14, R23 ;  /* 0x000000170e177221 */ /* 0x000fe40000010000 */
[----:B------:R-:W-:Y:S01]  /*4890*/  FADD.FTZ R21, R18, R19 ;  /* 0x0000001312157221 */ /* 0x000fe20000010000 */
[----:B------:R-:W-:Y:S01]  /*48a0*/  LEA R18, P0, R16, c[0x0][0x168], 0x2 ;  /* 0x00005a0010127a11 */ /* 0x000fe200078010ff */
[----:B------:R-:W-:Y:S01]  /*48b0*/  IMAD.WIDE.U32 R14, R13, R5, c[0x0][0x178] ;  /* 0x00005e000d0e7625 */ /* 0x000fe200078e0005 */
[----:B------:R-:W-:Y:S02]  /*48c0*/  F2FP.PACK_AB R25, R23, R12 ;  /* 0x0000000c1719723e */ /* 0x000fe400000000ff */
[----:B------:R-:W-:Y:S01]  /*48d0*/  F2FP.PACK_AB R24, R21, R20 ;  /* 0x000000141518723e */ /* 0x000fe200000000ff */
[----:B------:R-:W-:-:S02]  /*48e0*/  IMAD.IADD R17, R17, 0x1, R27 ;  /* 0x0000000111117824 */ /* 0x000fc400078e021b */
[----:B------:R-:W2:Y:S03]  /*48f0*/  LDG.E.64.CONSTANT R14, [R14.64] ;  /* 0x000000100e0e7981 */ /* 0x000ea6000c1e9b00 */
[----:B------:R-:W-:Y:S01]  /*4900*/  LEA.HI.X R19, R16, c[0x0][0x16c], R17, 0x2, P0 ;  /* 0x00005b0010137a11 */ /* 0x000fe200000f1411 */
[----:B------:R0:W-:Y:S04]  /*4910*/  STG.E.64 [R8.64], R24 ;  /* 0x0000001808007986 */ /* 0x0001e8000c101b10 */
[----:B------:R-:W3:Y:S01]  /*4920*/  LDG.E R18, [R18.64] ;  /* 0x0000001012127981 */ /* 0x000ee2000c1e1900 */
[----:B------:R-:W-:Y:S02]  /*4930*/  FMUL.FTZ R21, R21, UR19 ;  /* 0x0000001315157c20 */ /* 0x000fe40008410000 */
[----:B------:R-:W-:-:S02]  /*4940*/  FMUL.FTZ R20, R20, UR19 ;  /* 0x0000001314147c20 */ /* 0x000fc40008410000 */
[----:B------:R-:W-:Y:S01]  /*4950*/  FMUL.FTZ R12, R12, UR19 ;  /* 0x000000130c0c7c20 */ /* 0x000fe20008410000 */
[----:B------:R-:W-:Y:S02]  /*4960*/  F2FP.PACK_AB R21, RZ, R21 ;  /* 0x00000015ff15723e */ /* 0x000fe400000000ff */
[----:B------:R-:W-:Y:S01]  /*4970*/  F2FP.PACK_AB R20, RZ, R20 ;  /* 0x00000014ff14723e */ /* 0x000fe200000000ff */
[----:B------:R-:W-:Y:S01]  /*4980*/  FMUL.FTZ R23, R23, UR19 ;  /* 0x0000001317177c20 */ /* 0x000fe20008410000 */
[----:B------:R-:W-:Y:S01]  /*4990*/  F2FP.PACK_AB R12, RZ, R12 ;  /* 0x0000000cff0c723e */ /* 0x000fe200000000ff */
[----:B------:R-:W-:Y:S02]  /*49a0*/  HADD2.F32 R21, -RZ, R21.H0_H0 ;  /* 0x20000015ff157230 */ /* 0x000fe40000004100 */
[----:B------:R-:W-:Y:S01]  /*49b0*/  HADD2.F32 R20, -RZ, R20.H0_H0 ;  /* 0x20000014ff147230 */ /* 0x000fe20000004100 */
[----:B------:R-:W-:Y:S01]  /*49c0*/  F2FP.PACK_AB R23, RZ, R23 ;  /* 0x00000017ff17723e */ /* 0x000fe200000000ff */
[----:B------:R-:W-:-:S04]  /*49d0*/  HADD2.F32 R12, -RZ, R12.H0_H0 ;  /* 0x2000000cff0c7230 */ /* 0x000fc80000004100 */
[----:B------:R-:W-:Y:S02]  /*49e0*/  HADD2.F32 R23, -RZ, R23.H0_H0 ;  /* 0x20000017ff177230 */ /* 0x000fe40000004100 */
[--C-:B--2---:R-:W-:Y:S02]  /*49f0*/  HADD2.F32 R17, -RZ, R14.reuse.H0_H0 ;  /* 0x2000000eff117230 */ /* 0x104fe40000004100 */
[----:B------:R-:W-:Y:S02]  /*4a00*/  HADD2.F32 R14, -RZ, R14.H1_H1 ;  /* 0x3000000eff0e7230 */ /* 0x000fe40000004100 */
[--C-:B0-----:R-:W-:Y:S01]  /*4a10*/  HADD2.F32 R9, -RZ, R15.reuse.H0_H0 ;  /* 0x2000000fff097230 */ /* 0x101fe20000004100 */
[----:B------:R-:W-:Y:S02]  /*4a20*/  FMUL.FTZ R17, R20, R17 ;  /* 0x0000001114117220 */ /* 0x000fe40000410000 */
[----:B------:R-:W-:Y:S01]  /*4a30*/  FMUL.FTZ R14, R21, R14 ;  /* 0x0000000e150e7220 */ /* 0x000fe20000410000 */
[----:B---3--:R-:W0:Y:S01]  /*4a40*/  MUFU.RCP R18, R18 ;  /* 0x0000001200127308 */ /* 0x008e220000001000 */
[----:B------:R-:W-:Y:S01]  /*4a50*/  HADD2.F32 R8, -RZ, R15.H1_H1 ;  /* 0x3000000fff087230 */ /* 0x000fe20000004100 */
[----:B------:R-:W-:-:S02]  /*4a60*/  FMUL.FTZ R12, R12, R9 ;  /* 0x000000090c0c7220 */ /* 0x000fc40000410000 */
[----:B------:R-:W-:Y:S02]  /*4a70*/  F2FP.PACK_AB R14, RZ, R14 ;  /* 0x0000000eff0e723e */ /* 0x000fe400000000ff */
[----:B------:R-:W-:Y:S01]  /*4a80*/  F2FP.PACK_AB R17, RZ, R17 ;  /* 0x00000011ff11723e */ /* 0x000fe200000000ff */
[----:B------:R-:W-:Y:S01]  /*4a90*/  FMUL.FTZ R23, R23, R8 ;  /* 0x0000000817177220 */ /* 0x000fe20000410000 */
[----:B------:R-:W-:Y:S01]  /*4aa0*/  F2FP.PACK_AB R8, RZ, R12 ;  /* 0x0000000cff08723e */ /* 0x000fe200000000ff */
[----:B------:R-:W-:Y:S02]  /*4ab0*/  HADD2.F32 R9, -RZ, R14.H0_H0 ;  /* 0x2000000eff097230 */ /* 0x000fe40000004100 */
[----:B------:R-:W-:-:S03]  /*4ac0*/  HADD2.F32 R17, -RZ, R17.H0_H0 ;  /* 0x20000011ff117230 */ /* 0x000fc60000004100 */
[C---:B0-----:R-:W-:Y:S01]  /*4ad0*/  FMUL.FTZ R12, R18.reuse, R9 ;  /* 0x00000009120c7220 */ /* 0x041fe20000410000 */
[----:B------:R-:W-:Y:S01]  /*4ae0*/  HADD2.F32 R9, -RZ, R8.H0_H0 ;  /* 0x20000008ff097230 */ /* 0x000fe20000004100 */
[----:B------:R-:W-:Y:S01]  /*4af0*/  FMUL.FTZ R17, R18, R17 ;  /* 0x0000001112117220 */ /* 0x000fe20000410000 */
[----:B------:R-:W-:-:S03]  /*4b00*/  F2FP.PACK_AB R23, RZ, R23 ;  /* 0x00000017ff17723e */ /* 0x000fc600000000ff */
[----:B------:R-:W-:Y:S01]  /*4b10*/  FMUL.FTZ R14, R18, R9 ;  /* 0x00000009120e7220 */ /* 0x000fe20000410000 */
[----:B------:R-:W-:Y:S01]  /*4b20*/  F2I.S8.NTZ R12, R12 ;  /* 0x0000000c000c7305 */ /* 0x000fe20000202100 */
[----:B------:R-:W-:-:S07]  /*4b30*/  HADD2.F32 R23, -RZ, R23.H0_H0 ;  /* 0x20000017ff177230 */ /* 0x000fce0000004100 */
        /* <DEDUP_REMOVED lines=12> */
[----:B0-----:R-:W-:Y:S01]  /*4c00*/  MOV R8, 0x8 ;  /* 0x0000000800087802 */ /* 0x001fe20000000f00 */
[----:B------:R-:W-:-:S04]  /*4c10*/  IMAD.MOV.U32 R14, RZ, RZ, 0x8 ;  /* 0x00000008ff0e7424 */ /* 0x000fc800078e00ff */
[----:B------:R-:W-:-:S04]  /*4c20*/  IMAD.WIDE.U32 R14, R13, R14, UR8 ;  /* 0x000000080d0e7e25 */ /* 0x000fc8000f8e000e */
[----:B------:R-:W-:Y:S01]  /*4c30*/  IMAD.WIDE.U32 R8, R13, R8, UR6 ;  /* 0x000000060d087e25 */ /* 0x000fe2000f8e0008 */
[----:B------:R0:W2:Y:S04]  /*4c40*/  LDG.E.64.CONSTANT R18, [R14.64] ;  /* 0x000000100e127981 */ /* 0x0000a8000c1e9b00 */
[----:B------:R-:W3:Y:S01]  /*4c50*/  LDG.E.64 R20, [R8.64] ;  /* 0x0000001008147981 */ /* 0x000ee2000c1e1b00 */
[----:B------:R-:W-:-:S04]  /*4c60*/  SHF.R.U32.HI R12, RZ, 0x4, R13 ;  /* 0x00000004ff0c7819 */ /* 0x000fc8000001160d */
[----:B------:R-:W-:-:S05]  /*4c70*/  LOP3.LUT R17, R12, 0x3ffffff, RZ, 0xc0, !PT ;  /* 0x03ffffff0c117812 */ /* 0x000fca00078ec0ff */
[----:B------:R-:W-:-:S04]  /*4c80*/  IMAD.WIDE.U32 R6, R17, R11, R6 ;  /* 0x0000000b11067225 */ /* 0x000fc800078e0006 */
[----:B------:R-:W-:Y:S01]  /*4c90*/  IMAD R23, R10, R17, RZ ;  /* 0x000000110a177224 */ /* 0x000fe200078e02ff */
[----:B0-----:R-:W-:-:S03]  /*4ca0*/  LEA R14, P0, R6, c[0x0][0x168], 0x2 ;  /* 0x00005a00060e7a11 */ /* 0x001fc600078010ff */
[----:B------:R-:W-:Y:S01]  /*4cb0*/  IMAD.IADD R7, R7, 0x1, R23 ;  /* 0x0000000107077824 */ /* 0x000fe200078e0217 */
[----:B--2---:R-:W-:Y:S02]  /*4cc0*/  HADD2.F32 R10, -RZ, R18.H0_H0 ;  /* 0x20000012ff0a7230 */ /* 0x004fe40000004100 */
[--C-:B------:R-:W-:Y:S02]  /*4cd0*/  HADD2.F32 R12, -RZ, R19.reuse.H0_H0 ;  /* 0x20000013ff0c7230 */ /* 0x100fe40000004100 */
[----:B---3--:R-:W-:Y:S02]  /*4ce0*/  HADD2.F32 R17, -RZ, R20.H0_H0 ;  /* 0x20000014ff117230 */ /* 0x008fe40000004100 */
[----:B------:R-:W-:Y:S02]  /*4cf0*/  HADD2.F32 R11, -RZ, R18.H1_H1 ;  /* 0x30000012ff0b7230 */ /* 0x000fe40000004100 */
[----:B------:R-:W-:Y:S01]  /*4d00*/  HADD2.F32 R16, -RZ, R20.H1_H1 ;  /* 0x30000014ff107230 */ /* 0x000fe20000004100 */
[----:B------:R-:W-:Y:S01]  /*4d10*/  FADD.FTZ R17, R10, R17 ;  /* 0x000000110a117221 */ /* 0x000fe20000010000 */
[----:B------:R-:W-:-:S02]  /*4d20*/  HADD2.F32 R10, -RZ, R19.H1_H1 ;  /* 0x30000013ff0a7230 */ /* 0x000fc40000004100 */
[--C-:B------:R-:W-:Y:S01]  /*4d30*/  HADD2.F32 R15, -RZ, R21.reuse.H0_H0 ;  /* 0x20000015ff0f7230 */ /* 0x100fe20000004100 */
[----:B------:R-:W-:Y:S01]  /*4d40*/  FADD.FTZ R16, R11, R16 ;  /* 0x000000100b107221 */ /* 0x000fe20000010000 */
[----:B------:R-:W-:-:S03]  /*4d50*/  HADD2.F32 R19, -RZ, R21.H1_H1 ;  /* 0x30000015ff137230 */ /* 0x000fc60000004100 */
[----:B------:R-:W-:Y:S01]  /*4d60*/  FADD.FTZ R12, R12, R15 ;  /* 0x0000000f0c0c7221 */ /* 0x000fe20000010000 */
[----:B------:R-:W-:Y:S01]  /*4d70*/  LEA.HI.X R15, R6, c[0x0][0x16c], R7, 0x2, P0 ;  /* 0x00005b00060f7a11 */ /* 0x000fe200000f1407 */
[----:B------:R-:W-:Y:S01]  /*4d80*/  FADD.FTZ R19, R10, R19 ;  /* 0x000000130a137221 */ /* 0x000fe20000010000 */
[----:B------:R-:W-:Y:S01]  /*4d90*/  F2FP.PACK_AB R20, R16, R17 ;  /* 0x000000111014723e */ /* 0x000fe200000000ff */
[----:B------:R-:W-:-:S03]  /*4da0*/  IMAD.WIDE.U32 R10, R13, R5, c[0x0][0x178] ;  /* 0x00005e000d0a7625 */ /* 0x000fc600078e0005 */
[----:B------:R-:W-:Y:S02]  /*4db0*/  F2FP.PACK_AB R21, R19, R12 ;  /* 0x0000000c1315723e */ /* 0x000fe400000000ff */
[----:B------:R-:W2:Y:S04]  /*4dc0*/  LDG.E.64.CONSTANT R6, [R10.64] ;  /* 0x000000100a067981 */ /* 0x000ea8000c1e9b00 */
[----:B------:R0:W-:Y:S04]  /*4dd0*/  STG.E.64 [R8.64], R20 ;  /* 0x0000001408007986 */ /* 0x0001e8000c101b10 */
[----:B------:R-:W3:Y:S01]  /*4de0*/  LDG.E R14, [R14.64] ;  /* 0x000000100e0e7981 */ /* 0x000ee2000c1e1900 */
        /* <DEDUP_REMOVED lines=24> */
[----:B------:R-:W-:Y:S02]  /*4f70*/  HADD2.F32 R5, -RZ, R16.H0_H0 ;  /* 0x20000010ff057230 */ /* 0x000fe40000004100 */
[----:B------:R-:W-:Y:S01]  /*4f80*/  HADD2.F32 R7, -RZ, R6.H0_H0 ;  /* 0x20000006ff077230 */ /* 0x000fe20000004100 */
[----:B------:R-:W-:Y:S01]  /*4f90*/  F2FP.PACK_AB R6, RZ, R8 ;  /* 0x00000008ff06723e */ /* 0x000fe200000000ff */
[----:B------:R-:W-:Y:S01]  /*4fa0*/  HADD2.F32 R9, -RZ, R9.H0_H0 ;  /* 0x20000009ff097230 */ /* 0x000fe20000004100 */
[C---:B0-----:R-:W-:Y:S02]  /*4fb0*/  FMUL.FTZ R5, R14.reuse, R5 ;  /* 0x000000050e057220 */ /* 0x041fe40000410000 */
[C---:B------:R-:W-:Y:S01]  /*4fc0*/  FMUL.FTZ R8, R14.reuse, R7 ;  /* 0x000000070e087220 */ /* 0x040fe20000410000 */
[----:B------:R-:W-:Y:S01]  /*4fd0*/  HADD2.F32 R7, -RZ, R6.H0_H0 ;  /* 0x20000006ff077230 */ /* 0x000fe20000004100 */
        /* <DEDUP_REMOVED lines=8> */
[----:B------:R-:W-:-:S03]  /*5060*/  IMAD.WIDE.U32 R6, R13, 0x4, R2 ;  /* 0x000000040d067825 */ /* 0x000fc600078e0002 */
[----:B--2---:R-:W-:Y:S02]  /*5070*/  PRMT R11, R14, 0x654, R5 ;  /* 0x000006540e0b7816 */ /* 0x004fe40000000005 */
[----:B------:R-:W-:-:S03]  /*5080*/  IADD3 R5, R13, c[0x0][0x0], RZ ;  /* 0x000000000d057a10 */ /* 0x000fc60007ffe0ff */
[----:B------:R0:W-:Y:S01]  /*5090*/  STG.E [R6.64], R11 ;  /* 0x0000000b06007986 */ /* 0x0001e2000c101910 */
[----:B------:R-:W-:-:S13]  /*50a0*/  ISETP.GE.U32.AND P0, PT, R5, UR11, PT ;  /* 0x0000000b05007c0c */ /* 0x000fda000bf06070 */
[----:B0-----:R-:W-:Y:S01]  /*50b0*/  @P0 CALL.REL.NOINC `(.L_x_1712) ;  /* 0x0000001000000944 */ /* 0x001fe20003c00000 */
[----:B------:R-:W-:Y:S05]  /*50c0*/  BRA `(.L_x_1713) ;  /* 0xffffeab000007947 */ /* 0x000fea000383ffff */
.L_x_1712:
[----:B------:R-:W-:Y:S05]  /*50d0*/  EXIT ;  /* 0x000000000000794d */ /* 0x000fea0003800000 */
        .weak           $__internal_32_$__cuda_sm20_div_s64
        .type           $__internal_32_$__cuda_sm20_div_s64,@function
        .size           $__internal_32_$__cuda_sm20_div_s64,($__internal_33_$__cuda_sm20_rem_s64 - $__internal_32_$__cuda_sm20_div_s64)
$__internal_32_$__cuda_sm20_div_s64:
        /* <DEDUP_REMOVED lines=20> */
[----:B------:R-:W-:Y:S01]  /*5220*/  IMAD.HI.U32 R16, P1, R15, R19, R16 ;  /* 0x000000130f107227 */ /* 0x000fe20007820010 */
[----:B------:R-:W-:-:S04]  /*5230*/  IADD3.X R12, R21, R15, RZ, P0, !PT ;  /* 0x0000000f150c7210 */ /* 0x000fc800007fe4ff */
        /* <DEDUP_REMOVED lines=26> */
[----:B------:R-:W-:-:S04]  /*53e0*/  IADD3 R17, P1, R17, R14, RZ ;  /* 0x0000000e11117210 */ /* 0x000fc80007f3e0ff */
[----:B------:R-:W-:Y:S01]  /*53f0*/  IADD3.X R12, R12, RZ, RZ, P0, !PT ;  /* 0x000000ff0c0c7210 */ /* 0x000fe200007fe4ff */
        /* <DEDUP_REMOVED lines=19> */
[----:B------:R-:W-:-:S02]  /*5530*/  IADD3.X R15, RZ, R8, RZ, P2, !PT ;  /* 0x00000008ff0f7210 */ /* 0x000fc400017fe4ff */
[----:B------:R-:W-:Y:S02]  /*5540*/  SEL R14, R14, R17, P0 ;  /* 0x000000110e0e7207 */ /* 0x000fe40000000000 */
[----:B------:R-:W-:Y:S02]  /*5550*/  SEL R15, R15, R8, P0 ;  /* 0x000000080f0f7207 */ /* 0x000fe40000000000 */
[-C--:B------:R-:W-:Y:S02]  /*5560*/  IADD3 R9, P2, RZ, -R14.reuse, RZ ;  /* 0x8000000eff097210 */ /* 0x080fe40007f5e0ff */
[----:B------:R-:W-:Y:S02]  /*5570*/  ISETP.GE.AND P1, PT, R13, RZ, PT ;  /* 0x000000ff0d00720c */ /* 0x000fe40003f26270 */
[----:B------:R-:W-:Y:S01]  /*5580*/  ISETP.NE.U32.AND P0, PT, R11, RZ, PT ;  /* 0x000000ff0b00720c */ /* 0x000fe20003f05070 */
[----:B------:R-:W-:Y:S01]  /*5590*/  IMAD.X R8, RZ, RZ, ~R15, P2 ;  /* 0x000000ffff087224 */ /* 0x000fe200010e0e0f */
[----:B------:R-:W-:Y:S01]  /*55a0*/  SEL R14, R9, R14, !P1 ;  /* 0x0000000e090e7207 */ /* 0x000fe20004800000 */
[----:B------:R-:W-:Y:S01]  /*55b0*/  IMAD.MOV.U32 R9, RZ, RZ, 0x0 ;  /* 0x00000000ff097424 */ /* 0x000fe200078e00ff */
[----:B------:R-:W-:-:S02]  /*55c0*/  ISETP.NE.AND.EX P0, PT, R10, RZ, PT, P0 ;  /* 0x000000ff0a00720c */ /* 0x000fc40003f05300 */
[----:B------:R-:W-:Y:S01]  /*55d0*/  SEL R15, R8, R15, !P1 ;  /* 0x0000000f080f7207 */ /* 0x000fe20004800000 */
[----:B------:R-:W-:Y:S01]  /*55e0*/  IMAD.MOV.U32 R8, RZ, RZ, R6 ;  /* 0x000000ffff087224 */ /* 0x000fe200078e0006 */
[----:B------:R-:W-:Y:S02]  /*55f0*/  SEL R14, R14, 0xffffffff, P0 ;  /* 0xffffffff0e0e7807 */ /* 0x000fe40000000000 */
[----:B------:R-:W-:Y:S01]  /*5600*/  SEL R15, R15, 0xffffffff, P0 ;  /* 0xffffffff0f0f7807 */ /* 0x000fe20000000000 */
[----:B------:R-:W-:Y:S06]  /*5610*/  RET.REL.NODEC R8 `(_ZN4vllm31rms_norm_per_block_quant_kernelIN3c104HalfEaLb1ELb1ELi64EEEvPT0_PfPKT_S8_PKffiiPS6_l) ;  /* 0xffffa9e008007950 */ /* 0x000fec0003c3ffff */
        .weak           $__internal_33_$__cuda_sm20_rem_s64
        .type           $__internal_33_$__cuda_sm20_rem_s64,@function
        .size           $__internal_33_$__cuda_sm20_rem_s64,(.L_x_3066 - $__internal_33_$__cuda_sm20_rem_s64)
$__internal_33_$__cuda_sm20_rem_s64:
        /* <DEDUP_REMOVED lines=13> */
[----:B------:R-:W-:-:S03]  /*56f0*/  IMAD.HI.U32 R20, R18, R25, RZ ;  /* 0x0000001912147227 */ /* 0x000fc600078e00ff */
[----:B------:R-:W-:Y:S01]  /*5700*/  IADD3.X R27, RZ, ~R21, RZ, P0, !PT ;  /* 0x80000015ff1b7210 */ /* 0x000fe200007fe4ff */
[----:B------:R-:W-:-:S04]  /*5710*/  IMAD.MOV.U32 R21, RZ, RZ, R18 ;  /* 0x000000ffff157224 */ /* 0x000fc800078e0012 */
[----:B------:R-:W-:-:S04]  /*5720*/  IMAD.WIDE.U32 R20, P0, R18, R27, R20 ;  /* 0x0000001b12147225 */ /* 0x000fc80007800014 */
[C---:B------:R-:W-:Y:S02]  /*5730*/  IMAD R23, R19.reuse, R27, RZ ;  /* 0x0000001b13177224 */ /* 0x040fe400078e02ff */
[----:B------:R-:W-:-:S04]  /*5740*/  IMAD.HI.U32 R20, P1, R19, R25, R20 ;  /* 0x0000001913147227 */ /* 0x000fc80007820014 */
[----:B------:R-:W-:Y:S01]  /*5750*/  IMAD.HI.U32 R27, R19, R27, RZ ;  /* 0x0000001b131b7227 */ /* 0x000fe200078e00ff */
[----:B------:R-:W-:-:S03]  /*5760*/  IADD3 R21, P2, R23, R20, RZ ;  /* 0x0000001417157210 */ /* 0x000fc60007f5e0ff */
[----:B------:R-:W-:Y:S02]  /*5770*/  IMAD.X R20, R27, 0x1, R19, P0 ;  /* 0x000000011b147824 */ /* 0x000fe400000e0613 */
[----:B------:R-:W-:-:S03]  /*5780*/  IMAD.WIDE.U32 R18, R21, R6, RZ ;  /* 0x0000000615127225 */ /* 0x000fc600078e00ff */
[----:B------:R-:W-:Y:S01]  /*5790*/  IADD3.X R23, RZ, RZ, R20, P2, P1 ;  /* 0x000000ffff177210 */ /* 0x000fe200017e2414 */
[----:B------:R-:W-:Y:S01]  /*57a0*/  IMAD R19, R21, R7, R19 ;  /* 0x0000000715137224 */ /* 0x000fe200078e0213 */
[----:B------:R-:W-:Y:S02]  /*57b0*/  IADD3 R25, P0, RZ, -R18, RZ ;  /* 0x80000012ff197210 */ /* 0x000fe40007f1e0ff */
[----:B------:R-:W-:Y:S01]  /*57c0*/  ISETP.GE.AND P1, PT, R17, RZ, PT ;  /* 0x000000ff1100720c */ /* 0x000fe20003f26270 */
        /* <DEDUP_REMOVED lines=10> */
[----:B------:R-:W-:Y:S01]  /*5870*/  IMAD.X R22, RZ, RZ, ~R17, P4 ;  /* 0x000000ffff167224 */ /* 0x000fe200020e0e11 */
[----:B------:R-:W-:Y:S01]  /*5880*/  IADD3.X R23, R18, R23, RZ, P0, !PT ;  /* 0x0000001712177210 */ /* 0x000fe200007fe4ff */
[----:B------:R-:W-:-:S03]  /*5890*/  IMAD.HI.U32 R18, R21, R20, RZ ;  /* 0x0000001415127227 */ /* 0x000fc600078e00ff */
[----:B------:R-:W-:Y:S01]  /*58a0*/  SEL R22, R22, R17, !P1 ;  /* 0x0000001116167207 */ /* 0x000fe20004800000 */
[----:B------:R-:W-:Y:S01]  /*58b0*/  IMAD.MOV.U32 R19, RZ, RZ, RZ ;  /* 0x000000ffff137224 */ /* 0x000fe200078e00ff */
[----:B------:R-:W-:-:S03]  /*58c0*/  IADD3.X R23, RZ, RZ, R23, P3, P2 ;  /* 0x000000ffff177210 */ /* 0x000fc60001fe4417 */
        /* <DEDUP_REMOVED lines=14> */
[CC--:B------:R-:W-:Y:S02]  /*59b0*/  ISETP.GE.U32.AND.EX P0, PT, R21.reuse, R7.reuse, PT, P0 ;  /* 0x000000071500720c */ /* 0x0c0fe40003f06100 */
[----:B------:R-:W-:Y:S02]  /*59c0*/  IADD3.X R19, R21, ~R7, RZ, P2, !PT ;  /* 0x8000000715137210 */ /* 0x000fe400017fe4ff */
[----:B------:R-:W-:Y:S02]  /*59d0*/  SEL R17, R17, R23, P0 ;  /* 0x0000001711117207 */ /* 0x000fe40000000000 */
[----:B------:R-:W-:Y:S02]  /*59e0*/  SEL R19, R19, R21, P0 ;  /* 0x0000001513137207 */ /* 0x000fe40000000000 */
[CC--:B------:R-:W-:Y:S02]  /*59f0*/  ISETP.GE.U32.AND P0, PT, R17.reuse, R6.reuse, PT ;  /* 0x000000061100720c */ /* 0x0c0fe40003f06070 */
[----:B------:R-:W-:-:S02]  /*5a00*/  IADD3 R6, P2, R17, -R6, RZ ;  /* 0x8000000611067210 */ /* 0x000fc40007f5e0ff */
        /* <DEDUP_REMOVED lines=13> */
[----:B------:R-:W-:Y:S06]  /*5ae0*/  RET.REL.NODEC R10 `(_ZN4vllm31rms_norm_per_block_quant_kernelIN3c104HalfEaLb1ELb1ELi64EEEvPT0_PfPKT_S8_PKffiiPS6_l) ;  /* 0xffffa5100a007950 */ /* 0x000fec0003c3ffff */
.L_x_1714:
        /* <DEDUP_REMOVED lines=9> */
.L_x_3066:


//--------------------- .text._ZN4vllm31rms_norm_per_block_quant_kernelIN3c104HalfENS1_13Float8_e4m3fnELb1ELb1ELi64EEEvPT0_PfPKT_S9_PKffiiPS7_l --------------------------
	.section	.text._ZN4vllm31rms_norm_per_block_quant_kernelIN3c104HalfENS1_13Float8_e4m3fnELb1ELb1ELi64EEEvPT0_PfPKT_S9_PKffiiPS7_l,"ax",@progbits
	.sectioninfo	@"SHI_REGISTERS=52"
	.align	128
        .global         _ZN4vllm31rms_norm_per_block_quant_kernelIN3c104HalfENS1_13Float8_e4m3fnELb1ELb1ELi64EEEvPT0_PfPKT_S9_PKffiiPS7_l
        .type           _ZN4vllm31rms_norm_per_block_quant_kernelIN3c104HalfENS1_13Float8_e4m3fnELb1ELb1ELi64EEEvPT0_PfPKT_S9_PKffiiPS7_l,@function
        .size           _ZN4vllm31rms_norm_per_block_quant_kernelIN3c104HalfENS1_13Float8_e4m3fnELb1ELb1ELi64EEEvPT0_PfPKT_S9_PKffiiPS7_l,(.L_x_3068 - _ZN4vllm31rms_norm_per_block_quant_kernelIN3c104HalfENS1_13Float8_e4m3fnELb1ELb1ELi64EEEvPT0_PfPKT_S9_PKffiiPS7_l)
        .other          _ZN4vllm31rms_norm_per_block_quant_kernelIN3c104HalfENS1_13Float8_e4m3fnELb1ELb1ELi64EEEvPT0_PfPKT_S9_PKffiiPS7_l,@"STO_CUDA_ENTRY STV_DEFAULT"
_ZN4vllm31rms_norm_per_block_quant_kernelIN3c104HalfENS1_13Float8_e4m3fnELb1ELb1ELi64EEEvPT0_PfPKT_S9_PKffiiPS7_l:
.text._ZN4vllm31rms_norm_per_block_quant_kernelIN3c104HalfENS1_13Float8_e4m3fnELb1ELb1ELi64EEEvPT0_PfPKT_S9_PKffiiPS7_l:
        /* <DEDUP_REMOVED lines=26> */
.L_x_1717:
        /* <DEDUP_REMOVED lines=100> */
.L_x_1716:
[----:B------:R-:W-:Y:S05]  /*07e0*/  BSYNC B0 ;  /* 0x0000000000007941 */ /* 0x000fea0003800000 */
.L_x_1715:
        /* <DEDUP_REMOVED lines=101> */
.L_x_1719:
        /* <DEDUP_REMOVED lines=58> */
.L_x_1720:
[----:B0-----:R-:W-:Y:S05]  /*11e0*/  BSYNC B0 ;  /* 0x0000000000007941 */ /* 0x001fea0003800000 */
.L_x_1718:
        /* <DEDUP_REMOVED lines=20> */
[----:B01----:R-:W-:Y:S05]  /*1330*/  CALL.REL.NOINC `($__internal_34_$__cuda_sm20_div_s64) ;  /* 0x00004e9000007944 */ /* 0x003fea0003c00000 */
[----:B------:R-:W-:Y:S02]  /*1340*/  IMAD.MOV.U32 R4, RZ, RZ, R14 ;  /* 0x000000ffff047224 */ /* 0x000fe400078e000e */
[----:B------:R-:W-:Y:S01]  /*1350*/  IMAD.MOV.U32 R5, RZ, RZ, R15 ;  /* 0x000000ffff057224 */ /* 0x000fe200078e000f */
[----:B------:R-:W-:Y:S05]  /*1360*/  BRA `(.L_x_1722) ;  /* 0x0000018000007947 */ /* 0x000fea0003800000 */
.L_x_1721:
        /* <DEDUP_REMOVED lines=24> */
.L_x_1722:
        /* <DEDUP_REMOVED lines=9> */
[----:B-1----:R-:W-:Y:S05]  /*1580*/  CALL.REL.NOINC `($__internal_34_$__cuda_sm20_div_s64) ;  /* 0x00004c4000007944 */ /* 0x002fea0003c00000 */
        /* <DEDUP_REMOVED lines=11> */
.L_x_1724:
        /* <DEDUP_REMOVED lines=23> */
.L_x_1725:
[----:B------:R-:W-:Y:S05]  /*17b0*/  BSYNC B0 ;  /* 0x0000000000007941 */ /* 0x000fea0003800000 */
.L_x_1723:
        /* <DEDUP_REMOVED lines=19> */
.L_x_1728:
        /* <DEDUP_REMOVED lines=234> */
.L_x_1727:
[----:B------:R-:W-:Y:S05]  /*2790*/  BSYNC B0 ;  /* 0x0000000000007941 */ /* 0x000fea0003800000 */
.L_x_1726:
        /* <DEDUP_REMOVED lines=16> */
[----:B-1----:R-:W-:Y:S05]  /*28a0*/  CALL.REL.NOINC `($__internal_34_$__cuda_sm20_div_s64) ;  /* 0x0000392000007944 */ /* 0x002fea0003c00000 */
[----:B------:R-:W-:Y:S05]  /*28b0*/  BRA `(.L_x_1730) ;  /* 0x0000017000007947 */ /* 0x000fea0003800000 */
.L_x_1729:
        /* <DEDUP_REMOVED lines=23> */
.L_x_1730:
        /* <DEDUP_REMOVED lines=32> */
.L_x_1739:
        /* <DEDUP_REMOVED lines=80> */
.L_x_1737:
[----:B------:R-:W-:Y:S05]  /*3130*/  BSYNC B2 ;  /* 0x0000000000027941 */ /* 0x000fea0003800000 */
.L_x_1736:
[----:B------:R-:W-:Y:S05]  /*3140*/  @!P0 BRA `(.L_x_1735) ;  /* 0x0000015000008947 */ /* 0x000fea0003800000 */
[----:B0-----:R0:W2:Y:S01]  /*3150*/  LDS R43, [R20] ;  /* 0x00000000142b7984 */ /* 0x0010a20000000800 */
[----:B------:R-:W-:-:S03]  /*3160*/  LEA R40, R44, 0x180, 0x2 ;  /* 0x000001802c287811 */ /* 0x000fc600078e10ff */
.L_x_1738:
        /* <DEDUP_REMOVED lines=19> */
.L_x_1735:
[----:B------:R-:W-:Y:S05]  /*32a0*/  BSYNC B1 ;  /* 0x0000000000017941 */ /* 0x000fea0003800000 */
.L_x_1734:
        /* <DEDUP_REMOVED lines=43> */
.L_x_1733:
[----:B------:R-:W-:Y:S05]  /*3560*/  BSYNC B0 ;  /* 0x0000000000007941 */ /* 0x000fea0003800000 */
.L_x_1732:
[----:B------:R-:W-:Y:S02]  /*3570*/  IADD3 R33, R33, 0x1, RZ ;  /* 0x0000000121217810 */ /* 0x000fe40007ffe0ff */
[----:B------:R-:W-:Y:S02]  /*3580*/  IADD3 R31, P1, R31, 0x1, RZ ;  /* 0x000000011f1f7810 */ /* 0x000fe40007f3e0ff */
[----:B------:R-:W-:-:S03]  /*3590*/  ISETP.GT.U32.AND P0, PT, R14, R33, PT ;  /* 0x000000210e00720c */ /* 0x000fc60003f04070 */
[----:B------:R-:W-:Y:S01]  /*35a0*/  IMAD.X R32, RZ, RZ, R32, P1 ;  /* 0x000000ffff207224 */ /* 0x000fe200008e0620 */
[----:B------:R-:W-:-:S13]  /*35b0*/  ISETP.GT.AND.EX P0, PT, R15, RZ, PT, P0 ;  /* 0x000000ff0f00720c */ /* 0x000fda0003f04300 */
[----:B------:R-:W-:Y:S05]  /*35c0*/  @P0 BRA `(.L_x_1739) ;  /* 0xfffff66000000947 */ /* 0x000fea000383ffff */
.L_x_1731:
        /* <DEDUP_REMOVED lines=38> */
[----:B-1--4-:R-:W-:Y:S05]  /*3830*/  CALL.REL.NOINC `($__internal_35_$__cuda_sm20_rem_s64) ;  /* 0x00002ed000007944 */ /* 0x012fea0003c00000 */
[----:B------:R-:W-:Y:S05]  /*3840*/  BRA `(.L_x_1743) ;  /* 0x0000013000007947 */ /* 0x000fea0003800000 */
.L_x_1742:
        /* <DEDUP_REMOVED lines=19> */
.L_x_1743:
        /* <DEDUP_REMOVED lines=13> */
.L_x_1741:
[----:B------:R-:W-:Y:S05]  /*3a50*/  BSYNC B0 ;  /* 0x0000000000007941 */ /* 0x000fea0003800000 */
.L_x_1740:
        /* <DEDUP_REMOVED lines=14> */
.L_x_1779:
[----:B------:R-:W-:Y:S02]  /*3b40*/  IMAD.MOV.U32 R6, RZ, RZ, 0x8 ;  /* 0x00000008ff067424 */ /* 0x000fe400078e00ff */
[----:B------:R-:W-:Y:S02]  /*3b50*/  IMAD.MOV.U32 R8, RZ, RZ, 0x8 ;  /* 0x00000008ff087424 */ /* 0x000fe400078e00ff */
[----:B------:R-:W-:-:S04]  /*3b60*/  IMAD.WIDE.U32 R6, R3, R6, UR6 ;  /* 0x0000000603067e25 */ /* 0x000fc8000f8e0006 */
[----:B------:R-:W-:Y:S02]  /*3b70*/  IMAD.WIDE.U32 R8, R3, R8, UR8 ;  /* 0x0000000803087e25 */ /* 0x000fe4000f8e0008 */
[----:B--2---:R-:W2:Y:S04]  /*3b80*/  LDG.E.64.CONSTANT R6, [R6.64] ;  /* 0x0000001006067981 */ /* 0x004ea8000c1e9b00 */
[----:B----4-:R-:W4:Y:S01]  /*3b90*/  LDG.E.64 R16, [R8.64] ;  /* 0x0000001008107981 */ /* 0x010f22000c1e1b00 */
[----:B------:R-:W-:-:S04]  /*3ba0*/  IMAD.MOV.U32 R4, RZ, RZ, 0x8 ;  /* 0x00000008ff047424 */ /* 0x000fc800078e00ff */
[----:B------:R-:W-:-:S06]  /*3bb0*/  IMAD.WIDE.U32 R4, R3, R4, c[0x0][0x178] ;  /* 0x00005e0003047625 */ /* 0x000fcc00078e0004 */
[----:B------:R-:W5:Y:S01]  /*3bc0*/  LDG.E.64.CONSTANT R4, [R4.64] ;  /* 0x0000001004047981 */ /* 0x000f62000c1e9b00 */
[--C-:B--2---:R-:W-:Y:S02]  /*3bd0*/  HADD2.F32 R10, -RZ, R6.reuse.H0_H0 ;  /* 0x20000006ff0a7230 */ /* 0x104fe40000004100 */
[----:B------:R-:W-:Y:S02]  /*3be0*/  HADD2.F32 R11, -RZ, R6.H1_H1 ;  /* 0x30000006ff0b7230 */ /* 0x000fe40000004100 */
[--C-:B------:R-:W-:Y:S02]  /*3bf0*/  HADD2.F32 R12, -RZ, R7.reuse.H0_H0 ;  /* 0x20000007ff0c7230 */ /* 0x100fe40000004100 */
[----:B------:R-:W-:Y:S02]  /*3c00*/  HADD2.F32 R13, -RZ, R7.H1_H1 ;  /* 0x30000007ff0d7230 */ /* 0x000fe40000004100 */
[--C-:B----4-:R-:W-:Y:S02]  /*3c10*/  HADD2.F32 R15, -RZ, R16.reuse.H0_H0 ;  /* 0x20000010ff0f7230 */ /* 0x110fe40000004100 */
[----:B------:R-:W-:-:S02]  /*3c20*/  HADD2.F32 R14, -RZ, R16.H1_H1 ;  /* 0x30000010ff0e7230 */ /* 0x000fc40000004100 */
        /* <DEDUP_REMOVED lines=12> */
[----:B---3--:R-:W-:Y:S01]  /*3cf0*/  IMAD.MOV.U32 R20, RZ, RZ, R0 ;  /* 0x000000ffff147224 */ /* 0x008fe200078e0000 */
[----:B0-----:R-:W-:Y:S01]  /*3d00*/  MOV R8, 0x3d50 ;  /* 0x00003d5000087802 */ /* 0x001fe20000000f00 */
[----:B------:R-:W-:Y:S02]  /*3d10*/  IMAD.MOV.U32 R15, RZ, RZ, R2 ;  /* 0x000000ffff0f7224 */ /* 0x000fe400078e0002 */
[----:B------:R-:W-:-:S02]  /*3d20*/  IMAD.MOV.U32 R14, RZ, RZ, c[0x0][0x1a0] ;  /* 0x00006800ff0e7624 */ /* 0x000fc400078e00ff */
[----:B------:R-:W-:Y:S02]  /*3d30*/  IMAD.MOV.U32 R9, RZ, RZ, c[0x0][0x1a4] ;  /* 0x00006900ff097624 */ /* 0x000fe400078e00ff */
[----:B-1---5:R-:W-:Y:S05]  /*3d40*/  CALL.REL.NOINC `($__internal_35_$__cuda_sm20_rem_s64) ;  /* 0x000029c000007944 */ /* 0x022fea0003c00000 */
[----:B------:R-:W-:Y:S05]  /*3d50*/  BRA `(.L_x_1745) ;  /* 0x0000013000007947 */ /* 0x000fea0003800000 */
.L_x_1744:
        /* <DEDUP_REMOVED lines=19> */
.L_x_1745:
        /* <DEDUP_REMOVED lines=11> */
[----:B------:R0:W2:Y:S01]  /*3f40*/  LDG.E R16, [R16.64] ;  /* 0x0000001010107981 */ /* 0x0000a2000c1e1900 */
[----:B-1----:R-:W-:Y:S01]  /*3f50*/  FMUL.FTZ R10, R10, UR19 ;  /* 0x000000130a0a7c20 */ /* 0x002fe20008410000 */
[----:B-----5:R-:W-:Y:S01]  /*3f60*/  HADD2.F32 R15, -RZ, R5.H0_H0 ;  /* 0x20000005ff0f7230 */ /* 0x020fe20000004100 */
[----:B------:R-:W-:Y:S01]  /*3f70*/  FMUL.FTZ R11, R11, UR19 ;  /* 0x000000130b0b7c20 */ /* 0x000fe20008410000 */
[----:B------:R-:W-:Y:S01]  /*3f80*/  BSSY B0, `(.L_x_1746) ;  /* 0x000003c000007945 */ /* 0x000fe20003800000 */
[----:B------:R-:W-:Y:S01]  /*3f90*/  FMUL.FTZ R13, R13, UR19 ;  /* 0x000000130d0d7c20 */ /* 0x000fe20008410000 */
[----:B------:R-:W-:Y:S01]  /*3fa0*/  F2FP.PACK_AB R10, RZ, R10 ;  /* 0x0000000aff0a723e */ /* 0x000fe200000000ff */
[----:B------:R-:W-:Y:S01]  /*3fb0*/  FMUL.FTZ R14, R12, UR19 ;  /* 0x000000130c0e7c20 */ /* 0x000fe20008410000 */
[----:B------:R-:W-:Y:S01]  /*3fc0*/  F2FP.PACK_AB R12, RZ, R11 ;  /* 0x0000000bff0c723e */ /* 0x000fe200000000ff */
[----:B------:R-:W-:Y:S01]  /*3fd0*/  HADD2.F32 R11, -RZ, R4.H0_H0 ;  /* 0x20000004ff0b7230 */ /* 0x000fe20000004100 */
[----:B0-----:R-:W-:Y:S01]  /*3fe0*/  F2FP.PACK_AB R17, RZ, R13 ;  /* 0x0000000dff11723e */ /* 0x001fe200000000ff */
        /* <DEDUP_REMOVED lines=19> */
[----:B--2---:R-:W0:Y:S02]  /*4120*/  MUFU.RCP R5, R16 ;  /* 0x0000001000057308 */ /* 0x004e240000001000 */
        /* <DEDUP_REMOVED lines=33> */
.L_x_1747:
[----:B------:R-:W-:Y:S05]  /*4340*/  BSYNC B0 ;  /* 0x0000000000007941 */ /* 0x000fea0003800000 */
.L_x_1746:
        /* <DEDUP_REMOVED lines=11> */
.L_x_1749:
[----:B------:R-:W-:Y:S05]  /*4400*/  BSYNC B0 ;  /* 0x0000000000007941 */ /* 0x000fea0003800000 */
.L_x_1748:
        /* <DEDUP_REMOVED lines=15> */
.L_x_1751:
[----:B------:R-:W-:Y:S05]  /*4500*/  BSYNC B0 ;  /* 0x0000000000007941 */ /* 0x000fea0003800000 */
.L_x_1750:
        /* <DEDUP_REMOVED lines=12> */
.L_x_1753:
[----:B------:R-:W-:Y:S05]  /*45d0*/  BSYNC B0 ;  /* 0x0000000000007941 */ /* 0x000fea0003800000 */
.L_x_1752:
        /* <DEDUP_REMOVED lines=10> */
[----:B0-----:R-:W-:Y:S02]  /*4680*/  IMAD.MOV.U32 R11, RZ, RZ, 0x8 ;  /* 0x00000008ff0b7424 */ /* 0x001fe400078e00ff */
[----:B------:R-:W-:-:S04]  /*4690*/  IMAD.WIDE.U32 R12, R4, R13, UR6 ;  /* 0x00000006040c7e25 */ /* 0x000fc8000f8e000d */
[----:B------:R-:W-:Y:S02]  /*46a0*/  IMAD.WIDE.U32 R10, R4, R11, UR8 ;  /* 0x00000008040a7e25 */ /* 0x000fe4000f8e000b */
[----:B------:R-:W2:Y:S04]  /*46b0*/  LDG.E.64.CONSTANT R12, [R12.64] ;  /* 0x000000100c0c7981 */ /* 0x000ea8000c1e9b00 */
[----:B------:R-:W4:Y:S01]  /*46c0*/  LDG.E.64 R16, [R10.64] ;  /* 0x000000100a107981 */ /* 0x000f22000c1e1b00 */
[----:B------:R-:W-:-:S04]  /*46d0*/  SHF.R.U32.HI R15, RZ, 0x4, R4 ;  /* 0x00000004ff0f7819 */ /* 0x000fc80000011604 */
[----:B------:R-:W-:-:S05]  /*46e0*/  LOP3.LUT R15, R15, 0x3ffffff, RZ, 0xc0, !PT ;  /* 0x03ffffff0f0f7812 */ /* 0x000fca00078ec0ff */
[----:B------:R-:W-:Y:S01]  /*46f0*/  IMAD R19, R8, R15, RZ ;  /* 0x0000000f08137224 */ /* 0x000fe200078e02ff */
[--C-:B--2---:R-:W-:Y:S02]  /*4700*/  HADD2.F32 R3, -RZ, R12.reuse.H0_H0 ;  /* 0x2000000cff037230 */ /* 0x104fe40000004100 */
[----:B------:R-:W-:Y:S02]  /*4710*/  HADD2.F32 R5, -RZ, R12.H1_H1 ;  /* 0x3000000cff057230 */ /* 0x000fe40000004100 */
[--C-:B----4-:R-:W-:Y:S02]  /*4720*/  HADD2.F32 R14, -RZ, R16.reuse.H0_H0 ;  /* 0x20000010ff0e7230 */ /* 0x110fe40000004100 */
[----:B------:R-:W-:Y:S02]  /*4730*/  HADD2.F32 R16, -RZ, R16.H1_H1 ;  /* 0x30000010ff107230 */ /* 0x000fe40000004100 */
[----:B------:R-:W-:Y:S01]  /*4740*/  HADD2.F32 R12, -RZ, R17.H0_H0 ;  /* 0x20000011ff0c7230 */ /* 0x000fe20000004100 */
[----:B------:R-:W-:Y:S01]  /*4750*/  FADD.FTZ R18, R3, R14 ;  /* 0x0000000e03127221 */ /* 0x000fe20000010000 */
[--C-:B------:R-:W-:Y:S01]  /*4760*/  HADD2.F32 R3, -RZ, R13.reuse.H0_H0 ;  /* 0x2000000dff037230 */ /* 0x100fe20000004100 */
[----:B------:R-:W-:Y:S01]  /*4770*/  FADD.FTZ R23, R5, R16 ;  /* 0x0000001005177221 */ /* 0x000fe20000010000 */
[----:B------:R-:W-:Y:S01]  /*4780*/  HADD2.F32 R5, -RZ, R13.H1_H1 ;  /* 0x3000000dff057230 */ /* 0x000fe20000004100 */
[----:B------:R-:W-:Y:S01]  /*4790*/  IMAD.WIDE.U32 R14, R15, R9, R6 ;  /* 0x000000090f0e7225 */ /* 0x000fe200078e0006 */
[----:B---3--:R-:W-:-:S03]  /*47a0*/  HADD2.F32 R20, -RZ, R17.H1_H1 ;  /* 0x30000011ff147230 */ /* 0x008fc60000004100 */
[----:B------:R-:W-:Y:S01]  /*47b0*/  FADD.FTZ R22, R3, R12 ;  /* 0x0000000c03167221 */ /* 0x000fe20000010000 */
[----:B------:R-:W-:Y:S01]  /*47c0*/  LEA R16, P0, R14, c[0x0][0x168], 0x2 ;  /* 0x00005a000e107a11 */ /* 0x000fe200078010ff */
[----:B------:R-:W-:Y:S02]  /*47d0*/  IMAD.MOV.U32 R3, RZ, RZ, 0x8 ;  /* 0x00000008ff037424 */ /* 0x000fe400078e00ff */
[----:B------:R-:W-:Y:S02]  /*47e0*/  IMAD.IADD R15, R15, 0x1, R19 ;  /* 0x000000010f0f7824 */ /* 0x000fe400078e0213 */
[----:B------:R-:W-:Y:S01]  /*47f0*/  FADD.FTZ R19, R5, R20 ;  /* 0x0000001405137221 */ /* 0x000fe20000010000 */
[----:B------:R-:W-:Y:S01]  /*4800*/  F2FP.PACK_AB R20, R23, R18 ;  /* 0x000000121714723e */ /* 0x000fe200000000ff */
[----:B------:R-:W-:Y:S01]  /*4810*/  IMAD.WIDE.U32 R12, R4, R3, c[0x0][0x178] ;  /* 0x00005e00040c7625 */ /* 0x000fe200078e0003 */
[----:B------:R-:W-:Y:S02]  /*4820*/  LEA.HI.X R17, R14, c[0x0][0x16c], R15, 0x2, P0 ;  /* 0x00005b000e117a11 */ /* 0x000fe400000f140f */
[----:B------:R-:W-:-:S03]  /*4830*/  F2FP.PACK_AB R21, R19, R22 ;  /* 0x000000161315723e */ /* 0x000fc600000000ff */
[----:B------:R-:W2:Y:S04]  /*4840*/  LDG.E.64.CONSTANT R12, [R12.64] ;  /* 0x000000100c0c7981 */ /* 0x000ea8000c1e9b00 */
[----:B------:R0:W-:Y:S04]  /*4850*/  STG.E.64 [R10.64], R20 ;  /* 0x000000140a007986 */ /* 0x0001e8000c101b10 */
[----:B------:R1:W3:Y:S01]  /*4860*/  LDG.E R17, [R16.64] ;  /* 0x0000001010117981 */ /* 0x0002e2000c1e1900 */
        /* <DEDUP_REMOVED lines=8> */
[----:B0-----:R-:W-:Y:S01]  /*48f0*/  HADD2.F32 R10, -RZ, R5.H0_H0 ;  /* 0x20000005ff0a7230 */ /* 0x001fe20000004100 */
[----:B------:R-:W-:Y:S01]  /*4900*/  F2FP.PACK_AB R14, RZ, R14 ;  /* 0x0000000eff0e723e */ /* 0x000fe200000000ff */
[----:B------:R-:W-:Y:S02]  /*4910*/  HADD2.F32 R18, -RZ, R18.H0_H0 ;  /* 0x20000012ff127230 */ /* 0x000fe40000004100 */
[----:B-1----:R-:W-:-:S02]  /*4920*/  HADD2.F32 R16, -RZ, R15.H0_H0 ;  /* 0x2000000fff107230 */ /* 0x002fc40000004100 */
[----:B------:R-:W-:Y:S02]  /*4930*/  HADD2.F32 R14, -RZ, R14.H0_H0 ;  /* 0x2000000eff0e7230 */ /* 0x000fe40000004100 */
[--C-:B--2---:R-:W-:Y:S02]  /*4940*/  HADD2.F32 R5, -RZ, R12.reuse.H0_H0 ;  /* 0x2000000cff057230 */ /* 0x104fe40000004100 */
[----:B------:R-:W-:Y:S02]  /*4950*/  HADD2.F32 R11, -RZ, R12.H1_H1 ;  /* 0x3000000cff0b7230 */ /* 0x000fe40000004100 */
[--C-:B------:R-:W-:Y:S01]  /*4960*/  HADD2.F32 R15, -RZ, R13.reuse.H0_H0 ;  /* 0x2000000dff0f7230 */ /* 0x100fe20000004100 */
        /* <DEDUP_REMOVED lines=20> */
[----:B------:R-:W-:Y:S01]  /*4ab0*/  FMNMX.FTZ R11, R5, -448, !PT ;  /* 0xc3e00000050b7809 */ /* 0x000fe20007810000 */
[----:B------:R-:W-:Y:S01]  /*4ac0*/  IMAD.MOV.U32 R5, RZ, RZ, 0x7f ;  /* 0x0000007fff057424 */ /* 0x000fe200078e00ff */
[----:B------:R-:W-:Y:S02]  /*4ad0*/  FMNMX.FTZ R17, R14, -448, !PT ;  /* 0xc3e000000e117809 */ /* 0x000fe40007810000 */
[----:B------:R-:W-:Y:S02]  /*4ae0*/  LOP3.LUT R14, R11, 0x7fffffff, RZ, 0xc0, !PT ;  /* 0x7fffffff0b0e7812 */ /* 0x000fe400078ec0ff */
[----:B------:R-:W-:-:S02]  /*4af0*/  FMNMX.FTZ R10, R10, 448, PT ;  /* 0x43e000000a0a7809 */ /* 0x000fc40003810000 */
[----:B------:R-:W-:Y:S02]  /*4b00*/  ISETP.GT.U32.AND P2, PT, R14, 0x43efffff, PT ;  /* 0x43efffff0e00780c */ /* 0x000fe40003f44070 */
[----:B------:R-:W-:Y:S02]  /*4b10*/  FMNMX.FTZ R13, R13, 448, PT ;  /* 0x43e000000d0d7809 */ /* 0x000fe40003810000 */
        /* <DEDUP_REMOVED lines=20> */
.L_x_1755:
[----:B------:R-:W-:Y:S05]  /*4c60*/  BSYNC B0 ;  /* 0x0000000000007941 */ /* 0x000fea0003800000 */
.L_x_1754:
        /* <DEDUP_REMOVED lines=11> */
.L_x_1757:
[----:B------:R-:W-:Y:S05]  /*4d20*/  BSYNC B0 ;  /* 0x0000000000007941 */ /* 0x000fea0003800000 */
.L_x_1756:
        /* <DEDUP_REMOVED lines=15> */
.L_x_1759:
[----:B------:R-:W-:Y:S05]  /*4e20*/  BSYNC B0 ;  /* 0x0000000000007941 */ /* 0x000fea0003800000 */
.L_x_1758:
        /* <DEDUP_REMOVED lines=12> */
.L_x_1761:
[----:B------:R-:W-:Y:S05]  /*4ef0*/  BSYNC B0 ;  /* 0x0000000000007941 */ /* 0x000fea0003800000 */
.L_x_1760:
        /* <DEDUP_REMOVED lines=25> */
[----:B------:R-:W-:Y:S01]  /*5090*/  IMAD.WIDE.U32 R14, R15, R9, R6 ;  /* 0x000000090f0e7225 */ /* 0x000fe200078e0006 */
[----:B------:R-:W-:-:S02]  /*50a0*/  HADD2.F32 R12, -RZ, R13.H1_H1 ;  /* 0x3000000dff0c7230 */ /* 0x000fc40000004100 */
[----:B------:R-:W-:Y:S01]  /*50b0*/  HADD2.F32 R13, -RZ, R21.H1_H1 ;  /* 0x30000015ff0d7230 */ /* 0x000fe20000004100 */
[----:B------:R-:W-:Y:S02]  /*50c0*/  FADD.FTZ R22, R11, R20 ;  /* 0x000000140b167221 */ /* 0x000fe40000010000 */
[----:B------:R-:W-:Y:S02]  /*50d0*/  IMAD.IADD R11, R15, 0x1, R19 ;  /* 0x000000010f0b7824 */ /* 0x000fe400078e0213 */
[----:B------:R-:W-:Y:S01]  /*50e0*/  FADD.FTZ R23, R16, R17 ;  /* 0x0000001110177221 */ /* 0x000fe20000010000 */
[----:B------:R-:W-:Y:S01]  /*50f0*/  LEA R16, P0, R14, c[0x0][0x168], 0x2 ;  /* 0x00005a000e107a11 */ /* 0x000fe200078010ff */
[----:B------:R-:W-:Y:S02]  /*5100*/  FADD.FTZ R15, R12, R13 ;  /* 0x0000000d0c0f7221 */ /* 0x000fe40000010000 */
[----:B------:R-:W-:Y:S01]  /*5110*/  IMAD.WIDE.U32 R12, R10, R3, c[0x0][0x178] ;  /* 0x00005e000a0c7625 */ /* 0x000fe200078e0003 */
[----:B------:R-:W-:-:S02]  /*5120*/  F2FP.PACK_AB R20, R23, R18 ;  /* 0x000000121714723e */ /* 0x000fc400000000ff */
[----:B------:R-:W-:Y:S02]  /*5130*/  F2FP.PACK_AB R21, R15, R22 ;  /* 0x000000160f15723e */ /* 0x000fe400000000ff */
        /* <DEDUP_REMOVED lines=15> */
[----:B0-----:R-:W-:-:S02]  /*5230*/  HADD2.F32 R4, -RZ, R15.H0_H0 ;  /* 0x2000000fff047230 */ /* 0x001fc40000004100 */
        /* <DEDUP_REMOVED lines=30> */
[----:B------:R-:W-:Y:S02]  /*5420*/  FMNMX.FTZ R18, R14, -448, !PT ;  /* 0xc3e000000e127809 */ /* 0x000fe40007810000 */
[----:B------:R-:W-:Y:S01]  /*5430*/  FMNMX.FTZ R21, R4, -448, !PT ;  /* 0xc3e0000004157809 */ /* 0x000fe20007810000 */
[----:B------:R-:W-:Y:S01]  /*5440*/  IMAD.MOV.U32 R4, RZ, RZ, 0x7f ;  /* 0x0000007fff047424 */ /* 0x000fe200078e00ff */
        /* <DEDUP_REMOVED lines=18> */
.L_x_1763:
[----:B------:R-:W-:Y:S05]  /*5570*/  BSYNC B0 ;  /* 0x0000000000007941 */ /* 0x000fea0003800000 */
.L_x_1762:
        /* <DEDUP_REMOVED lines=11> */
.L_x_1765:
[----:B------:R-:W-:Y:S05]  /*5630*/  BSYNC B0 ;  /* 0x0000000000007941 */ /* 0x000fea0003800000 */
.L_x_1764:
        /* <DEDUP_REMOVED lines=15> */
.L_x_1767:
[----:B------:R-:W-:Y:S05]  /*5730*/  BSYNC B0 ;  /* 0x0000000000007941 */ /* 0x000fea0003800000 */
.L_x_1766:
        /* <DEDUP_REMOVED lines=12> */
.L_x_1769:
[----:B------:R-:W-:Y:S05]  /*5800*/  BSYNC B0 ;  /* 0x0000000000007941 */ /* 0x000fea0003800000 */
.L_x_1768:
        /* <DEDUP_REMOVED lines=17> */
[----:B------:R-:W-:-:S04]  /*5920*/  IMAD.WIDE.U32 R14, R5, R9, R6 ;  /* 0x00000009050e7225 */ /* 0x000fc800078e0006 */
[----:B------:R-:W-:Y:S01]  /*5930*/  IMAD R19, R8, R5, RZ ;  /* 0x0000000508137224 */ /* 0x000fe200078e02ff */
[--C-:B--2---:R-:W-:Y:S02]  /*5940*/  HADD2.F32 R5, -RZ, R12.reuse.H0_H0 ;  /* 0x2000000cff057230 */ /* 0x104fe40000004100 */
[----:B------:R-:W-:Y:S02]  /*5950*/  HADD2.F32 R6, -RZ, R12.H1_H1 ;  /* 0x3000000cff067230 */ /* 0x000fe40000004100 */
[--C-:B---3--:R-:W-:Y:S02]  /*5960*/  HADD2.F32 R8, -RZ, R16.reuse.H0_H0 ;  /* 0x20000010ff087230 */ /* 0x108fe40000004100 */
[----:B------:R-:W-:Y:S02]  /*5970*/  HADD2.F32 R9, -RZ, R16.H1_H1 ;  /* 0x30000010ff097230 */ /* 0x000fe40000004100 */
[----:B------:R-:W-:Y:S01]  /*5980*/  HADD2.F32 R7, -RZ, R13.H0_H0 ;  /* 0x2000000dff077230 */ /* 0x000fe20000004100 */
[----:B------:R-:W-:Y:S01]  /*5990*/  FADD.FTZ R12, R5, R8 ;  /* 0x00000008050c7221 */ /* 0x000fe20000010000 */
[----:B------:R-:W-:Y:S01]  /*59a0*/  HADD2.F32 R16, -RZ, R17.H0_H0 ;  /* 0x20000011ff107230 */ /* 0x000fe20000004100 */
[----:B------:R-:W-:Y:S01]  /*59b0*/  LEA R8, P0, R14, c[0x0][0x168], 0x2 ;  /* 0x00005a000e087a11 */ /* 0x000fe200078010ff */
[----:B------:R-:W-:Y:S01]  /*59c0*/  HADD2.F32 R5, -RZ, R13.H1_H1 ;  /* 0x3000000dff057230 */ /* 0x000fe20000004100 */
[----:B------:R-:W-:Y:S01]  /*59d0*/  FADD.FTZ R13, R6, R9 ;  /* 0x00000009060d7221 */ /* 0x000fe20000010000 */
[----:B------:R-:W-:Y:S01]  /*59e0*/  HADD2.F32 R18, -RZ, R17.H1_H1 ;  /* 0x30000011ff127230 */ /* 0x000fe20000004100 */
[----:B------:R-:W-:-:S02]  /*59f0*/  IMAD.IADD R9, R15, 0x1, R19 ;  /* 0x000000010f097824 */ /* 0x000fc400078e0213 */
[----:B------:R-:W-:Y:S02]  /*5a00*/  FADD.FTZ R16, R7, R16 ;  /* 0x0000001007107221 */ /* 0x000fe40000010000 */
[----:B------:R-:W-:Y:S01]  /*5a10*/  FADD.FTZ R17, R5, R18 ;  /* 0x0000001205117221 */ /* 0x000fe20000010000 */
[----:B------:R-:W-:Y:S01]  /*5a20*/  LEA.HI.X R9, R14, c[0x0][0x16c], R9, 0x2, P0 ;  /* 0x00005b000e097a11 */ /* 0x000fe200000f1409 */
[----:B------:R-:W-:Y:S01]  /*5a30*/  IMAD.WIDE.U32 R6, R4, R3, c[0x0][0x178] ;  /* 0x00005e0004067625 */ /* 0x000fe200078e0003 */
[----:B------:R-:W-:Y:S02]  /*5a40*/  F2FP.PACK_AB R14, R13, R12 ;  /* 0x0000000c0d0e723e */ /* 0x000fe400000000ff */
        /* <DEDUP_REMOVED lines=11> */
[----:B-1----:R-:W-:Y:S01]  /*5b00*/  F2FP.PACK_AB R9, RZ, R5 ;  /* 0x00000005ff09723e */ /* 0x002fe200000000ff */
[----:B------:R-:W-:Y:S01]  /*5b10*/  HADD2.F32 R5, -RZ, R3.H0_H0 ;  /* 0x20000003ff057230 */ /* 0x000fe20000004100 */
[----:B------:R-:W-:Y:S01]  /*5b20*/  F2FP.PACK_AB R13, RZ, R13 ;  /* 0x0000000dff0d723e */ /* 0x000fe200000000ff */
[----:B------:R-:W-:Y:S02]  /*5b30*/  HADD2.F32 R12, -RZ, R12.H0_H0 ;  /* 0x2000000cff0c7230 */ /* 0x000fe40000004100 */
[----:B------:R-:W-:-:S02]  /*5b40*/  HADD2.F32 R9, -RZ, R9.H0_H0 ;  /* 0x20000009ff097230 */ /* 0x000fc40000004100 */
[----:B------:R-:W-:Y:S02]  /*5b50*/  HADD2.F32 R13, -RZ, R13.H0_H0 ;  /* 0x2000000dff0d7230 */ /* 0x000fe40000004100 */
[--C-:B--2---:R-:W-:Y:S02]  /*5b60*/  HADD2.F32 R3, -RZ, R6.reuse.H0_H0 ;  /* 0x20000006ff037230 */ /* 0x104fe40000004100 */
[--C-:B------:R-:W-:Y:S02]  /*5b70*/  HADD2.F32 R8, -RZ, R7.reuse.H0_H0 ;  /* 0x20000007ff087230 */ /* 0x100fe40000004100 */
[----:B0-----:R-:W-:Y:S01]  /*5b80*/  HADD2.F32 R10, -RZ, R7.H1_H1 ;  /* 0x30000007ff0a7230 */ /* 0x001fe20000004100 */
        /* <DEDUP_REMOVED lines=14> */
[----:B0-----:R-:W-:-:S04]  /*5c70*/  FMUL.FTZ R3, R3, R7 ;  /* 0x0000000703037220 */ /* 0x001fc80000410000 */
        /* <DEDUP_REMOVED lines=32> */
.L_x_1771:
[----:B------:R-:W-:Y:S05]  /*5e80*/  BSYNC B0 ;  /* 0x0000000000007941 */ /* 0x000fea0003800000 */
.L_x_1770:
        /* <DEDUP_REMOVED lines=12> */
.L_x_1773:
[----:B------:R-:W-:Y:S05]  /*5f50*/  BSYNC B0 ;  /* 0x0000000000007941 */ /* 0x000fea0003800000 */
.L_x_1772:
        /* <DEDUP_REMOVED lines=12> */
.L_x_1775:
[----:B------:R-:W-:Y:S05]  /*6020*/  BSYNC B0 ;  /* 0x0000000000007941 */ /* 0x000fea0003800000 */
.L_x_1774:
        /* <DEDUP_REMOVED lines=11> */
.L_x_1777:
[----:B------:R-:W-:Y:S05]  /*60e0*/  BSYNC B0 ;  /* 0x0000000000007941 */ /* 0x000fea0003800000 */
.L_x_1776:
        /* <DEDUP_REMOVED lines=13> */
.L_x_1778:
[----:B------:R-:W-:Y:S05]  /*61c0*/  EXIT ;  /* 0x000000000000794d */ /* 0x000fea0003800000 */
        .weak           $__internal_34_$__cuda_sm20_div_s64
        .type           $__internal_34_$__cuda_sm20_div_s64,@function
        .size           $__internal_34_$__cuda_sm20_div_s64,($__internal_35_$__cuda_sm20_rem_s64 - $__internal_34_$__cuda_sm20_div_s64)
$__internal_34_$__cuda_sm20_div_s64:
        /* <DEDUP_REMOVED lines=83> */
[----:B------:R-:W-:Y:S06]  /*6700*/  RET.REL.NODEC R8 `(_ZN4vllm31rms_norm_per_block_quant_kernelIN3c104HalfENS1_13Float8_e4m3fnELb1ELb1ELi64EEEvPT0_PfPKT_S9_PKffiiPS7_l) ;  /* 0xffff98f008007950 */ /* 0x000fec0003c3ffff */
        .weak           $__internal_35_$__cuda_sm20_rem_s64
        .type           $__internal_35_$__cuda_sm20_rem_s64,@function
        .size           $__internal_35_$__cuda_sm20_rem_s64,(.L_x_3068 - $__internal_35_$__cuda_sm20_rem_s64)
$__internal_35_$__cuda_sm20_rem_s64:
        /* <DEDUP_REMOVED lines=76> */
[----:B------:R-:W-:Y:S06]  /*6bd0*/  RET.REL.NODEC R8 `(_ZN4vllm31rms_norm_per_block_quant_kernelIN3c104HalfENS1_13Float8_e4m3fnELb1ELb1ELi64EEEvPT0_PfPKT_S9_PKffiiPS7_l) ;  /* 0xffff942008007950 */ /* 0x000fec0003c3ffff */
.L_x_1780:
        /* <DEDUP_REMOVED lines=10> */
.L_x_3068:


//--------------------- .text._ZN4vllm31rms_norm_per_block_quant_kernelIN3c104HalfEaLb0ELb0ELi128EEEvPT0_PfPKT_S8_PKffiiPS6_l --------------------------
	.section	.text._ZN4vllm31rms_norm_per_block_quant_kernelIN3c104HalfEaLb0ELb0ELi128EEEvPT0_PfPKT_S8_PKffiiPS6_l,"ax",@progbits
	.sectioninfo	@"SHI_REGISTERS=52"
	.align	128
        .global         _ZN4vllm31rms_norm_per_block_quant_kernelIN3c104HalfEaLb0ELb0ELi128EEEvPT0_PfPKT_S8_PKffiiPS6_l
        .type           _ZN4vllm31rms_norm_per_block_quant_kernelIN3c104HalfEaLb0ELb0ELi128EEEvPT0_PfPKT_S8_PKffiiPS6_l,@function
        .size           _ZN4vllm31rms_norm_per_block_quant_kernelIN3c104HalfEaLb0ELb0ELi128EEEvPT0_PfPKT_S8_PKffiiPS6_l,(.L_x_3069 - _ZN4vllm31rms_norm_per_block_quant_kernelIN3c104HalfEaLb0ELb0ELi128EEEvPT0_PfPKT_S8_PKffiiPS6_l)
        .other          _ZN4vllm31rms_norm_per_block_quant_kernelIN3c104HalfEaLb0ELb0ELi128EEEvPT0_PfPKT_S8_PKffiiPS6_l,@"STO_CUDA_ENTRY STV_DEFAULT"
_ZN4vllm31rms_norm_per_block_quant_kernelIN3c104HalfEaLb0ELb0ELi128EEEvPT0_PfPKT_S8_PKffiiPS6_l:
.text._ZN4vllm31rms_norm_per_block_quant_kernelIN3c104HalfEaLb0ELb0ELi128EEEvPT0_PfPKT_S8_PKffiiPS6_l:
        /* <DEDUP_REMOVED lines=19> */
.L_x_1783:
        /* <DEDUP_REMOVED lines=56> */
.L_x_1782:
[----:B------:R-:W-:Y:S05]  /*04b0*/  BSYNC B0 ;  /* 0x0000000000007941 */ /* 0x000fea0003800000 */
.L_x_1781:
        /* <DEDUP_REMOVED lines=101> */
.L_x_1785:
        /* <DEDUP_REMOVED lines=58> */
.L_x_1786:
[----:B0-----:R-:W-:Y:S05]  /*0eb0*/  BSYNC B0 ;  /* 0x0000000000007941 */ /* 0x001fea0003800000 */
.L_x_1784:
        /* <DEDUP_REMOVED lines=20> */
[----:B01----:R-:W-:Y:S05]  /*1000*/  CALL.REL.NOINC `($__internal_36_$__cuda_sm20_div_s64) ;  /* 0x0000332000007944 */ /* 0x003fea0003c00000 */
[----:B------:R-:W-:Y:S02]  /*1010*/  IMAD.MOV.U32 R10, RZ, RZ, R4 ;  /* 0x000000ffff0a7224 */ /* 0x000fe400078e0004 */
[----:B------:R-:W-:Y:S01]  /*1020*/  IMAD.MOV.U32 R11, RZ, RZ, R5 ;  /* 0x000000ffff0b7224 */ /* 0x000fe200078e0005 */
[----:B------:R-:W-:Y:S05]  /*1030*/  BRA `(.L_x_1788) ;  /* 0x0000018000007947 */ /* 0x000fea0003800000 */
.L_x_1787:
        /* <DEDUP_REMOVED lines=24> */
.L_x_1788:
        /* <DEDUP_REMOVED lines=9> */
[----:B-1----:R-:W-:Y:S05]  /*1250*/  CALL.REL.NOINC `($__internal_36_$__cuda_sm20_div_s64) ;  /* 0x000030d000007944 */ /* 0x002fea0003c00000 */
        /* <DEDUP_REMOVED lines=11> */
.L_x_1790:
        /* <DEDUP_REMOVED lines=22> */
.L_x_1791:
[----:B------:R-:W-:Y:S05]  /*1470*/  BSYNC B0 ;  /* 0x0000000000007941 */ /* 0x000fea0003800000 */
.L_x_1789:
        /* <DEDUP_REMOVED lines=19> */
.L_x_1794:
        /* <DEDUP_REMOVED lines=190> */
.L_x_1793:
[----:B------:R-:W-:Y:S05]  /*2190*/  BSYNC B0 ;  /* 0x0000000000007941 */ /* 0x000fea0003800000 */
.L_x_1792:
        /* <DEDUP_REMOVED lines=16> */
[----:B-1----:R-:W-:Y:S05]  /*22a0*/  CALL.REL.NOINC `($__internal_36_$__cuda_sm20_div_s64) ;  /* 0x0000208000007944 */ /* 0x002fea0003c00000 */
[----:B------:R-:W-:Y:S02]  /*22b0*/  IMAD.MOV.U32 R6, RZ, RZ, R4 ;  /* 0x000000ffff067224 */ /* 0x000fe400078e0004 */
[----:B------:R-:W-:Y:S01]  /*22c0*/  IMAD.MOV.U32 R7, RZ, RZ, R5 ;  /* 0x000000ffff077224 */ /* 0x000fe200078e0005 */
[----:B------:R-:W-:Y:S05]  /*22d0*/  BRA `(.L_x_1796) ;  /* 0x0000017000007947 */ /* 0x000fea0003800000 */
.L_x_1795:
        /* <DEDUP_REMOVED lines=23> */
.L_x_1796:
        /* <DEDUP_REMOVED lines=35> */
.L_x_1806:
        /* <DEDUP_REMOVED lines=80> */
.L_x_1804:
[----:B------:R-:W-:Y:S05]  /*2b80*/  BSYNC B3 ;  /* 0x0000000000037941 */ /* 0x000fea0003800000 */
.L_x_1803:
[----:B------:R-:W-:Y:S05]  /*2b90*/  @!P0 BRA `(.L_x_1802) ;  /* 0x0000015000008947 */ /* 0x000fea0003800000 */
[----:B------:R2:W3:Y:S01]  /*2ba0*/  LDS R41, [R18] ;  /* 0x0000000012297984 */ /* 0x0004e20000000800 */
[----:B------:R-:W-:-:S03]  /*2bb0*/  LEA R44, R42, 0x180, 0x2 ;  /* 0x000001802a2c7811 */ /* 0x000fc600078e10ff */
.L_x_1805:
        /* <DEDUP_REMOVED lines=19> */
.L_x_1802:
[----:B------:R-:W-:Y:S05]  /*2cf0*/  BSYNC B2 ;  /* 0x0000000000027941 */ /* 0x000fea0003800000 */
.L_x_1801:
        /* <DEDUP_REMOVED lines=43> */
.L_x_1800:
[----:B------:R-:W-:Y:S05]  /*2fb0*/  BSYNC B1 ;  /* 0x0000000000017941 */ /* 0x000fea0003800000 */
.L_x_1799:
[----:B------:R-:W-:Y:S02]  /*2fc0*/  IADD3 R31, R31, 0x1, RZ ;  /* 0x000000011f1f7810 */ /* 0x000fe40007ffe0ff */
[----:B------:R-:W-:Y:S02]  /*2fd0*/  IADD3 R33, P1, R33, 0x1, RZ ;  /* 0x0000000121217810 */ /* 0x000fe40007f3e0ff */
[----:B------:R-:W-:-:S03]  /*2fe0*/  ISETP.GT.U32.AND P0, PT, R6, R31, PT ;  /* 0x0000001f0600720c */ /* 0x000fc60003f04070 */
[----:B------:R-:W-:Y:S01]  /*2ff0*/  IMAD.X R32, RZ, RZ, R32, P1 ;  /* 0x000000ffff207224 */ /* 0x000fe200008e0620 */
[----:B------:R-:W-:-:S13]  /*3000*/  ISETP.GT.AND.EX P0, PT, R7, RZ, PT, P0 ;  /* 0x000000ff0700720c */ /* 0x000fda0003f04300 */
[----:B------:R-:W-:Y:S05]  /*3010*/  @P0 BRA `(.L_x_1806) ;  /* 0xfffff66000000947 */ /* 0x000fea000383ffff */
.L_x_1798:
[----:B------:R-:W-:Y:S05]  /*3020*/  BSYNC B0 ;  /* 0x0000000000007941 */ /* 0x000fea0003800000 */
.L_x_1797:
        /* <DEDUP_REMOVED lines=41> */
.L_x_1808:
[----:B------:R-:W-:Y:S05]  /*32c0*/  BSYNC B0 ;  /* 0x0000000000007941 */ /* 0x000fea0003800000 */
.L_x_1807:
        /* <DEDUP_REMOVED lines=16> */
.L_x_1809:
        /* <DEDUP_REMOVED lines=246> */
        .weak           $__internal_36_$__cuda_sm20_div_s64
        .type           $__internal_36_$__cuda_sm20_div_s64,@function
        .size           $__internal_36_$__cuda_sm20_div_s64,(.L_x_3069 - $__internal_36_$__cuda_sm20_div_s64)
$__internal_36_$__cuda_sm20_div_s64:
        /* <DEDUP_REMOVED lines=82> */
[----:B------:R-:W-:Y:S06]  /*4850*/  RET.REL.NODEC R6 `(_ZN4vllm31rms_norm_per_block_quant_kernelIN3c104HalfEaLb0ELb0ELi128EEEvPT0_PfPKT_S8_PKffiiPS6_l) ;  /* 0xffffb7a006007950 */ /* 0x000fec0003c3ffff */
.L_x_1810:
        /* <DEDUP_REMOVED lines=10> */
.L_x_3069:


//--------------------- .text._ZN4vllm31rms_norm_per_block_quant_kernelIN3c104HalfENS1_13Float8_e4m3fnELb0ELb0ELi128EEEvPT0_PfPKT_S9_PKffiiPS7_l --------------------------
	.section	.text._ZN4vllm31rms_norm_per_block_quant_kernelIN3c104HalfENS1_13Float8_e4m3fnELb0ELb0ELi128EEEvPT0_PfPKT_S9_PKffiiPS7_l,"ax",@progbits
	.sectioninfo	@"SHI_REGISTERS=52"
	.align	128
        .global         _ZN4vllm31rms_norm_per_block_quant_kernelIN3c104HalfENS1_13Float8_e4m3fnELb0ELb0ELi128EEEvPT0_PfPKT_S9_PKffiiPS7_l
        .type           _ZN4vllm31rms_norm_per_block_quant_kernelIN3c104HalfENS1_13Float8_e4m3fnELb0ELb0ELi128EEEvPT0_PfPKT_S9_PKffiiPS7_l,@function
        .size           _ZN4vllm31rms_norm_per_block_quant_kernelIN3c104HalfENS1_13Float8_e4m3fnELb0ELb0ELi128EEEvPT0_PfPKT_S9_PKffiiPS7_l,(.L_x_3070 - _ZN4vllm31rms_norm_per_block_quant_kernelIN3c104HalfENS1_13Float8_e4m3fnELb0ELb0ELi128EEEvPT0_PfPKT_S9_PKffiiPS7_l)
        .other          _ZN4vllm31rms_norm_per_block_quant_kernelIN3c104HalfENS1_13Float8_e4m3fnELb0ELb0ELi128EEEvPT0_PfPKT_S9_PKffiiPS7_l,@"STO_CUDA_ENTRY STV_DEFAULT"
_ZN4vllm31rms_norm_per_block_quant_kernelIN3c104HalfENS1_13Float8_e4m3fnELb0ELb0ELi128EEEvPT0_PfPKT_S9_PKffiiPS7_l:
.text._ZN4vllm31rms_norm_per_block_quant_kernelIN3c104HalfENS1_13Float8_e4m3fnELb0ELb0ELi128EEEvPT0_PfPKT_S9_PKffiiPS7_l:
        /* <DEDUP_REMOVED lines=19> */
.L_x_1813:
        /* <DEDUP_REMOVED lines=56> */
.L_x_1812:
[----:B------:R-:W-:Y:S05]  /*04b0*/  BSYNC B0 ;  /* 0x0000000000007941 */ /* 0x000fea0003800000 */
.L_x_1811:
        /* <DEDUP_REMOVED lines=101> */
.L_x_1815:
        /* <DEDUP_REMOVED lines=58> */
.L_x_1816:
[----:B0-----:R-:W-:Y:S05]  /*0eb0*/  BSYNC B0 ;  /* 0x0000000000007941 */ /* 0x001fea0003800000 */
.L_x_1814:
        /* <DEDUP_REMOVED lines=20> */
[----:B01----:R-:W-:Y:S05]  /*1000*/  CALL.REL.NOINC `($__internal_37_$__cuda_sm20_div_s64) ;  /* 0x0000444000007944 */ /* 0x003fea0003c00000 */
[----:B------:R-:W-:Y:S02]  /*1010*/  IMAD.MOV.U32 R10, RZ, RZ, R4 ;  /* 0x000000ffff0a7224 */ /* 0x000fe400078e0004 */
[----:B------:R-:W-:Y:S01]  /*1020*/  IMAD.MOV.U32 R11, RZ, RZ, R5 ;  /* 0x000000ffff0b7224 */ /* 0x000fe200078e0005 */
[----:B------:R-:W-:Y:S05]  /*1030*/  BRA `(.L_x_1818) ;  /* 0x0000018000007947 */ /* 0x000fea0003800000 */
.L_x_1817:
        /* <DEDUP_REMOVED lines=24> */
.L_x_1818:
        /* <DEDUP_REMOVED lines=9> */
[----:B-1----:R-:W-:Y:S05]  /*1250*/  CALL.REL.NOINC `($__internal_37_$__cuda_sm20_div_s64) ;  /* 0x000041f000007944 */ /* 0x002fea0003c00000 */
        /* <DEDUP_REMOVED lines=11> */
.L_x_1820:
        /* <DEDUP_REMOVED lines=22> */
.L_x_1821:
[----:B------:R-:W-:Y:S05]  /*1470*/  BSYNC B0 ;  /* 0x0000000000007941 */ /* 0x000fea0003800000 */
.L_x_1819:
        /* <DEDUP_REMOVED lines=19> */
.L_x_1824:
        /* <DEDUP_REMOVED lines=190> */
.L_x_1823:
[----:B------:R-:W-:Y:S05]  /*2190*/  BSYNC B0 ;  /* 0x0000000000007941 */ /* 0x000fea0003800000 */
.L_x_1822:
        /* <DEDUP_REMOVED lines=16> */
[----:B-1----:R-:W-:Y:S05]  /*22a0*/  CALL.REL.NOINC `($__internal_37_$__cuda_sm20_div_s64) ;  /* 0x000031a000007944 */ /* 0x002fea0003c00000 */
[----:B------:R-:W-:Y:S02]  /*22b0*/  IMAD.MOV.U32 R6, RZ, RZ, R4 ;  /* 0x000000ffff067224 */ /* 0x000fe400078e0004 */
[----:B------:R-:W-:Y:S01]  /*22c0*/  IMAD.MOV.U32 R7, RZ, RZ, R5 ;  /* 0x000000ffff077224 */ /* 0x000fe200078e0005 */
[----:B------:R-:W-:Y:S05]  /*22d0*/  BRA `(.L_x_1826) ;  /* 0x0000017000007947 */ /* 0x000fea0003800000 */
.L_x_1825:
        /* <DEDUP_REMOVED lines=23> */
.L_x_1826:
        /* <DEDUP_REMOVED lines=35> */
.L_x_1836:
        /* <DEDUP_REMOVED lines=80> */
.L_x_1834:
[----:B------:R-:W-:Y:S05]  /*2b80*/  BSYNC B3 ;  /* 0x0000000000037941 */ /* 0x000fea0003800000 */
.L_x_1833:
[----:B------:R-:W-:Y:S05]  /*2b90*/  @!P0 BRA `(.L_x_1832) ;  /* 0x0000015000008947 */ /* 0x000fea0003800000 */
[----:B------:R2:W3:Y:S01]  /*2ba0*/  LDS R41, [R18] ;  /* 0x0000000012297984 */ /* 0x0004e20000000800 */
[----:B------:R-:W-:-:S03]  /*2bb0*/  LEA R44, R42, 0x180, 0x2 ;  /* 0x000001802a2c7811 */ /* 0x000fc600078e10ff */
.L_x_1835:
        /* <DEDUP_REMOVED lines=19> */
.L_x_1832:
[----:B------:R-:W-:Y:S05]  /*2cf0*/  BSYNC B2 ;  /* 0x0000000000027941 */ /* 0x000fea0003800000 */
.L_x_1831:
        /* <DEDUP_REMOVED lines=43> */
.L_x_1830:
[----:B------:R-:W-:Y:S05]  /*2fb0*/  BSYNC B1 ;  /* 0x0000000000017941 */ /* 0x000fea0003800000 */
.L_x_1829:
[----:B------:R-:W-:Y:S02]  /*2fc0*/  IADD3 R31, R31, 0x1, RZ ;  /* 0x000000011f1f7810 */ /* 0x000fe40007ffe0ff */
[----:B------:R-:W-:Y:S02]  /*2fd0*/  IADD3 R33, P1, R33, 0x1, RZ ;  /* 0x0000000121217810 */ /* 0x000fe40007f3e0ff */
[----:B------:R-:W-:-:S03]  /*2fe0*/  ISETP.GT.U32.AND P0, PT, R6, R31, PT ;  /* 0x0000001f0600720c */ /* 0x000fc60003f04070 */
[----:B------:R-:W-:Y:S01]  /*2ff0*/  IMAD.X R32, RZ, RZ, R32, P1 ;  /* 0x000000ffff207224 */ /* 0x000fe200008e0620 */
[----:B------:R-:W-:-:S13]  /*3000*/  ISETP.GT.AND.EX P0, PT, R7, RZ, PT, P0 ;  /* 0x000000ff0700720c */ /* 0x000fda0003f04300 */
[----:B------:R-:W-:Y:S05]  /*3010*/  @P0 BRA `(.L_x_1836) ;  /* 0xfffff66000000947 */ /* 0x000fea000383ffff */
.L_x_1828:
[----:B------:R-:W-:Y:S05]  /*3020*/  BSYNC B0 ;  /* 0x0000000000007941 */ /* 0x000fea0003800000 */
.L_x_1827:
        /* <DEDUP_REMOVED lines=41> */
.L_x_1838:
[----:B------:R-:W-:Y:S05]  /*32c0*/  BSYNC B0 ;  /* 0x0000000000007941 */ /* 0x000fea0003800000 */
.L_x_1837:
        /* <DEDUP_REMOVED lines=13> */
.L_x_1872:
        /* <DEDUP_REMOVED lines=80> */
.L_x_1840:
[----:B------:R-:W-:Y:S05]  /*38a0*/  BSYNC B0 ;  /* 0x0000000000007941 */ /* 0x000fea0003800000 */
.L_x_1839:
        /* <DEDUP_REMOVED lines=11> */
.L_x_1842:
[----:B------:R-:W-:Y:S05]  /*3960*/  BSYNC B0 ;  /* 0x0000000000007941 */ /* 0x000fea0003800000 */
.L_x_1841:
        /* <DEDUP_REMOVED lines=15> */
.L_x_1844:
[----:B------:R-:W-:Y:S05]  /*3a60*/  BSYNC B0 ;  /* 0x0000000000007941 */ /* 0x000fea0003800000 */
.L_x_1843:
        /* <DEDUP_REMOVED lines=12> */
.L_x_1846:
[----:B------:R-:W-:Y:S05]  /*3b30*/  BSYNC B0 ;  /* 0x0000000000007941 */ /* 0x000fea0003800000 */
.L_x_1845:
        /* <DEDUP_REMOVED lines=88> */
.L_x_1848:
[----:B------:R-:W-:Y:S05]  /*40c0*/  BSYNC B0 ;  /* 0x0000000000007941 */ /* 0x000fea0003800000 */
.L_x_1847:
        /* <DEDUP_REMOVED lines=11> */
.L_x_1850:
[----:B------:R-:W-:Y:S05]  /*4180*/  BSYNC B0 ;  /* 0x0000000000007941 */ /* 0x000fea0003800000 */
.L_x_1849:
        /* <DEDUP_REMOVED lines=15> */
.L_x_1852:
[----:B------:R-:W-:Y:S05]  /*4280*/  BSYNC B0 ;  /* 0x0000000000007941 */ /* 0x000fea0003800000 */
.L_x_1851:
        /* <DEDUP_REMOVED lines=12> */
.L_x_1854:
[----:B------:R-:W-:Y:S05]  /*4350*/  BSYNC B0 ;  /* 0x0000000000007941 */ /* 0x000fea0003800000 */
.L_x_1853:
        /* <DEDUP_REMOVED lines=88> */
.L_x_1856:
[----:B------:R-:W-:Y:S05]  /*48e0*/  BSYNC B0 ;  /* 0x0000000000007941 */ /* 0x000fea0003800000 */
.L_x_1855:
        /* <DEDUP_REMOVED lines=11> */
.L_x_1858:
[----:B------:R-:W-:Y:S05]  /*49a0*/  BSYNC B0 ;  /* 0x0000000000007941 */ /* 0x000fea0003800000 */
.L_x_1857:
        /* <DEDUP_REMOVED lines=15> */
.L_x_1860:
[----:B------:R-:W-:Y:S05]  /*4aa0*/  BSYNC B0 ;  /* 0x0000000000007941 */ /* 0x000fea0003800000 */
.L_x_1859:
        /* <DEDUP_REMOVED lines=12> */
.L_x_1862:
[----:B------:R-:W-:Y:S05]  /*4b70*/  BSYNC B0 ;  /* 0x0000000000007941 */ /* 0x000fea0003800000 */
.L_x_1861:
        /* <DEDUP_REMOVED lines=88> */
.L_x_1864:
[----:B------:R-:W-:Y:S05]  /*5100*/  BSYNC B0 ;  /* 0x0000000000007941 */ /* 0x000fea0003800000 */
.L_x_1863:
        /* <DEDUP_REMOVED lines=12> */
.L_x_1866:
[----:B------:R-:W-:Y:S05]  /*51d0*/  BSYNC B0 ;  /* 0x0000000000007941 */ /* 0x000fea0003800000 */
.L_x_1865:
        /* <DEDUP_REMOVED lines=12> */
.L_x_1868:
[----:B------:R-:W-:Y:S05]  /*52a0*/  BSYNC B0 ;  /* 0x0000000000007941 */ /* 0x000fea0003800000 */
.L_x_1867:
        /* <DEDUP_REMOVED lines=11> */
.L_x_1870:
[----:B------:R-:W-:Y:S05]  /*5360*/  BSYNC B0 ;  /* 0x0000000000007941 */ /* 0x000fea0003800000 */
.L_x_1869:
        /* <DEDUP_REMOVED lines=13> */
.L_x_1871:
[----:B------:R-:W-:Y:S05]  /*5440*/  EXIT ;  /* 0x000000000000794d */ /* 0x000fea0003800000 */
        .weak           $__internal_37_$__cuda_sm20_div_s64
        .type           $__internal_37_$__cuda_sm20_div_s64,@function
        .size           $__internal_37_$__cuda_sm20_div_s64,(.L_x_3070 - $__internal_37_$__cuda_sm20_div_s64)
$__internal_37_$__cuda_sm20_div_s64:
        /* <DEDUP_REMOVED lines=82> */
[----:B------:R-:W-:Y:S06]  /*5970*/  RET.REL.NODEC R6 `(_ZN4vllm31rms_norm_per_block_quant_kernelIN3c104HalfENS1_13Float8_e4m3fnELb0ELb0ELi128EEEvPT0_PfPKT_S9_PKffiiPS7_l) ;  /* 0xffffa68006007950 */ /* 0x000fec0003c3ffff */
.L_x_1873:
        /* <DEDUP_REMOVED lines=16> */
.L_x_3070:


//--------------------- .text._ZN4vllm31rms_norm_per_block_quant_kernelIN3c104HalfEaLb0ELb1ELi128EEEvPT0_PfPKT_S8_PKffiiPS6_l --------------------------
	.section	.text._ZN4vllm31rms_norm_per_block_quant_kernelIN3c104HalfEaLb0ELb1ELi128EEEvPT0_PfPKT_S8_PKffiiPS6_l,"ax",@progbits
	.sectioninfo	@"SHI_REGISTERS=52"
	.align	128
        .global         _ZN4vllm31rms_norm_per_block_quant_kernelIN3c104HalfEaLb0ELb1ELi128EEEvPT0_PfPKT_S8_PKffiiPS6_l
        .type           _ZN4vllm31rms_norm_per_block_quant_kernelIN3c104HalfEaLb0ELb1ELi128EEEvPT0_PfPKT_S8_PKffiiPS6_l,@function
        .size           _ZN4vllm31rms_norm_per_block_quant_kernelIN3c104HalfEaLb0ELb1ELi128EEEvPT0_PfPKT_S8_PKffiiPS6_l,(.L_x_3072 - _ZN4vllm31rms_norm_per_block_quant_kernelIN3c104HalfEaLb0ELb1ELi128EEEvPT0_PfPKT_S8_PKffiiPS6_l)
        .other          _ZN4vllm31rms_norm_per_block_quant_kernelIN3c104HalfEaLb0ELb1ELi128EEEvPT0_PfPKT_S8_PKffiiPS6_l,@"STO_CUDA_ENTRY STV_DEFAULT"
_ZN4vllm31rms_norm_per_block_quant_kernelIN3c104HalfEaLb0ELb1ELi128EEEvPT0_PfPKT_S8_PKffiiPS6_l:
.text._ZN4vllm31rms_norm_per_block_quant_kernelIN3c104HalfEaLb0ELb1ELi128EEEvPT0_PfPKT_S8_PKffiiPS6_l:
        /* <DEDUP_REMOVED lines=19> */
.L_x_1876:
        /* <DEDUP_REMOVED lines=56> */
.L_x_1875:
[----:B------:R-:W-:Y:S05]  /*04b0*/  BSYNC B0 ;  /* 0x0000000000007941 */ /* 0x000fea0003800000 */
.L_x_1874:
        /* <DEDUP_REMOVED lines=101> */
.L_x_1878:
        /* <DEDUP_REMOVED lines=58> */
.L_x_1879:
[----:B0-----:R-:W-:Y:S05]  /*0eb0*/  BSYNC B0 ;  /* 0x0000000000007941 */ /* 0x001fea0003800000 */
.L_x_1877:
        /* <DEDUP_REMOVED lines=20> */
[----:B01----:R-:W-:Y:S05]  /*1000*/  CALL.REL.NOINC `($__internal_38_$__cuda_sm20_div_s64) ;  /* 0x000037c000007944 */ /* 0x003fea0003c00000 */
[----:B------:R-:W-:Y:S02]  /*1010*/  IMAD.MOV.U32 R10, RZ, RZ, R4 ;  /* 0x000000ffff0a7224 */ /* 0x000fe400078e0004 */
[----:B------:R-:W-:Y:S01]  /*1020*/  IMAD.MOV.U32 R11, RZ, RZ, R5 ;  /* 0x000000ffff0b7224 */ /* 0x000fe200078e0005 */
[----:B------:R-:W-:Y:S05]  /*1030*/  BRA `(.L_x_1881) ;  /* 0x0000018000007947 */ /* 0x000fea0003800000 */
.L_x_1880:
        /* <DEDUP_REMOVED lines=24> */
.L_x_1881:
        /* <DEDUP_REMOVED lines=9> */
[----:B-1----:R-:W-:Y:S05]  /*1250*/  CALL.REL.NOINC `($__internal_38_$__cuda_sm20_div_s64) ;  /* 0x0000357000007944 */ /* 0x002fea0003c00000 */
        /* <DEDUP_REMOVED lines=11> */
.L_x_1883:
        /* <DEDUP_REMOVED lines=22> */
.L_x_1884:
[----:B------:R-:W-:Y:S05]  /*1470*/  BSYNC B0 ;  /* 0x0000000000007941 */ /* 0x000fea0003800000 */
.L_x_1882:
        /* <DEDUP_REMOVED lines=19> */
.L_x_1887:
        /* <DEDUP_REMOVED lines=190> */
.L_x_1886:
[----:B------:R-:W-:Y:S05]  /*2190*/  BSYNC B0 ;  /* 0x0000000000007941 */ /* 0x000fea0003800000 */
.L_x_1885:
        /* <DEDUP_REMOVED lines=16> */
[----:B-1----:R-:W-:Y:S05]  /*22a0*/  CALL.REL.NOINC `($__internal_38_$__cuda_sm20_div_s64) ;  /* 0x0000252000007944 */ /* 0x002fea0003c00000 */
[----:B------:R-:W-:Y:S02]  /*22b0*/  IMAD.MOV.U32 R6, RZ, RZ, R4 ;  /* 0x000000ffff067224 */ /* 0x000fe400078e0004 */
[----:B------:R-:W-:Y:S01]  /*22c0*/  IMAD.MOV.U32 R7, RZ, RZ, R5 ;  /* 0x000000ffff077224 */ /* 0x000fe200078e0005 */
[----:B------:R-:W-:Y:S05]  /*22d0*/  BRA `(.L_x_1889) ;  /* 0x0000017000007947 */ /* 0x000fea0003800000 */
.L_x_1888:
        /* <DEDUP_REMOVED lines=23> */
.L_x_1889:
        /* <DEDUP_REMOVED lines=34> */
.L_x_1898:
        /* <DEDUP_REMOVED lines=80> */
.L_x_1896:
[----:B------:R-:W-:Y:S05]  /*2b70*/  BSYNC B2 ;  /* 0x0000000000027941 */ /* 0x000fea0003800000 */
.L_x_1895:
[----:B------:R-:W-:Y:S05]  /*2b80*/  @!P0 BRA `(.L_x_1894) ;  /* 0x0000015000008947 */ /* 0x000fea0003800000 */
[----:B------:R2:W3:Y:S01]  /*2b90*/  LDS R41, [R18] ;  /* 0x0000000012297984 */ /* 0x0004e20000000800 */
[----:B------:R-:W-:-:S03]  /*2ba0*/  LEA R44, R42, 0x180, 0x2 ;  /* 0x000001802a2c7811 */ /* 0x000fc600078e10ff */
.L_x_1897:
        /* <DEDUP_REMOVED lines=19> */
.L_x_1894:
[----:B------:R-:W-:Y:S05]  /*2ce0*/  BSYNC B1 ;  /* 0x0000000000017941 */ /* 0x000fea0003800000 */
.L_x_1893:
        /* <DEDUP_REMOVED lines=43> */
.L_x_1892:
[----:B------:R-:W-:Y:S05]  /*2fa0*/  BSYNC B0 ;  /* 0x0000000000007941 */ /* 0x000fea0003800000 */
.L_x_1891:
[----:B------:R-:W-:Y:S02]  /*2fb0*/  IADD3 R31, R31, 0x1, RZ ;  /* 0x000000011f1f7810 */ /* 0x000fe40007ffe0ff */
[----:B------:R-:W-:Y:S02]  /*2fc0*/  IADD3 R33, P1, R33, 0x1, RZ ;  /* 0x0000000121217810 */ /* 0x000fe40007f3e0ff */
[----:B------:R-:W-:-:S03]  /*2fd0*/  ISETP.GT.U32.AND P0, PT, R6, R31, PT ;  /* 0x0000001f0600720c */ /* 0x000fc60003f04070 */
[----:B------:R-:W-:Y:S01]  /*2fe0*/  IMAD.X R32, RZ, RZ, R32, P1 ;  /* 0x000000ffff207224 */ /* 0x000fe200008e0620 */
[----:B------:R-:W-:-:S13]  /*2ff0*/  ISETP.GT.AND.EX P0, PT, R7, RZ, PT, P0 ;  /* 0x000000ff0700720c */ /* 0x000fda0003f04300 */
[----:B------:R-:W-:Y:S05]  /*3000*/  @P0 BRA `(.L_x_1898) ;  /* 0xfffff66000000947 */ /* 0x000fea000383ffff */
.L_x_1890:
        /* <DEDUP_REMOVED lines=40> */
[----:B0123--:R-:W-:Y:S05]  /*3290*/  CALL.REL.NOINC `($__internal_39_$__cuda_sm20_rem_s64) ;  /* 0x00001a6000007944 */ /* 0x00ffea0003c00000 */
[----:B------:R-:W-:Y:S02]  /*32a0*/  IMAD.MOV.U32 R4, RZ, RZ, R6 ;  /* 0x000000ffff047224 */ /* 0x000fe400078e0006 */
[----:B------:R-:W-:Y:S01]  /*32b0*/  IMAD.MOV.U32 R5, RZ, RZ, R7 ;  /* 0x000000ffff057224 */ /* 0x000fe200078e0007 */
[----:B------:R-:W-:Y:S05]  /*32c0*/  BRA `(.L_x_1902) ;  /* 0x0000013000007947 */ /* 0x000fea0003800000 */
.L_x_1901:
        /* <DEDUP_REMOVED lines=19> */
.L_x_1902:
        /* <DEDUP_REMOVED lines=13> */
.L_x_1900:
[----:B------:R-:W-:Y:S05]  /*34d0*/  BSYNC B0 ;  /* 0x0000000000007941 */ /* 0x000fea0003800000 */
.L_x_1899:
        /* <DEDUP_REMOVED lines=18> */
.L_x_1906:
        /* <DEDUP_REMOVED lines=17> */
[----:B012--5:R-:W-:Y:S05]  /*3710*/  CALL.REL.NOINC `($__internal_39_$__cuda_sm20_rem_s64) ;  /* 0x000015e000007944 */ /* 0x027fea0003c00000 */
[----:B------:R-:W-:Y:S05]  /*3720*/  BRA `(.L_x_1904) ;  /* 0x0000013000007947 */ /* 0x000fea0003800000 */
.L_x_1903:
        /* <DEDUP_REMOVED lines=19> */
.L_x_1904:
        /* <DEDUP_REMOVED lines=246> */
.L_x_1905:
[----:B------:R-:W-:Y:S05]  /*47c0*/  EXIT ;  /* 0x000000000000794d */ /* 0x000fea0003800000 */
        .weak           $__internal_38_$__cuda_sm20_div_s64
        .type           $__internal_38_$__cuda_sm20_div_s64,@function
        .size           $__internal_38_$__cuda_sm20_div_s64,($__internal_39_$__cuda_sm20_rem_s64 - $__internal_38_$__cuda_sm20_div_s64)
$__internal_38_$__cuda_sm20_div_s64:
        /* <DEDUP_REMOVED lines=82> */
[----:B------:R-:W-:Y:S06]  /*4cf0*/  RET.REL.NODEC R6 `(_ZN4vllm31rms_norm_per_block_quant_kernelIN3c104HalfEaLb0ELb1ELi128EEEvPT0_PfPKT_S8_PKffiiPS6_l) ;  /* 0xffffb30006007950 */ /* 0x000fec0003c3ffff */
        .weak           $__internal_39_$__cuda_sm20_rem_s64
        .type           $__internal_39_$__cuda_sm20_rem_s64,@function
        .size           $__internal_39_$__cuda_sm20_rem_s64,(.L_x_3072 - $__internal_39_$__cuda_sm20_rem_s64)
$__internal_39_$__cuda_sm20_rem_s64:
        /* <DEDUP_REMOVED lines=77> */
.L_x_1907:
        /* <DEDUP_REMOVED lines=11> */
.L_x_3072:


//--------------------- .text._ZN4vllm31rms_norm_per_block_quant_kernelIN3c104HalfENS1_13Float8_e4m3fnELb0ELb1ELi128EEEvPT0_PfPKT_S9_PKffiiPS7_l --------------------------
	.section	.text._ZN4vllm31rms_norm_per_block_quant_kernelIN3c104HalfENS1_13Float8_e4m3fnELb0ELb1ELi128EEEvPT0_PfPKT_S9_PKffiiPS7_l,"ax",@progbits
	.sectioninfo	@"SHI_REGISTERS=52"
	.align	128
        .global         _ZN4vllm31rms_norm_per_block_quant_kernelIN3c104HalfENS1_13Float8_e4m3fnELb0ELb1ELi128EEEvPT0_PfPKT_S9_PKffiiPS7_l
        .type           _ZN4vllm31rms_norm_per_block_quant_kernelIN3c104HalfENS1_13Float8_e4m3fnELb0ELb1ELi128EEEvPT0_PfPKT_S9_PKffiiPS7_l,@function
        .size           _ZN4vllm31rms_norm_per_block_quant_kernelIN3c104HalfENS1_13Float8_e4m3fnELb0ELb1ELi128EEEvPT0_PfPKT_S9_PKffiiPS7_l,(.L_x_3074 - _ZN4vllm31rms_norm_per_block_quant_kernelIN3c104HalfENS1_13Float8_e4m3fnELb0ELb1ELi128EEEvPT0_PfPKT_S9_PKffiiPS7_l)
        .other          _ZN4vllm31rms_norm_per_block_quant_kernelIN3c104HalfENS1_13Float8_e4m3fnELb0ELb1ELi128EEEvPT0_PfPKT_S9_PKffiiPS7_l,@"STO_CUDA_ENTRY STV_DEFAULT"
_ZN4vllm31rms_norm_per_block_quant_kernelIN3c104HalfENS1_13Float8_e4m3fnELb0ELb1ELi128EEEvPT0_PfPKT_S9_PKffiiPS7_l:
.text._ZN4vllm31rms_norm_per_block_quant_kernelIN3c104HalfENS1_13Float8_e4m3fnELb0ELb1ELi128EEEvPT0_PfPKT_S9_PKffiiPS7_l:
        /* <DEDUP_REMOVED lines=19> */
.L_x_1910:
        /* <DEDUP_REMOVED lines=56> */
.L_x_1909:
[----:B------:R-:W-:Y:S05]  /*04b0*/  BSYNC B0 ;  /* 0x0000000000007941 */ /* 0x000fea0003800000 */
.L_x_1908:
        /* <DEDUP_REMOVED lines=101> */
.L_x_1912:
        /* <DEDUP_REMOVED lines=58> */
.L_x_1913:
[----:B0-----:R-:W-:Y:S05]  /*0eb0*/  BSYNC B0 ;  /* 0x0000000000007941 */ /* 0x001fea0003800000 */
.L_x_1911:
        /* <DEDUP_REMOVED lines=20> */
[----:B01----:R-:W-:Y:S05]  /*1000*/  CALL.REL.NOINC `($__internal_40_$__cuda_sm20_div_s64) ;  /* 0x000048b000007944 */ /* 0x003fea0003c00000 */
[----:B------:R-:W-:Y:S02]  /*1010*/  IMAD.MOV.U32 R10, RZ, RZ, R4 ;  /* 0x000000ffff0a7224 */ /* 0x000fe400078e0004 */
[----:B------:R-:W-:Y:S01]  /*1020*/  IMAD.MOV.U32 R11, RZ, RZ, R5 ;  /* 0x000000ffff0b7224 */ /* 0x000fe200078e0005 */
[----:B------:R-:W-:Y:S05]  /*1030*/  BRA `(.L_x_1915) ;  /* 0x0000018000007947 */ /* 0x000fea0003800000 */
.L_x_1914:
        /* <DEDUP_REMOVED lines=24> */
.L_x_1915:
        /* <DEDUP_REMOVED lines=9> */
[----:B-1----:R-:W-:Y:S05]  /*1250*/  CALL.REL.NOINC `($__internal_40_$__cuda_sm20_div_s64) ;  /* 0x0000466000007944 */ /* 0x002fea0003c00000 */
        /* <DEDUP_REMOVED lines=11> */
.L_x_1917:
        /* <DEDUP_REMOVED lines=22> */
.L_x_1918:
[----:B------:R-:W-:Y:S05]  /*1470*/  BSYNC B0 ;  /* 0x0000000000007941 */ /* 0x000fea0003800000 */
.L_x_1916:
        /* <DEDUP_REMOVED lines=19> */
.L_x_1921:
        /* <DEDUP_REMOVED lines=190> */
.L_x_1920:
[----:B------:R-:W-:Y:S05]  /*2190*/  BSYNC B0 ;  /* 0x0000000000007941 */ /* 0x000fea0003800000 */
.L_x_1919:
        /* <DEDUP_REMOVED lines=16> */
[----:B-1----:R-:W-:Y:S05]  /*22a0*/  CALL.REL.NOINC `($__internal_40_$__cuda_sm20_div_s64) ;  /* 0x0000361000007944 */ /* 0x002fea0003c00000 */
[----:B------:R-:W-:Y:S02]  /*22b0*/  IMAD.MOV.U32 R6, RZ, RZ, R4 ;  /* 0x000000ffff067224 */ /* 0x000fe400078e0004 */
[----:B------:R-:W-:Y:S01]  /*22c0*/  IMAD.MOV.U32 R7, RZ, RZ, R5 ;  /* 0x000000ffff077224 */ /* 0x000fe200078e0005 */
[----:B------:R-:W-:Y:S05]  /*22d0*/  BRA `(.L_x_1923) ;  /* 0x0000017000007947 */ /* 0x000fea0003800000 */
.L_x_1922:
        /* <DEDUP_REMOVED lines=23> */
.L_x_1923:
        /* <DEDUP_REMOVED lines=34> */
.L_x_1932:
        /* <DEDUP_REMOVED lines=80> */
.L_x_1930:
[----:B------:R-:W-:Y:S05]  /*2b70*/  BSYNC B2 ;  /* 0x0000000000027941 */ /* 0x000fea0003800000 */
.L_x_1929:
[----:B------:R-:W-:Y:S05]  /*2b80*/  @!P0 BRA `(.L_x_1928) ;  /* 0x0000015000008947 */ /* 0x000fea0003800000 */
[----:B------:R2:W3:Y:S01]  /*2b90*/  LDS R41, [R18] ;  /* 0x0000000012297984 */ /* 0x0004e20000000800 */
[----:B------:R-:W-:-:S03]  /*2ba0*/  LEA R44, R42, 0x180, 0x2 ;  /* 0x000001802a2c7811 */ /* 0x000fc600078e10ff */
.L_x_1931:
        /* <DEDUP_REMOVED lines=19> */
.L_x_1928:
[----:B------:R-:W-:Y:S05]  /*2ce0*/  BSYNC B1 ;  /* 0x0000000000017941 */ /* 0x000fea0003800000 */
.L_x_1927:
        /* <DEDUP_REMOVED lines=43> */
.L_x_1926:
[----:B------:R-:W-:Y:S05]  /*2fa0*/  BSYNC B0 ;  /* 0x0000000000007941 */ /* 0x000fea0003800000 */
.L_x_1925:
[----:B------:R-:W-:Y:S02]  /*2fb0*/  IADD3 R31, R31, 0x1, RZ ;  /* 0x000000011f1f7810 */ /* 0x000fe40007ffe0ff */
[----:B------:R-:W-:Y:S02]  /*2fc0*/  IADD3 R33, P1, R33, 0x1, RZ ;  /* 0x0000000121217810 */ /* 0x000fe40007f3e0ff */
[----:B------:R-:W-:-:S03]  /*2fd0*/  ISETP.GT.U32.AND P0, PT, R6, R31, PT ;  /* 0x0000001f0600720c */ /* 0x000fc60003f04070 */
[----:B------:R-:W-:Y:S01]  /*2fe0*/  IMAD.X R32, RZ, RZ, R32, P1 ;  /* 0x000000ffff207224 */ /* 0x000fe200008e0620 */
[----:B------:R-:W-:-:S13]  /*2ff0*/  ISETP.GT.AND.EX P0, PT, R7, RZ, PT, P0 ;  /* 0x000000ff0700720c */ /* 0x000fda0003f04300 */
[----:B------:R-:W-:Y:S05]  /*3000*/  @P0 BRA `(.L_x_1932) ;  /* 0xfffff66000000947 */ /* 0x000fea000383ffff */
.L_x_1924:
        /* <DEDUP_REMOVED lines=40> */
[----:B012---:R-:W-:Y:S05]  /*3290*/  CALL.REL.NOINC `($__internal_41_$__cuda_sm20_rem_s64) ;  /* 0x00002b5000007944 */ /* 0x007fea0003c00000 */
[----:B------:R-:W-:Y:S05]  /*32a0*/  BRA `(.L_x_1936) ;  /* 0x0000013000007947 */ /* 0x000fea0003800000 */
.L_x_1935:
        /* <DEDUP_REMOVED lines=19> */
.L_x_1936:
        /* <DEDUP_REMOVED lines=13> */
.L_x_1934:
[----:B------:R-:W-:Y:S05]  /*34b0*/  BSYNC B0 ;  /* 0x0000000000007941 */ /* 0x000fea0003800000 */
.L_x_1933:
        /* <DEDUP_REMOVED lines=15> */
.L_x_1972:
        /* <DEDUP_REMOVED lines=18> */
[----:B012--5:R-:W-:Y:S05]  /*36d0*/  CALL.REL.NOINC `($__internal_41_$__cuda_sm20_rem_s64) ;  /* 0x0000271000007944 */ /* 0x027fea0003c00000 */
[----:B------:R-:W-:Y:S05]  /*36e0*/  BRA `(.L_x_1938) ;  /* 0x0000013000007947 */ /* 0x000fea0003800000 */
.L_x_1937:
        /* <DEDUP_REMOVED lines=19> */
.L_x_1938:
        /* <DEDUP_REMOVED lines=75> */
.L_x_1940:
[----:B------:R-:W-:Y:S05]  /*3cd0*/  BSYNC B0 ;  /* 0x0000000000007941 */ /* 0x000fea0003800000 */
.L_x_1939:
        /* <DEDUP_REMOVED lines=11> */
.L_x_1942:
[----:B------:R-:W-:Y:S05]  /*3d90*/  BSYNC B0 ;  /* 0x0000000000007941 */ /* 0x000fea0003800000 */
.L_x_1941:
        /* <DEDUP_REMOVED lines=15> */
.L_x_1944:
[----:B------:R-:W-:Y:S05]  /*3e90*/  BSYNC B0 ;  /* 0x0000000000007941 */ /* 0x000fea0003800000 */
.L_x_1943:
        /* <DEDUP_REMOVED lines=12> */
.L_x_1946:
[----:B------:R-:W-:Y:S05]  /*3f60*/  BSYNC B0 ;  /* 0x0000000000007941 */ /* 0x000fea0003800000 */
.L_x_1945:
        /* <DEDUP_REMOVED lines=90> */
.L_x_1948:
[----:B------:R-:W-:Y:S05]  /*4510*/  BSYNC B0 ;  /* 0x0000000000007941 */ /* 0x000fea0003800000 */
.L_x_1947:
        /* <DEDUP_REMOVED lines=11> */
.L_x_1950:
[----:B------:R-:W-:Y:S05]  /*45d0*/  BSYNC B0 ;  /* 0x0000000000007941 */ /* 0x000fea0003800000 */
.L_x_1949:
        /* <DEDUP_REMOVED lines=15> */
.L_x_1952:
[----:B------:R-:W-:Y:S05]  /*46d0*/  BSYNC B0 ;  /* 0x0000000000007941 */ /* 0x000fea0003800000 */
.L_x_1951:
        /* <DEDUP_REMOVED lines=12> */
.L_x_1954:
[----:B------:R-:W-:Y:S05]  /*47a0*/  BSYNC B0 ;  /* 0x0000000000007941 */ /* 0x000fea0003800000 */
.L_x_1953:
        /* <DEDUP_REMOVED lines=89> */
.L_x_1956:
[----:B------:R-:W-:Y:S05]  /*4d40*/  BSYNC B0 ;  /* 0x0000000000007941 */ /* 0x000fea0003800000 */
.L_x_1955:
        /* <DEDUP_REMOVED lines=11> */
.L_x_1958:
[----:B------:R-:W-:Y:S05]  /*4e00*/  BSYNC B0 ;  /* 0x0000000000007941 */ /* 0x000fea0003800000 */
.L_x_1957:
        /* <DEDUP_REMOVED lines=15> */
.L_x_1960:
[----:B------:R-:W-:Y:S05]  /*4f00*/  BSYNC B0 ;  /* 0x0000000000007941 */ /* 0x000fea0003800000 */
.L_x_1959:
        /* <DEDUP_REMOVED lines=12> */
.L_x_1962:
[----:B------:R-:W-:Y:S05]  /*4fd0*/  BSYNC B0 ;  /* 0x0000000000007941 */ /* 0x000fea0003800000 */
.L_x_1961:
        /* <DEDUP_REMOVED lines=89> */
.L_x_1964:
[----:B------:R-:W-:Y:S05]  /*5570*/  BSYNC B0 ;  /* 0x0000000000007941 */ /* 0x000fea0003800000 */
.L_x_1963:
        /* <DEDUP_REMOVED lines=12> */
.L_x_1966:
[----:B------:R-:W-:Y:S05]  /*5640*/  BSYNC B0 ;  /* 0x0000000000007941 */ /* 0x000fea0003800000 */
.L_x_1965:
        /* <DEDUP_REMOVED lines=12> */
.L_x_1968:
[----:B------:R-:W-:Y:S05]  /*5710*/  BSYNC B0 ;  /* 0x0000000000007941 */ /* 0x000fea0003800000 */
.L_x_1967:
        /* <DEDUP_REMOVED lines=11> */
.L_x_1970:
[----:B------:R-:W-:Y:S05]  /*57d0*/  BSYNC B0 ;  /* 0x0000000000007941 */ /* 0x000fea0003800000 */
.L_x_1969:
        /* <DEDUP_REMOVED lines=13> */
.L_x_1971:
[----:B------:R-:W-:Y:S05]  /*58b0*/  EXIT ;  /* 0x000000000000794d */ /* 0x000fea0003800000 */
        .weak           $__internal_40_$__cuda_sm20_div_s64
        .type           $__internal_40_$__cuda_sm20_div_s64,@function
        .size           $__internal_40_$__cuda_sm20_div_s64,($__internal_41_$__cuda_sm20_rem_s64 - $__internal_40_$__cuda_sm20_div_s64)
$__internal_40_$__cuda_sm20_div_s64:
        /* <DEDUP_REMOVED lines=82> */
[----:B------:R-:W-:Y:S06]  /*5de0*/  RET.REL.NODEC R6 `(_ZN4vllm31rms_norm_per_block_quant_kernelIN3c104HalfENS1_13Float8_e4m3fnELb0ELb1ELi128EEEvPT0_PfPKT_S9_PKffiiPS7_l) ;  /* 0xffffa21006007950 */ /* 0x000fec0003c3ffff */
        .weak           $__internal_41_$__cuda_sm20_rem_s64
        .type           $__internal_41_$__cuda_sm20_rem_s64,@function
        .size           $__internal_41_$__cuda_sm20_rem_s64,(.L_x_3074 - $__internal_41_$__cuda_sm20_rem_s64)
$__internal_41_$__cuda_sm20_rem_s64:
        /* <DEDUP_REMOVED lines=77> */
.L_x_1973:
        /* <DEDUP_REMOVED lines=12> */
.L_x_3074:


//--------------------- .text._ZN4vllm31rms_norm_per_block_quant_kernelIN3c104HalfEaLb1ELb0ELi128EEEvPT0_PfPKT_S8_PKffiiPS6_l --------------------------
	.section	.text._ZN4vllm31rms_norm_per_block_quant_kernelIN3c104HalfEaLb1ELb0ELi128EEEvPT0_PfPKT_S8_PKffiiPS6_l,"ax",@progbits
	.sectioninfo	@"SHI_REGISTERS=52"
	.align	128
        .global         _ZN4vllm31rms_norm_per_block_quant_kernelIN3c104HalfEaLb1ELb0ELi128EEEvPT0_PfPKT_S8_PKffiiPS6_l
        .type           _ZN4vllm31rms_norm_per_block_quant_kernelIN3c104HalfEaLb1ELb0ELi128EEEvPT0_PfPKT_S8_PKffiiPS6_l,@function
        .size           _ZN4vllm31rms_norm_per_block_quant_kernelIN3c104HalfEaLb1ELb0ELi128EEEvPT0_PfPKT_S8_PKffiiPS6_l,(.L_x_3075 - _ZN4vllm31rms_norm_per_block_quant_kernelIN3c104HalfEaLb1ELb0ELi128EEEvPT0_PfPKT_S8_PKffiiPS6_l)
        .other          _ZN4vllm31rms_norm_per_block_quant_kernelIN3c104HalfEaLb1ELb0ELi128EEEvPT0_PfPKT_S8_PKffiiPS6_l,@"STO_CUDA_ENTRY STV_DEFAULT"
_ZN4vllm31rms_norm_per_block_quant_kernelIN3c104HalfEaLb1ELb0ELi128EEEvPT0_PfPKT_S8_PKffiiPS6_l:
.text._ZN4vllm31rms_norm_per_block_quant_kernelIN3c104HalfEaLb1ELb0ELi128EEEvPT0_PfPKT_S8_PKffiiPS6_l:
        /* <DEDUP_REMOVED lines=26> */
.L_x_1976:
        /* <DEDUP_REMOVED lines=100> */
.L_x_1975:
[----:B------:R-:W-:Y:S05]  /*07e0*/  BSYNC B0 ;  /* 0x0000000000007941 */ /* 0x000fea0003800000 */
.L_x_1974:
        /* <DEDUP_REMOVED lines=101> */
.L_x_1978:
        /* <DEDUP_REMOVED lines=58> */
.L_x_1979:
[----:B0-----:R-:W-:Y:S05]  /*11e0*/  BSYNC B0 ;  /* 0x0000000000007941 */ /* 0x001fea0003800000 */
.L_x_1977:
        /* <DEDUP_REMOVED lines=20> */
[----:B01----:R-:W-:Y:S05]  /*1330*/  CALL.REL.NOINC `($__internal_42_$__cuda_sm20_div_s64) ;  /* 0x0000391000007944 */ /* 0x003fea0003c00000 */
[----:B------:R-:W-:Y:S02]  /*1340*/  IMAD.MOV.U32 R4, RZ, RZ, R14 ;  /* 0x000000ffff047224 */ /* 0x000fe400078e000e */
[----:B------:R-:W-:Y:S01]  /*1350*/  IMAD.MOV.U32 R5, RZ, RZ, R15 ;  /* 0x000000ffff057224 */ /* 0x000fe200078e000f */
[----:B------:R-:W-:Y:S05]  /*1360*/  BRA `(.L_x_1981) ;  /* 0x0000018000007947 */ /* 0x000fea0003800000 */
.L_x_1980:
        /* <DEDUP_REMOVED lines=24> */
.L_x_1981:
        /* <DEDUP_REMOVED lines=9> */
[----:B-1----:R-:W-:Y:S05]  /*1580*/  CALL.REL.NOINC `($__internal_42_$__cuda_sm20_div_s64) ;  /* 0x000036c000007944 */ /* 0x002fea0003c00000 */
        /* <DEDUP_REMOVED lines=11> */
.L_x_1983:
        /* <DEDUP_REMOVED lines=22> */
.L_x_1984:
[----:B------:R-:W-:Y:S05]  /*17a0*/  BSYNC B0 ;  /* 0x0000000000007941 */ /* 0x000fea0003800000 */
.L_x_1982:
        /* <DEDUP_REMOVED lines=19> */
.L_x_1987:
        /* <DEDUP_REMOVED lines=234> */
.L_x_1986:
[----:B------:R-:W-:Y:S05]  /*2780*/  BSYNC B0 ;  /* 0x0000000000007941 */ /* 0x000fea0003800000 */
.L_x_1985:
        /* <DEDUP_REMOVED lines=16> */
[----:B-1----:R-:W-:Y:S05]  /*2890*/  CALL.REL.NOINC `($__internal_42_$__cuda_sm20_div_s64) ;  /* 0x000023b000007944 */ /* 0x002fea0003c00000 */
[----:B------:R-:W-:Y:S05]  /*28a0*/  BRA `(.L_x_1989) ;  /* 0x0000017000007947 */ /* 0x000fea0003800000 */
.L_x_1988:
        /* <DEDUP_REMOVED lines=23> */
.L_x_1989:
        /* <DEDUP_REMOVED lines=33> */
.L_x_1999:
        /* <DEDUP_REMOVED lines=80> */
.L_x_1997:
[----:B------:R-:W-:Y:S05]  /*3130*/  BSYNC B3 ;  /* 0x0000000000037941 */ /* 0x000fea0003800000 */
.L_x_1996:
[----:B------:R-:W-:Y:S05]  /*3140*/  @!P0 BRA `(.L_x_1995) ;  /* 0x0000015000008947 */ /* 0x000fea0003800000 */
[----:B0-----:R0:W2:Y:S01]  /*3150*/  LDS R43, [R20] ;  /* 0x00000000142b7984 */ /* 0x0010a20000000800 */
[----:B------:R-:W-:-:S03]  /*3160*/  LEA R40, R44, 0x180, 0x2 ;  /* 0x000001802c287811 */ /* 0x000fc600078e10ff */
.L_x_1998:
        /* <DEDUP_REMOVED lines=19> */
.L_x_1995:
[----:B------:R-:W-:Y:S05]  /*32a0*/  BSYNC B2 ;  /* 0x0000000000027941 */ /* 0x000fea0003800000 */
.L_x_1994:
        /* <DEDUP_REMOVED lines=43> */
.L_x_1993:
[----:B------:R-:W-:Y:S05]  /*3560*/  BSYNC B1 ;  /* 0x0000000000017941 */ /* 0x000fea0003800000 */
.L_x_1992:
[----:B------:R-:W-:Y:S02]  /*3570*/  IADD3 R33, R33, 0x1, RZ ;  /* 0x0000000121217810 */ /* 0x000fe40007ffe0ff */
[----:B------:R-:W-:Y:S02]  /*3580*/  IADD3 R31, P1, R31, 0x1, RZ ;  /* 0x000000011f1f7810 */ /* 0x000fe40007f3e0ff */
[----:B------:R-:W-:-:S03]  /*3590*/  ISETP.GT.U32.AND P0, PT, R14, R33, PT ;  /* 0x000000210e00720c */ /* 0x000fc60003f04070 */
[----:B------:R-:W-:Y:S01]  /*35a0*/  IMAD.X R32, RZ, RZ, R32, P1 ;  /* 0x000000ffff207224 */ /* 0x000fe200008e0620 */
[----:B------:R-:W-:-:S13]  /*35b0*/  ISETP.GT.AND.EX P0, PT, R15, RZ, PT, P0 ;  /* 0x000000ff0f00720c */ /* 0x000fda0003f04300 */
[----:B------:R-:W-:Y:S05]  /*35c0*/  @P0 BRA `(.L_x_1999) ;  /* 0xfffff66000000947 */ /* 0x000fea000383ffff */
.L_x_1991:
[----:B------:R-:W-:Y:S05]  /*35d0*/  BSYNC B0 ;  /* 0x0000000000007941 */ /* 0x000fea0003800000 */
.L_x_1990:
        /* <DEDUP_REMOVED lines=39> */
.L_x_2001:
[----:B------:R-:W-:Y:S05]  /*3850*/  BSYNC B0 ;  /* 0x0000000000007941 */ /* 0x000fea0003800000 */
.L_x_2000:
        /* <DEDUP_REMOVED lines=16> */
.L_x_2003:
        /* <DEDUP_REMOVED lines=302> */
.L_x_2002:
[----:B------:R-:W-:Y:S05]  /*4c40*/  EXIT ;  /* 0x000000000000794d */ /* 0x000fea0003800000 */
        .weak           $__internal_42_$__cuda_sm20_div_s64
        .type           $__internal_42_$__cuda_sm20_div_s64,@function
        .size           $__internal_42_$__cuda_sm20_div_s64,(.L_x_3075 - $__internal_42_$__cuda_sm20_div_s64)
$__internal_42_$__cuda_sm20_div_s64:
        /* <DEDUP_REMOVED lines=82> */
[----:B------:R-:W-:Y:S06]  /*5170*/  RET.REL.NODEC R10 `(_ZN4vllm31rms_norm_per_block_quant_kernelIN3c104HalfEaLb1ELb0ELi128EEEvPT0_PfPKT_S8_PKffiiPS6_l) ;  /* 0xffffae800a007950 */ /* 0x000fec0003c3ffff */
.L_x_2004:
        /* <DEDUP_REMOVED lines=16> */
.L_x_3075:


//--------------------- .text._ZN4vllm31rms_norm_per_block_quant_kernelIN3c104HalfENS1_13Float8_e4m3fnELb1ELb0ELi128EEEvPT0_PfPKT_S9_PKffiiPS7_l --------------------------
	.section	.text._ZN4vllm31rms_norm_per_block_quant_kernelIN3c104HalfENS1_13Float8_e4m3fnELb1ELb0ELi128EEEvPT0_PfPKT_S9_PKffiiPS7_l,"ax",@progbits
	.sectioninfo	@"SHI_REGISTERS=52"
	.align	128
        .global         _ZN4vllm31rms_norm_per_block_quant_kernelIN3c104HalfENS1_13Float8_e4m3fnELb1ELb0ELi128EEEvPT0_PfPKT_S9_PKffiiPS7_l
        .type           _ZN4vllm31rms_norm_per_block_quant_kernelIN3c104HalfENS1_13Float8_e4m3fnELb1ELb0ELi128EEEvPT0_PfPKT_S9_PKffiiPS7_l,@function
        .size           _ZN4vllm31rms_norm_per_block_quant_kernelIN3c104HalfENS1_13Float8_e4m3fnELb1ELb0ELi128EEEvPT0_PfPKT_S9_PKffiiPS7_l,(.L_x_3076 - _ZN4vllm31rms_norm_per_block_quant_kernelIN3c104HalfENS1_13Float8_e4m3fnELb1ELb0ELi128EEEvPT0_PfPKT_S9_PKffiiPS7_l)
        .other          _ZN4vllm31rms_norm_per_block_quant_kernelIN3c104HalfENS1_13Float8_e4m3fnELb1ELb0ELi128EEEvPT0_PfPKT_S9_PKffiiPS7_l,@"STO_CUDA_ENTRY STV_DEFAULT"
_ZN4vllm31rms_norm_per_block_quant_kernelIN3c104HalfENS1_13Float8_e4m3fnELb1ELb0ELi128EEEvPT0_PfPKT_S9_PKffiiPS7_l:
.text._ZN4vllm31rms_norm_per_block_quant_kernelIN3c104HalfENS1_13Float8_e4m3fnELb1ELb0ELi128EEEvPT0_PfPKT_S9_PKffiiPS7_l:
        /* <DEDUP_REMOVED lines=26> */
.L_x_2007:
        /* <DEDUP_REMOVED lines=100> */
.L_x_2006:
[----:B------:R-:W-:Y:S05]  /*07e0*/  BSYNC B0 ;  /* 0x0000000000007941 */ /* 0x000fea0003800000 */
.L_x_2005:
        /* <DEDUP_REMOVED lines=101> */
.L_x_2009:
        /* <DEDUP_REMOVED lines=58> */
.L_x_2010:
[----:B0-----:R-:W-:Y:S05]  /*11e0*/  BSYNC B0 ;  /* 0x0000000000007941 */ /* 0x001fea0003800000 */
.L_x_2008:
        /* <DEDUP_REMOVED lines=20> */
[----:B01----:R-:W-:Y:S05]  /*1330*/  CALL.REL.NOINC `($__internal_43_$__cuda_sm20_div_s64) ;  /* 0x00004a1000007944 */ /* 0x003fea0003c00000 */
[----:B------:R-:W-:Y:S02]  /*1340*/  IMAD.MOV.U32 R4, RZ, RZ, R14 ;  /* 0x000000ffff047224 */ /* 0x000fe400078e000e */
[----:B------:R-:W-:Y:S01]  /*1350*/  IMAD.MOV.U32 R5, RZ, RZ, R15 ;  /* 0x000000ffff057224 */ /* 0x000fe200078e000f */
[----:B------:R-:W-:Y:S05]  /*1360*/  BRA `(.L_x_2012) ;  /* 0x0000018000007947 */ /* 0x000fea0003800000 */
.L_x_2011:
        /* <DEDUP_REMOVED lines=24> */
.L_x_2012:
        /* <DEDUP_REMOVED lines=9> */
[----:B-1----:R-:W-:Y:S05]  /*1580*/  CALL.REL.NOINC `($__internal_43_$__cuda_sm20_div_s64) ;  /* 0x000047c000007944 */ /* 0x002fea0003c00000 */
        /* <DEDUP_REMOVED lines=11> */
.L_x_2014:
        /* <DEDUP_REMOVED lines=22> */
.L_x_2015:
[----:B------:R-:W-:Y:S05]  /*17a0*/  BSYNC B0 ;  /* 0x0000000000007941 */ /* 0x000fea0003800000 */
.L_x_2013:
        /* <DEDUP_REMOVED lines=19> */
.L_x_2018:
        /* <DEDUP_REMOVED lines=234> */
.L_x_2017:
[----:B------:R-:W-:Y:S05]  /*2780*/  BSYNC B0 ;  /* 0x0000000000007941 */ /* 0x000fea0003800000 */
.L_x_2016:
        /* <DEDUP_REMOVED lines=16> */
[----:B-1----:R-:W-:Y:S05]  /*2890*/  CALL.REL.NOINC `($__internal_43_$__cuda_sm20_div_s64) ;  /* 0x000034b000007944 */ /* 0x002fea0003c00000 */
[----:B------:R-:W-:Y:S05]  /*28a0*/  BRA `(.L_x_2020) ;  /* 0x0000017000007947 */ /* 0x000fea0003800000 */
.L_x_2019:
        /* <DEDUP_REMOVED lines=23> */
.L_x_2020:
        /* <DEDUP_REMOVED lines=33> */
.L_x_2030:
        /* <DEDUP_REMOVED lines=80> */
.L_x_2028:
[----:B------:R-:W-:Y:S05]  /*3130*/  BSYNC B3 ;  /* 0x0000000000037941 */ /* 0x000fea0003800000 */
.L_x_2027:
[----:B------:R-:W-:Y:S05]  /*3140*/  @!P0 BRA `(.L_x_2026) ;  /* 0x0000015000008947 */ /* 0x000fea0003800000 */
[----:B0-----:R0:W2:Y:S01]  /*3150*/  LDS R43, [R20] ;  /* 0x00000000142b7984 */ /* 0x0010a20000000800 */
[----:B------:R-:W-:-:S03]  /*3160*/  LEA R40, R44, 0x180, 0x2 ;  /* 0x000001802c287811 */ /* 0x000fc600078e10ff */
.L_x_2029:
        /* <DEDUP_REMOVED lines=19> */
.L_x_2026:
[----:B------:R-:W-:Y:S05]  /*32a0*/  BSYNC B2 ;  /* 0x0000000000027941 */ /* 0x000fea0003800000 */
.L_x_2025:
        /* <DEDUP_REMOVED lines=43> */
.L_x_2024:
[----:B------:R-:W-:Y:S05]  /*3560*/  BSYNC B1 ;  /* 0x0000000000017941 */ /* 0x000fea0003800000 */
.L_x_2023:
[----:B------:R-:W-:Y:S02]  /*3570*/  IADD3 R33, R33, 0x1, RZ ;  /* 0x0000000121217810 */ /* 0x000fe40007ffe0ff */
[----:B------:R-:W-:Y:S02]  /*3580*/  IADD3 R31, P1, R31, 0x1, RZ ;  /* 0x000000011f1f7810 */ /* 0x000fe40007f3e0ff */
[----:B------:R-:W-:-:S03]  /*3590*/  ISETP.GT.U32.AND P0, PT, R14, R33, PT ;  /* 0x000000210e00720c */ /* 0x000fc60003f04070 */
[----:B------:R-:W-:Y:S01]  /*35a0*/  IMAD.X R32, RZ, RZ, R32, P1 ;  /* 0x000000ffff207224 */ /* 0x000fe200008e0620 */
[----:B------:R-:W-:-:S13]  /*35b0*/  ISETP.GT.AND.EX P0, PT, R15, RZ, PT, P0 ;  /* 0x000000ff0f00720c */ /* 0x000fda0003f04300 */
[----:B------:R-:W-:Y:S05]  /*35c0*/  @P0 BRA `(.L_x_2030) ;  /* 0xfffff66000000947 */ /* 0x000fea000383ffff */
.L_x_2022:
[----:B------:R-:W-:Y:S05]  /*35d0*/  BSYNC B0 ;  /* 0x0000000000007941 */ /* 0x000fea0003800000 */
.L_x_2021:
        /* <DEDUP_REMOVED lines=39> */
.L_x_2032:
[----:B------:R-:W-:Y:S05]  /*3850*/  BSYNC B0 ;  /* 0x0000000000007941 */ /* 0x000fea0003800000 */
.L_x_2031:
        /* <DEDUP_REMOVED lines=12> */
.L_x_2066:
        /* <DEDUP_REMOVED lines=94> */
.L_x_2034:
[----:B------:R-:W-:Y:S05]  /*3f00*/  BSYNC B0 ;  /* 0x0000000000007941 */ /* 0x000fea0003800000 */
.L_x_2033:
        /* <DEDUP_REMOVED lines=11> */
.L_x_2036:
[----:B------:R-:W-:Y:S05]  /*3fc0*/  BSYNC B0 ;  /* 0x0000000000007941 */ /* 0x000fea0003800000 */
.L_x_2035:
        /* <DEDUP_REMOVED lines=15> */
.L_x_2038:
[----:B------:R-:W-:Y:S05]  /*40c0*/  BSYNC B0 ;  /* 0x0000000000007941 */ /* 0x000fea0003800000 */
.L_x_2037:
        /* <DEDUP_REMOVED lines=12> */
.L_x_2040:
[----:B------:R-:W-:Y:S05]  /*4190*/  BSYNC B0 ;  /* 0x0000000000007941 */ /* 0x000fea0003800000 */
.L_x_2039:
        /* <DEDUP_REMOVED lines=102> */
.L_x_2042:
[----:B------:R-:W-:Y:S05]  /*4800*/  BSYNC B0 ;  /* 0x0000000000007941 */ /* 0x000fea0003800000 */
.L_x_2041:
        /* <DEDUP_REMOVED lines=11> */
.L_x_2044:
[----:B------:R-:W-:Y:S05]  /*48c0*/  BSYNC B0 ;  /* 0x0000000000007941 */ /* 0x000fea0003800000 */
.L_x_2043:
        /* <DEDUP_REMOVED lines=15> */
.L_x_2046:
[----:B------:R-:W-:Y:S05]  /*49c0*/  BSYNC B0 ;  /* 0x0000000000007941 */ /* 0x000fea0003800000 */
.L_x_2045:
        /* <DEDUP_REMOVED lines=12> */
.L_x_2048:
[----:B------:R-:W-:Y:S05]  /*4a90*/  BSYNC B0 ;  /* 0x0000000000007941 */ /* 0x000fea0003800000 */
.L_x_2047:
        /* <DEDUP_REMOVED lines=102> */
.L_x_2050:
[----:B------:R-:W-:Y:S05]  /*5100*/  BSYNC B0 ;  /* 0x0000000000007941 */ /* 0x000fea0003800000 */
.L_x_2049:
        /* <DEDUP_REMOVED lines=11> */
.L_x_2052:
[----:B------:R-:W-:Y:S05]  /*51c0*/  BSYNC B0 ;  /* 0x0000000000007941 */ /* 0x000fea0003800000 */
.L_x_2051:
        /* <DEDUP_REMOVED lines=15> */
.L_x_2054:
[----:B------:R-:W-:Y:S05]  /*52c0*/  BSYNC B0 ;  /* 0x0000000000007941 */ /* 0x000fea0003800000 */
.L_x_2053:
        /* <DEDUP_REMOVED lines=12> */
.L_x_2056:
[----:B------:R-:W-:Y:S05]  /*5390*/  BSYNC B0 ;  /* 0x0000000000007941 */ /* 0x000fea0003800000 */
.L_x_2055:
        /* <DEDUP_REMOVED lines=102> */
.L_x_2058:
[----:B------:R-:W-:Y:S05]  /*5a00*/  BSYNC B0 ;  /* 0x0000000000007941 */ /* 0x000fea0003800000 */
.L_x_2057:
        /* <DEDUP_REMOVED lines=12> */
.L_x_2060:
[----:B------:R-:W-:Y:S05]  /*5ad0*/  BSYNC B0 ;  /* 0x0000000000007941 */ /* 0x000fea0003800000 */
.L_x_2059:
        /* <DEDUP_REMOVED lines=12> */
.L_x_2062:
[----:B------:R-:W-:Y:S05]  /*5ba0*/  BSYNC B0 ;  /* 0x0000000000007941 */ /* 0x000fea0003800000 */
.L_x_2061:
        /* <DEDUP_REMOVED lines=11> */
.L_x_2064:
[----:B------:R-:W-:Y:S05]  /*5c60*/  BSYNC B0 ;  /* 0x0000000000007941 */ /* 0x000fea0003800000 */
.L_x_2063:
        /* <DEDUP_REMOVED lines=13> */
.L_x_2065:
[----:B------:R-:W-:Y:S05]  /*5d40*/  EXIT ;  /* 0x000000000000794d */ /* 0x000fea0003800000 */
        .weak           $__internal_43_$__cuda_sm20_div_s64
        .type           $__internal_43_$__cuda_sm20_div_s64,@function
        .size           $__internal_43_$__cuda_sm20_div_s64,(.L_x_3076 - $__internal_43_$__cuda_sm20_div_s64)
$__internal_43_$__cuda_sm20_div_s64:
        /* <DEDUP_REMOVED lines=82> */
[----:B------:R-:W-:Y:S06]  /*6270*/  RET.REL.NODEC R10 `(_ZN4vllm31rms_norm_per_block_quant_kernelIN3c104HalfENS1_13Float8_e4m3fnELb1ELb0ELi128EEEvPT0_PfPKT_S9_PKffiiPS7_l) ;  /* 0xffff9d800a007950 */ /* 0x000fec0003c3ffff */
.L_x_2067:
        /* <DEDUP_REMOVED lines=16> */
.L_x_3076:


//--------------------- .text._ZN4vllm31rms_norm_per_block_quant_kernelIN3c104HalfEaLb1ELb1ELi128EEEvPT0_PfPKT_S8_PKffiiPS6_l --------------------------
	.section	.text._ZN4vllm31rms_norm_per_block_quant_kernelIN3c104HalfEaLb1ELb1ELi128EEEvPT0_PfPKT_S8_PKffiiPS6_l,"ax",@progbits
	.sectioninfo	@"SHI_REGISTERS=52"
	.align	128
        .global         _ZN4vllm31rms_norm_per_block_quant_kernelIN3c104HalfEaLb1ELb1ELi128EEEvPT0_PfPKT_S8_PKffiiPS6_l
        .type           _ZN4vllm31rms_norm_per_block_quant_kernelIN3c104HalfEaLb1ELb1ELi128EEEvPT0_PfPKT_S8_PKffiiPS6_l,@function
        .size           _ZN4vllm31rms_norm_per_block_quant_kernelIN3c104HalfEaLb1ELb1ELi128EEEvPT0_PfPKT_S8_PKffiiPS6_l,(.L_x_3078 - _ZN4vllm31rms_norm_per_block_quant_kernelIN3c104HalfEaLb1ELb1ELi128EEEvPT0_PfPKT_S8_PKffiiPS6_l)
        .other          _ZN4vllm31rms_norm_per_block_quant_kernelIN3c104HalfEaLb1ELb1ELi128EEEvPT0_PfPKT_S8_PKffiiPS6_l,@"STO_CUDA_ENTRY STV_DEFAULT"
_ZN4vllm31rms_norm_per_block_quant_kernelIN3c104HalfEaLb1ELb1ELi128EEEvPT0_PfPKT_S8_PKffiiPS6_l:
.text._ZN4vllm31rms_norm_per_block_quant_kernelIN3c104HalfEaLb1ELb1ELi128EEEvPT0_PfPKT_S8_PKffiiPS6_l:
        /* <DEDUP_REMOVED lines=26> */
.L_x_2070:
        /* <DEDUP_REMOVED lines=100> */
.L_x_2069:
[----:B------:R-:W-:Y:S05]  /*07e0*/  BSYNC B0 ;  /* 0x0000000000007941 */ /* 0x000fea0003800000 */
.L_x_2068:
        /* <DEDUP_REMOVED lines=101> */
.L_x_2072:
        /* <DEDUP_REMOVED lines=58> */
.L_x_2073:
[----:B0-----:R-:W-:Y:S05]  /*11e0*/  BSYNC B0 ;  /* 0x0000000000007941 */ /* 0x001fea0003800000 */
.L_x_2071:
        /* <DEDUP_REMOVED lines=20> */
[----:B01----:R-:W-:Y:S05]  /*1330*/  CALL.REL.NOINC `($__internal_44_$__cuda_sm20_div_s64) ;  /* 0x00003da000007944 */ /* 0x003fea0003c00000 */
[----:B------:R-:W-:Y:S01]  /*1340*/  IMAD.MOV.U32 R4, RZ, RZ, R14 ;  /* 0x000000ffff047224 */ /* 0x000fe200078e000e */
[----:B------:R-:W-:Y:S01]  /*1350*/  MOV R5, R15 ;  /* 0x0000000f00057202 */ /* 0x000fe20000000f00 */
[----:B------:R-:W-:Y:S05]  /*1360*/  BRA `(.L_x_2075) ;  /* 0x0000018000007947 */ /* 0x000fea0003800000 */
.L_x_2074:
        /* <DEDUP_REMOVED lines=24> */
.L_x_2075:
        /* <DEDUP_REMOVED lines=9> */
[----:B-1----:R-:W-:Y:S05]  /*1580*/  CALL.REL.NOINC `($__internal_44_$__cuda_sm20_div_s64) ;  /* 0x00003b5000007944 */ /* 0x002fea0003c00000 */
        /* <DEDUP_REMOVED lines=11> */
.L_x_2077:
        /* <DEDUP_REMOVED lines=23> */
.L_x_2078:
[----:B------:R-:W-:Y:S05]  /*17b0*/  BSYNC B0 ;  /* 0x0000000000007941 */ /* 0x000fea0003800000 */
.L_x_2076:
        /* <DEDUP_REMOVED lines=19> */
.L_x_2081:
        /* <DEDUP_REMOVED lines=234> */
.L_x_2080:
[----:B------:R-:W-:Y:S05]  /*2790*/  BSYNC B0 ;  /* 0x0000000000007941 */ /* 0x000fea0003800000 */
.L_x_2079:
        /* <DEDUP_REMOVED lines=16> */
[----:B-1----:R-:W-:Y:S05]  /*28a0*/  CALL.REL.NOINC `($__internal_44_$__cuda_sm20_div_s64) ;  /* 0x0000283000007944 */ /* 0x002fea0003c00000 */
[----:B------:R-:W-:Y:S05]  /*28b0*/  BRA `(.L_x_2083) ;  /* 0x0000017000007947 */ /* 0x000fea0003800000 */
.L_x_2082:
        /* <DEDUP_REMOVED lines=23> */
.L_x_2083:
        /* <DEDUP_REMOVED lines=32> */
.L_x_2092:
        /* <DEDUP_REMOVED lines=80> */
.L_x_2090:
[----:B------:R-:W-:Y:S05]  /*3130*/  BSYNC B2 ;  /* 0x0000000000027941 */ /* 0x000fea0003800000 */
.L_x_2089:
[----:B------:R-:W-:Y:S05]  /*3140*/  @!P0 BRA `(.L_x_2088) ;  /* 0x0000015000008947 */ /* 0x000fea0003800000 */
[----:B0-----:R0:W2:Y:S01]  /*3150*/  LDS R43, [R20] ;  /* 0x00000000142b7984 */ /* 0x0010a20000000800 */
[----:B------:R-:W-:-:S03]  /*3160*/  LEA R40, R44, 0x180, 0x2 ;  /* 0x000001802c287811 */ /* 0x000fc600078e10ff */
.L_x_2091:
        /* <DEDUP_REMOVED lines=19> */
.L_x_2088:
[----:B------:R-:W-:Y:S05]  /*32a0*/  BSYNC B1 ;  /* 0x0000000000017941 */ /* 0x000fea0003800000 */
.L_x_2087:
        /* <DEDUP_REMOVED lines=43> */
.L_x_2086:
[----:B------:R-:W-:Y:S05]  /*3560*/  BSYNC B0 ;  /* 0x0000000000007941 */ /* 0x000fea0003800000 */
.L_x_2085:
[----:B------:R-:W-:Y:S02]  /*3570*/  IADD3 R33, R33, 0x1, RZ ;  /* 0x0000000121217810 */ /* 0x000fe40007ffe0ff */
[----:B------:R-:W-:Y:S02]  /*3580*/  IADD3 R31, P1, R31, 0x1, RZ ;  /* 0x000000011f1f7810 */ /* 0x000fe40007f3e0ff */
[----:B------:R-:W-:Y:S02]  /*3590*/  ISETP.GT.U32.AND P0, PT, R14, R33, PT ;  /* 0x000000210e00720c */ /* 0x000fe40003f04070 */
[----:B------:R-:W-:-:S02]  /*35a0*/  IADD3.X R32, RZ, R32, RZ, P1, !PT ;  /* 0x00000020ff207210 */ /* 0x000fc40000ffe4ff */
[----:B------:R-:W-:-:S13]  /*35b0*/  ISETP.GT.AND.EX P0, PT, R15, RZ, PT, P0 ;  /* 0x000000ff0f00720c */ /* 0x000fda0003f04300 */
[----:B------:R-:W-:Y:S05]  /*35c0*/  @P0 BRA `(.L_x_2092) ;  /* 0xfffff66000000947 */ /* 0x000fea000383ffff */
.L_x_2084:
        /* <DEDUP_REMOVED lines=38> */
[----:B-123--:R-:W-:Y:S05]  /*3830*/  CALL.REL.NOINC `($__internal_45_$__cuda_sm20_rem_s64) ;  /* 0x00001de000007944 */ /* 0x00efea0003c00000 */
[----:B------:R-:W-:Y:S05]  /*3840*/  BRA `(.L_x_2096) ;  /* 0x0000013000007947 */ /* 0x000fea0003800000 */
.L_x_2095:
        /* <DEDUP_REMOVED lines=19> */
.L_x_2096:
        /* <DEDUP_REMOVED lines=13> */
.L_x_2094:
[----:B------:R-:W-:Y:S05]  /*3a50*/  BSYNC B0 ;  /* 0x0000000000007941 */ /* 0x000fea0003800000 */
.L_x_2093:
        /* <DEDUP_REMOVED lines=18> */
.L_x_2100:
        /* <DEDUP_REMOVED lines=32> */
[----:B-1---5:R-:W-:Y:S05]  /*3d80*/  CALL.REL.NOINC `($__internal_45_$__cuda_sm20_rem_s64) ;  /* 0x0000189000007944 */ /* 0x022fea0003c00000 */
[----:B------:R-:W-:Y:S05]  /*3d90*/  BRA `(.L_x_2098) ;  /* 0x0000013000007947 */ /* 0x000fea0003800000 */
.L_x_2097:
        /* <DEDUP_REMOVED lines=19> */
.L_x_2098:
        /* <DEDUP_REMOVED lines=288> */
.L_x_2099:
[----:B------:R-:W-:Y:S05]  /*50d0*/  EXIT ;  /* 0x000000000000794d */ /* 0x000fea0003800000 */
        .weak           $__internal_44_$__cuda_sm20_div_s64
        .type           $__internal_44_$__cuda_sm20_div_s64,@function
        .size           $__internal_44_$__cuda_sm20_div_s64,($__internal_45_$__cuda_sm20_rem_s64 - $__internal_44_$__cuda_sm20_div_s64)
$__internal_44_$__cuda_sm20_div_s64:
        /* <DEDUP_REMOVED lines=83> */
[----:B------:R-:W-:Y:S06]  /*5610*/  RET.REL.NODEC R8 `(_ZN4vllm31rms_norm_per_block_quant_kernelIN3c104HalfEaLb1ELb1ELi128EEEvPT0_PfPKT_S8_PKffiiPS6_l) ;  /* 0xffffa9e008007950 */ /* 0x000fec0003c3ffff */
        .weak           $__internal_45_$__cuda_sm20_rem_s64
        .type           $__internal_45_$__cuda_sm20_rem_s64,@function
        .size           $__internal_45_$__cuda_sm20_rem_s64,(.L_x_3078 - $__internal_45_$__cuda_sm20_rem_s64)
$__internal_45_$__cuda_sm20_rem_s64:
        /* <DEDUP_REMOVED lines=76> */
[----:B------:R-:W-:Y:S06]  /*5ae0*/  RET.REL.NODEC R10 `(_ZN4vllm31rms_norm_per_block_quant_kernelIN3c104HalfEaLb1ELb1ELi128EEEvPT0_PfPKT_S8_PKffiiPS6_l) ;  /* 0xffffa5100a007950 */ /* 0x000fec0003c3ffff */
.L_x_2101:
        /* <DEDUP_REMOVED lines=9> */
.L_x_3078:


//--------------------- .text._ZN4vllm31rms_norm_per_block_quant_kernelIN3c104HalfENS1_13Float8_e4m3fnELb1ELb1ELi128EEEvPT0_PfPKT_S9_PKffiiPS7_l --------------------------
	.section	.text._ZN4vllm31rms_norm_per_block_quant_kernelIN3c104HalfENS1_13Float8_e4m3fnELb1ELb1ELi128EEEvPT0_PfPKT_S9_PKffiiPS7_l,"ax",@progbits
	.sectioninfo	@"SHI_REGISTERS=52"
	.align	128
        .global         _ZN4vllm31rms_norm_per_block_quant_kernelIN3c104HalfENS1_13Float8_e4m3fnELb1ELb1ELi128EEEvPT0_PfPKT_S9_PKffiiPS7_l
        .type           _ZN4vllm31rms_norm_per_block_quant_kernelIN3c104HalfENS1_13Float8_e4m3fnELb1ELb1ELi128EEEvPT0_PfPKT_S9_PKffiiPS7_l,@function
        .size           _ZN4vllm31rms_norm_per_block_quant_kernelIN3c104HalfENS1_13Float8_e4m3fnELb1ELb1ELi128EEEvPT0_PfPKT_S9_PKffiiPS7_l,(.L_x_3080 - _ZN4vllm31rms_norm_per_block_quant_kernelIN3c104HalfENS1_13Float8_e4m3fnELb1ELb1ELi128EEEvPT0_PfPKT_S9_PKffiiPS7_l)
        .other          _ZN4vllm31rms_norm_per_block_quant_kernelIN3c104HalfENS1_13Float8_e4m3fnELb1ELb1ELi128EEEvPT0_PfPKT_S9_PKffiiPS7_l,@"STO_CUDA_ENTRY STV_DEFAULT"
_ZN4vllm31rms_norm_per_block_quant_kernelIN3c104HalfENS1_13Float8_e4m3fnELb1ELb1ELi128EEEvPT0_PfPKT_S9_PKffiiPS7_l:
.text._ZN4vllm31rms_norm_per_block_quant_kernelIN3c104HalfENS1_13Float8_e4m3fnELb1ELb1ELi128EEEvPT0_PfPKT_S9_PKffiiPS7_l:
        /* <DEDUP_REMOVED lines=26> */
.L_x_2104:
        /* <DEDUP_REMOVED lines=100> */
.L_x_2103:
[----:B------:R-:W-:Y:S05]  /*07e0*/  BSYNC B0 ;  /* 0x0000000000007941 */ /* 0x000fea0003800000 */
.L_x_2102:
        /* <DEDUP_REMOVED lines=101> */
.L_x_2106:
        /* <DEDUP_REMOVED lines=58> */
.L_x_2107:
[----:B0-----:R-:W-:Y:S05]  /*11e0*/  BSYNC B0 ;  /* 0x0000000000007941 */ /* 0x001fea0003800000 */
.L_x_2105:
        /* <DEDUP_REMOVED lines=20> */
[----:B01----:R-:W-:Y:S05]  /*1330*/  CALL.REL.NOINC `($__internal_46_$__cuda_sm20_div_s64) ;  /* 0x00004e9000007944 */ /* 0x003fea0003c00000 */
[----:B------:R-:W-:Y:S02]  /*1340*/  IMAD.MOV.U32 R4, RZ, RZ, R14 ;  /* 0x000000ffff047224 */ /* 0x000fe400078e000e */
[----:B------:R-:W-:Y:S01]  /*1350*/  IMAD.MOV.U32 R5, RZ, RZ, R15 ;  /* 0x000000ffff057224 */ /* 0x000fe200078e000f */
[----:B------:R-:W-:Y:S05]  /*1360*/  BRA `(.L_x_2109) ;  /* 0x0000018000007947 */ /* 0x000fea0003800000 */
.L_x_2108:
        /* <DEDUP_REMOVED lines=24> */
.L_x_2109:
        /* <DEDUP_REMOVED lines=9> */
[----:B-1----:R-:W-:Y:S05]  /*1580*/  CALL.REL.NOINC `($__internal_46_$__cuda_sm20_div_s64) ;  /* 0x00004c4000007944 */ /* 0x002fea0003c00000 */
        /* <DEDUP_REMOVED lines=11> */
.L_x_2111:
        /* <DEDUP_REMOVED lines=23> */
.L_x_2112:
[----:B------:R-:W-:Y:S05]  /*17b0*/  BSYNC B0 ;  /* 0x0000000000007941 */ /* 0x000fea0003800000 */
.L_x_2110:
        /* <DEDUP_REMOVED lines=19> */
.L_x_2115:
        /* <DEDUP_REMOVED lines=234> */
.L_x_2114:
[----:B------:R-:W-:Y:S05]  /*2790*/  BSYNC B0 ;  /* 0x0000000000007941 */ /* 0x000fea0003800000 */
.L_x_2113:
        /* <DEDUP_REMOVED lines=16> */
[----:B-1----:R-:W-:Y:S05]  /*28a0*/  CALL.REL.NOINC `($__internal_46_$__cuda_sm20_div_s64) ;  /* 0x0000392000007944 */ /* 0x002fea0003c00000 */
[----:B------:R-:W-:Y:S05]  /*28b0*/  BRA `(.L_x_2117) ;  /* 0x0000017000007947 */ /* 0x000fea0003800000 */
.L_x_2116:
        /* <DEDUP_REMOVED lines=23> */
.L_x_2117:
        /* <DEDUP_REMOVED lines=32> */
.L_x_2126:
        /* <DEDUP_REMOVED lines=80> */
.L_x_2124:
[----:B------:R-:W-:Y:S05]  /*3130*/  BSYNC B2 ;  /* 0x0000000000027941 */ /* 0x000fea0003800000 */
.L_x_2123:
[----:B------:R-:W-:Y:S05]  /*3140*/  @!P0 BRA `(.L_x_2122) ;  /* 0x0000015000008947 */ /* 0x000fea0003800000 */
[----:B0-----:R0:W2:Y:S01]  /*3150*/  LDS R43, [R20] ;  /* 0x00000000142b7984 */ /* 0x0010a20000000800 */
[----:B------:R-:W-:-:S03]  /*3160*/  LEA R40, R44, 0x180, 0x2 ;  /* 0x000001802c287811 */ /* 0x000fc600078e10ff */
.L_x_2125:
        /* <DEDUP_REMOVED lines=19> */
.L_x_2122:
[----:B------:R-:W-:Y:S05]  /*32a0*/  BSYNC B1 ;  /* 0x0000000000017941 */ /* 0x000fea0003800000 */
.L_x_2121:
        /* <DEDUP_REMOVED lines=43> */
.L_x_2120:
[----:B------:R-:W-:Y:S05]  /*3560*/  BSYNC B0 ;  /* 0x0000000000007941 */ /* 0x000fea0003800000 */
.L_x_2119:
[----:B------:R-:W-:Y:S02]  /*3570*/  IADD3 R33, R33, 0x1, RZ ;  /* 0x0000000121217810 */ /* 0x000fe40007ffe0ff */
[----:B------:R-:W-:Y:S02]  /*3580*/  IADD3 R31, P1, R31, 0x1, RZ ;  /* 0x000000011f1f7810 */ /* 0x000fe40007f3e0ff */
[----:B------:R-:W-:-:S03]  /*3590*/  ISETP.GT.U32.AND P0, PT, R14, R33, PT ;  /* 0x000000210e00720c */ /* 0x000fc60003f04070 */
[----:B------:R-:W-:Y:S01]  /*35a0*/  IMAD.X R32, RZ, RZ, R32, P1 ;  /* 0x000000ffff207224 */ /* 0x000fe200008e0620 */
[----:B------:R-:W-:-:S13]  /*35b0*/  ISETP.GT.AND.EX P0, PT, R15, RZ, PT, P0 ;  /* 0x000000ff0f00720c */ /* 0x000fda0003f04300 */
[----:B------:R-:W-:Y:S05]  /*35c0*/  @P0 BRA `(.L_x_2126) ;  /* 0xfffff66000000947 */ /* 0x000fea000383ffff */
.L_x_2118:
        /* <DEDUP_REMOVED lines=38> */
[----:B-1--4-:R-:W-:Y:S05]  /*3830*/  CALL.REL.NOINC `($__internal_47_$__cuda_sm20_rem_s64) ;  /* 0x00002ed000007944 */ /* 0x012fea0003c00000 */
[----:B------:R-:W-:Y:S05]  /*3840*/  BRA `(.L_x_2130) ;  /* 0x0000013000007947 */ /* 0x000fea0003800000 */
.L_x_2129:
        /* <DEDUP_REMOVED lines=19> */
.L_x_2130:
        /* <DEDUP_REMOVED lines=13> */
.L_x_2128:
[----:B------:R-:W-:Y:S05]  /*3a50*/  BSYNC B0 ;  /* 0x0000000000007941 */ /* 0x000fea0003800000 */
.L_x_2127:
        /* <DEDUP_REMOVED lines=14> */
.L_x_2166:
        /* <DEDUP_REMOVED lines=32> */
[----:B-1---5:R-:W-:Y:S05]  /*3d40*/  CALL.REL.NOINC `($__internal_47_$__cuda_sm20_rem_s64) ;  /* 0x000029c000007944 */ /* 0x022fea0003c00000 */
[----:B------:R-:W-:Y:S05]  /*3d50*/  BRA `(.L_x_2132) ;  /* 0x0000013000007947 */ /* 0x000fea0003800000 */
.L_x_2131:
        /* <DEDUP_REMOVED lines=19> */
.L_x_2132:
        /* <DEDUP_REMOVED lines=75> */
.L_x_2134:
[----:B------:R-:W-:Y:S05]  /*4340*/  BSYNC B0 ;  /* 0x0000000000007941 */ /* 0x000fea0003800000 */
.L_x_2133:
        /* <DEDUP_REMOVED lines=11> */
.L_x_2136:
[----:B------:R-:W-:Y:S05]  /*4400*/  BSYNC B0 ;  /* 0x0000000000007941 */ /* 0x000fea0003800000 */
.L_x_2135:
        /* <DEDUP_REMOVED lines=15> */
.L_x_2138:
[----:B------:R-:W-:Y:S05]  /*4500*/  BSYNC B0 ;  /* 0x0000000000007941 */ /* 0x000fea0003800000 */
.L_x_2137:
        /* <DEDUP_REMOVED lines=12> */
.L_x_2140:
[----:B------:R-:W-:Y:S05]  /*45d0*/  BSYNC B0 ;  /* 0x0000000000007941 */ /* 0x000fea0003800000 */
.L_x_2139:
        /* <DEDUP_REMOVED lines=104> */
.L_x_2142:
[----:B------:R-:W-:Y:S05]  /*4c60*/  BSYNC B0 ;  /* 0x0000000000007941 */ /* 0x000fea0003800000 */
.L_x_2141:
        /* <DEDUP_REMOVED lines=11> */
.L_x_2144:
[----:B------:R-:W-:Y:S05]  /*4d20*/  BSYNC B0 ;  /* 0x0000000000007941 */ /* 0x000fea0003800000 */
.L_x_2143:
        /* <DEDUP_REMOVED lines=15> */
.L_x_2146:
[----:B------:R-:W-:Y:S05]  /*4e20*/  BSYNC B0 ;  /* 0x0000000000007941 */ /* 0x000fea0003800000 */
.L_x_2145:
        /* <DEDUP_REMOVED lines=12> */
.L_x_2148:
[----:B------:R-:W-:Y:S05]  /*4ef0*/  BSYNC B0 ;  /* 0x0000000000007941 */ /* 0x000fea0003800000 */
.L_x_2147:
        /* <DEDUP_REMOVED lines=103> */
.L_x_2150:
[----:B------:R-:W-:Y:S05]  /*5570*/  BSYNC B0 ;  /* 0x0000000000007941 */ /* 0x000fea0003800000 */
.L_x_2149:
        /* <DEDUP_REMOVED lines=11> */
.L_x_2152:
[----:B------:R-:W-:Y:S05]  /*5630*/  BSYNC B0 ;  /* 0x0000000000007941 */ /* 0x000fea0003800000 */
.L_x_2151:
        /* <DEDUP_REMOVED lines=15> */
.L_x_2154:
[----:B------:R-:W-:Y:S05]  /*5730*/  BSYNC B0 ;  /* 0x0000000000007941 */ /* 0x000fea0003800000 */
.L_x_2153:
        /* <DEDUP_REMOVED lines=12> */
.L_x_2156:
[----:B------:R-:W-:Y:S05]  /*5800*/  BSYNC B0 ;  /* 0x0000000000007941 */ /* 0x000fea0003800000 */
.L_x_2155:
        /* <DEDUP_REMOVED lines=103> */
.L_x_2158:
[----:B------:R-:W-:Y:S05]  /*5e80*/  BSYNC B0 ;  /* 0x0000000000007941 */ /* 0x000fea0003800000 */
.L_x_2157:
        /* <DEDUP_REMOVED lines=12> */
.L_x_2160:
[----:B------:R-:W-:Y:S05]  /*5f50*/  BSYNC B0 ;  /* 0x0000000000007941 */ /* 0x000fea0003800000 */
.L_x_2159:
        /* <DEDUP_REMOVED lines=12> */
.L_x_2162:
[----:B------:R-:W-:Y:S05]  /*6020*/  BSYNC B0 ;  /* 0x0000000000007941 */ /* 0x000fea0003800000 */
.L_x_2161:
        /* <DEDUP_REMOVED lines=11> */
.L_x_2164:
[----:B------:R-:W-:Y:S05]  /*60e0*/  BSYNC B0 ;  /* 0x0000000000007941 */ /* 0x000fea0003800000 */
.L_x_2163:
        /* <DEDUP_REMOVED lines=13> */
.L_x_2165:
[----:B------:R-:W-:Y:S05]  /*61c0*/  EXIT ;  /* 0x000000000000794d */ /* 0x000fea0003800000 */
        .weak           $__internal_46_$__cuda_sm20_div_s64
        .type           $__internal_46_$__cuda_sm20_div_s64,@function
        .size           $__internal_46_$__cuda_sm20_div_s64,($__internal_47_$__cuda_sm20_rem_s64 - $__internal_46_$__cuda_sm20_div_s64)
$__internal_46_$__cuda_sm20_div_s64:
        /* <DEDUP_REMOVED lines=83> */
[----:B------:R-:W-:Y:S06]  /*6700*/  RET.REL.NODEC R8 `(_ZN4vllm31rms_norm_per_block_quant_kernelIN3c104HalfENS1_13Float8_e4m3fnELb1ELb1ELi128EEEvPT0_PfPKT_S9_PKffiiPS7_l) ;  /* 0xffff98f008007950 */ /* 0x000fec0003c3ffff */
        .weak           $__internal_47_$__cuda_sm20_rem_s64
        .type           $__internal_47_$__cuda_sm20_rem_s64,@function
        .size           $__internal_47_$__cuda_sm20_rem_s64,(.L_x_3080 - $__internal_47_$__cuda_sm20_rem_s64)
$__internal_47_$__cuda_sm20_rem_s64:
        /* <DEDUP_REMOVED lines=76> */
[----:B------:R-:W-:Y:S06]  /*6bd0*/  RET.REL.NODEC R8 `(_ZN4vllm31rms_norm_per_block_quant_kernelIN3c104HalfENS1_13Float8_e4m3fnELb1ELb1ELi128EEEvPT0_PfPKT_S9_PKffiiPS7_l) ;  /* 0xffff942008007950 */ /* 0x000fec0003c3ffff */
.L_x_2167:
        /* <DEDUP_REMOVED lines=10> */
.L_x_3080:


//--------------------- .text._ZN4vllm31rms_norm_per_block_quant_kernelIfaLb0ELb0ELi64EEEvPT0_PfPKT_S6_PKffiiPS4_l --------------------------
	.section	.text._ZN4vllm31rms_norm_per_block_quant_kernelIfaLb0ELb0ELi64EEEvPT0_PfPKT_S6_PKffiiPS4_l,"ax",@progbits
	.sectioninfo	@"SHI_REGISTERS=56"
	.align	128
        .global         _ZN4vllm31rms_norm_per_block_quant_kernelIfaLb0ELb0ELi64EEEvPT0_PfPKT_S6_PKffiiPS4_l
        .type           _ZN4vllm31rms_norm_per_block_quant_kernelIfaLb0ELb0ELi64EEEvPT0_PfPKT_S6_PKffiiPS4_l,@function
        .size           _ZN4vllm31rms_norm_per_block_quant_kernelIfaLb0ELb0ELi64EEEvPT0_PfPKT_S6_PKffiiPS4_l,(.L_x_3082 - _ZN4vllm31rms_norm_per_block_quant_kernelIfaLb0ELb0ELi64EEEvPT0_PfPKT_S6_PKffiiPS4_l)
        .other          _ZN4vllm31rms_norm_per_block_quant_kernelIfaLb0ELb0ELi64EEEvPT0_PfPKT_S6_PKffiiPS4_l,@"STO_CUDA_ENTRY STV_DEFAULT"
_ZN4vllm31rms_norm_per_block_quant_kernelIfaLb0ELb0ELi64EEEvPT0_PfPKT_S6_PKffiiPS4_l:
.text._ZN4vllm31rms_norm_per_block_quant_kernelIfaLb0ELb0ELi64EEEvPT0_PfPKT_S6_PKffiiPS4_l:
        /* <DEDUP_REMOVED lines=19> */
.L_x_2170:
[----:B------:R-:W-:-:S04]  /*0130*/  IMAD.MOV.U32 R2, RZ, RZ, 0x10 ;  /* 0x00000010ff027424 */ /* 0x000fc800078e00ff */
[----:B------:R-:W-:-:S05]  /*0140*/  IMAD.WIDE.U32 R2, R5, R2, UR6 ;  /* 0x0000000605027e25 */ /* 0x000fca000f8e0002 */
        /* <DEDUP_REMOVED lines=28> */
[----:B------:R-:W-:-:S10]  /*0310*/  HFMA2.MMA R2, -RZ, RZ, 0, 9.5367431640625e-07 ;  /* 0x00000010ff027435 */ /* 0x000fd400000001ff */
        /* <DEDUP_REMOVED lines=9> */
.L_x_2169:
[----:B------:R-:W-:Y:S05]  /*03b0*/  BSYNC B0 ;  /* 0x0000000000007941 */ /* 0x000fea0003800000 */
.L_x_2168:
        /* <DEDUP_REMOVED lines=101> */
.L_x_2172:
        /* <DEDUP_REMOVED lines=58> */
.L_x_2173:
[----:B0-----:R-:W-:Y:S05]  /*0db0*/  BSYNC B0 ;  /* 0x0000000000007941 */ /* 0x001fea0003800000 */
.L_x_2171:
        /* <DEDUP_REMOVED lines=20> */
[----:B01----:R-:W-:Y:S05]  /*0f00*/  CALL.REL.NOINC `($__internal_48_$__cuda_sm20_div_s64) ;  /* 0x00002ba000007944 */ /* 0x003fea0003c00000 */
[----:B------:R-:W-:Y:S01]  /*0f10*/  IMAD.MOV.U32 R42, RZ, RZ, R10 ;  /* 0x000000ffff2a7224 */ /* 0x000fe200078e000a */
[----:B------:R-:W-:Y:S01]  /*0f20*/  MOV R43, R11 ;  /* 0x0000000b002b7202 */ /* 0x000fe20000000f00 */
[----:B------:R-:W-:Y:S05]  /*0f30*/  BRA `(.L_x_2175) ;  /* 0x0000018000007947 */ /* 0x000fea0003800000 */
.L_x_2174:
        /* <DEDUP_REMOVED lines=24> */
.L_x_2175:
        /* <DEDUP_REMOVED lines=9> */
[----:B-1----:R-:W-:Y:S05]  /*1150*/  CALL.REL.NOINC `($__internal_48_$__cuda_sm20_div_s64) ;  /* 0x0000295000007944 */ /* 0x002fea0003c00000 */
[----:B------:R-:W-:Y:S01]  /*1160*/  IADD3 R7, P0, RZ, -R10, RZ ;  /* 0x8000000aff077210 */ /* 0x000fe20007f1e0ff */
[----:B------:R-:W-:Y:S02]  /*1170*/  IMAD.MOV.U32 R5, RZ, RZ, RZ ;  /* 0x000000ffff057224 */ /* 0x000fe400078e00ff */
[----:B------:R-:W-:Y:S02]  /*1180*/  IMAD.MOV.U32 R44, RZ, RZ, R10 ;  /* 0x000000ffff2c7224 */ /* 0x000fe400078e000a */
[----:B------:R-:W-:Y:S02]  /*1190*/  IMAD.X R3, RZ, RZ, ~R11, P0 ;  /* 0x000000ffff037224 */ /* 0x000fe400000e0e0b */
[----:B------:R-:W-:-:S04]  /*11a0*/  IMAD.WIDE.U32 R4, R42, R7, R4 ;  /* 0x000000072a047225 */ /* 0x000fc800078e0004 */
[----:B------:R-:W-:Y:S02]  /*11b0*/  IMAD R3, R3, R42, RZ ;  /* 0x0000002a03037224 */ /* 0x000fe400078e02ff */
[----:B------:R-:W-:Y:S02]  /*11c0*/  IMAD.MOV.U32 R45, RZ, RZ, R11 ;  /* 0x000000ffff2d7224 */ /* 0x000fe400078e000b */
[----:B------:R-:W-:-:S04]  /*11d0*/  IMAD R3, R43, R7, R3 ;  /* 0x000000072b037224 */ /* 0x000fc800078e0203 */
[----:B------:R-:W-:Y:S01]  /*11e0*/  IMAD.IADD R5, R5, 0x1, R3 ;  /* 0x0000000105057824 */ /* 0x000fe200078e0203 */
[----:B------:R-:W-:Y:S05]  /*11f0*/  BRA `(.L_x_2178) ;  /* 0x0000016000007947 */ /* 0x000fea0003800000 */
.L_x_2177:
[----:B------:R-:W2:Y:S01]  /*1200*/  I2F.U32.RP R0, R42 ;  /* 0x0000002a00007306 */ /* 0x000ea20000209000 */
[----:B------:R-:W-:Y:S01]  /*1210*/  ISETP.NE.U32.AND P2, PT, R42, RZ, PT ;  /* 0x000000ff2a00720c */ /* 0x000fe20003f45070 */
[----:B------:R-:W-:-:S06]  /*1220*/  HFMA2.MMA R45, -RZ, RZ, 0, 0 ;  /* 0x00000000ff2d7435 */ /* 0x000fcc00000001ff */
[----:B--2---:R-:W2:Y:S02]  /*1230*/  MUFU.RCP R0, R0 ;  /* 0x0000000000007308 */ /* 0x004ea40000001000 */
[----:B--2---:R-:W-:-:S06]  /*1240*/  IADD3 R2, R0, 0xffffffe, RZ ;  /* 0x0ffffffe00027810 */ /* 0x004fcc0007ffe0ff */
[----:B------:R2:W3:Y:S02]  /*1250*/  F2I.FTZ.U32.TRUNC.NTZ R3, R2 ;  /* 0x0000000200037305 */ /* 0x0004e4000021f000 */
[----:B--2---:R-:W-:Y:S01]  /*1260*/  IMAD.MOV.U32 R2, RZ, RZ, RZ ;  /* 0x000000ffff027224 */ /* 0x004fe200078e00ff */
[----:B---3--:R-:W-:-:S05]  /*1270*/  IADD3 R5, RZ, -R3, RZ ;  /* 0x80000003ff057210 */ /* 0x008fca0007ffe0ff */
[----:B------:R-:W-:-:S04]  /*1280*/  IMAD R5, R5, R42, RZ ;  /* 0x0000002a05057224 */ /* 0x000fc800078e02ff */
[----:B------:R-:W-:-:S04]  /*1290*/  IMAD.HI.U32 R3, R3, R5, R2 ;  /* 0x0000000503037227 */ /* 0x000fc800078e0002 */
[----:B------:R-:W-:Y:S02]  /*12a0*/  IMAD.MOV.U32 R5, RZ, RZ, RZ ;  /* 0x000000ffff057224 */ /* 0x000fe400078e00ff */
        /* <DEDUP_REMOVED lines=11> */
.L_x_2178:
[----:B------:R-:W-:Y:S05]  /*1360*/  BSYNC B0 ;  /* 0x0000000000007941 */ /* 0x000fea0003800000 */
.L_x_2176:
        /* <DEDUP_REMOVED lines=16> */
[----:B------:R-:W-:Y:S01]  /*1470*/  ULOP3.LUT UR5, URZ, UR8, URZ, 0x33, !UPT ;  /* 0x000000083f057292 */ /* 0x000fe2000f8e333f */
[----:B------:R-:W-:Y:S01]  /*1480*/  IADD3 R13, P1, -R7, -0x11, RZ ;  /* 0xffffffef070d7810 */ /* 0x000fe20007f3e1ff */
[----:B------:R-:W-:Y:S01]  /*1490*/  ULOP3.LUT UR16, URZ, UR4, URZ, 0x33, !UPT ;  /* 0x000000043f107292 */ /* 0x000fe2000f8e333f */
[----:B------:R-:W-:Y:S01]  /*14a0*/  LOP3.LUT R2, RZ, R5, RZ, 0x33, !PT ;  /* 0x00000005ff027212 */ /* 0x000fe200078e33ff */
[----:B------:R-:W-:Y:S01]  /*14b0*/  BSSY B1, `(.L_x_2181) ;  /* 0x0000028000017945 */ /* 0x000fe20003800000 */
[----:B------:R-:W-:Y:S02]  /*14c0*/  IADD3.X R0, ~R6, -0x1, RZ, P1, !PT ;  /* 0xffffffff06007810 */ /* 0x000fe40000ffe5ff */
[----:B------:R-:W-:-:S04]  /*14d0*/  ISETP.GT.U32.AND P0, PT, R13, UR5, PT ;  /* 0x000000050d007c0c */ /* 0x000fc8000bf04070 */
[----:B------:R-:W-:Y:S02]  /*14e0*/  ISETP.GT.AND.EX P0, PT, R0, UR16, PT, P0 ;  /* 0x0000001000007c0c */ /* 0x000fe4000bf04300 */
[----:B------:R-:W-:Y:S02]  /*14f0*/  LOP3.LUT R0, RZ, R4, RZ, 0x33, !PT ;  /* 0x00000004ff007212 */ /* 0x000fe400078e33ff */
[----:B------:R-:W-:-:S04]  /*1500*/  SEL R13, R13, UR5, P0 ;  /* 0x000000050d0d7c07 */ /* 0x000fc80008000000 */
[----:B------:R-:W-:-:S04]  /*1510*/  LOP3.LUT R13, RZ, R13, RZ, 0x33, !PT ;  /* 0x0000000dff0d7212 */ /* 0x000fc800078e33ff */
[----:B------:R-:W-:Y:S02]  /*1520*/  IADD3 R9, P0, P1, -R7, R13, R0 ;  /* 0x0000000d07097210 */ /* 0x000fe4000791e100 */
[----:B------:R-:W-:-:S04]  /*1530*/  SHF.R.S32.HI R13, RZ, 0x1f, R13 ;  /* 0x0000001fff0d7819 */ /* 0x000fc8000001140d */
[----:B------:R-:W-:Y:S01]  /*1540*/  IADD3.X R13, ~R6, R13, R2, P0, P1 ;  /* 0x0000000d060d7210 */ /* 0x000fe200007e2502 */
[----:B------:R-:W-:-:S03]  /*1550*/  IMAD.MOV.U32 R2, RZ, RZ, R8 ;  /* 0x000000ffff027224 */ /* 0x000fc600078e0008 */
[----:B------:R-:W-:-:S04]  /*1560*/  LOP3.LUT R0, R13, R43, RZ, 0xfc, !PT ;  /* 0x0000002b0d007212 */ /* 0x000fc800078efcff */
[----:B------:R-:W-:-:S13]  /*1570*/  ISETP.NE.U32.AND P0, PT, R0, RZ, PT ;  /* 0x000000ff0000720c */ /* 0x000fda0003f05070 */
[----:B------:R-:W-:Y:S05]  /*1580*/  @!P0 BRA `(.L_x_2182) ;  /* 0x0000007000008947 */ /* 0x000fea0003800000 */
[----:B------:R-:W-:Y:S01]  /*1590*/  MOV R10, R42 ;  /* 0x0000002a000a7202 */ /* 0x000fe20000000f00 */
[----:B------:R-:W-:Y:S01]  /*15a0*/  IMAD.MOV.U32 R11, RZ, RZ, R43 ;  /* 0x000000ffff0b7224 */ /* 0x000fe200078e002b */
[----:B------:R-:W-:Y:S02]  /*15b0*/  MOV R0, 0x15d0 ;  /* 0x000015d000007802 */ /* 0x000fe40000000f00 */
[----:B-1----:R-:W-:Y:S05]  /*15c0*/  CALL.REL.NOINC `($__internal_49_$__cuda_sm20_div_u64) ;  /* 0x00002a2000007944 */ /* 0x002fea0003c00000 */
[----:B------:R-:W-:Y:S02]  /*15d0*/  IMAD.MOV.U32 R8, RZ, RZ, R10 ;  /* 0x000000ffff087224 */ /* 0x000fe400078e000a */
[----:B------:R-:W-:Y:S01]  /*15e0*/  IMAD.MOV.U32 R9, RZ, RZ, R11 ;  /* 0x000000ffff097224 */ /* 0x000fe200078e000b */
[----:B------:R-:W-:Y:S05]  /*15f0*/  BRA `(.L_x_2183) ;  /* 0x0000013000007947 */ /* 0x000fea0003800000 */
.L_x_2182:
[----:B------:R-:W0:Y:S01]  /*1600*/  I2F.U32.RP R12, R42 ;  /* 0x0000002a000c7306 */ /* 0x000e220000209000 */
[----:B------:R-:W-:-:S07]  /*1610*/  ISETP.NE.U32.AND P2, PT, R42, RZ, PT ;  /* 0x000000ff2a00720c */ /* 0x000fce0003f45070 */
[----:B0-----:R-:W0:Y:S02]  /*1620*/  MUFU.RCP R12, R12 ;  /* 0x0000000c000c7308 */ /* 0x001e240000001000 */
[----:B0-----:R-:W-:-:S06]  /*1630*/  IADD3 R10, R12, 0xffffffe, RZ ;  /* 0x0ffffffe0c0a7810 */ /* 0x001fcc0007ffe0ff */
[----:B------:R0:W2:Y:S02]  /*1640*/  F2I.FTZ.U32.TRUNC.NTZ R11, R10 ;  /* 0x0000000a000b7305 */ /* 0x0000a4000021f000 */
[----:B0-----:R-:W-:Y:S02]  /*1650*/  IMAD.MOV.U32 R10, RZ, RZ, RZ ;  /* 0x000000ffff0a7224 */ /* 0x001fe400078e00ff */
[----:B--2---:R-:W-:-:S04]  /*1660*/  IMAD.MOV R13, RZ, RZ, -R11 ;  /* 0x000000ffff0d7224 */ /* 0x004fc800078e0a0b */
[----:B------:R-:W-:-:S04]  /*1670*/  IMAD R13, R13, R42, RZ ;  /* 0x0000002a0d0d7224 */ /* 0x000fc800078e02ff */
[----:B------:R-:W-:-:S06]  /*1680*/  IMAD.HI.U32 R8, R11, R13, R10 ;  /* 0x0000000d0b087227 */ /* 0x000fcc00078e000a */
[----:B------:R-:W-:-:S05]  /*1690*/  IMAD.HI.U32 R8, R8, R9, RZ ;  /* 0x0000000908087227 */ /* 0x000fca00078e00ff */
[----:B------:R-:W-:-:S05]  /*16a0*/  IADD3 R0, -R8, RZ, RZ ;  /* 0x000000ff08007210 */ /* 0x000fca0007ffe1ff */
[----:B------:R-:W-:-:S05]  /*16b0*/  IMAD R9, R42, R0, R9 ;  /* 0x000000002a097224 */ /* 0x000fca00078e0209 */
[----:B------:R-:W-:-:S13]  /*16c0*/  ISETP.GE.U32.AND P0, PT, R9, R42, PT ;  /* 0x0000002a0900720c */ /* 0x000fda0003f06070 */
[----:B------:R-:W-:Y:S01]  /*16d0*/  @P0 IMAD.IADD R9, R9, 0x1, -R42 ;  /* 0x0000000109090824 */ /* 0x000fe200078e0a2a */
[----:B------:R-:W-:-:S04]  /*16e0*/  @P0 IADD3 R8, R8, 0x1, RZ ;  /* 0x0000000108080810 */ /* 0x000fc80007ffe0ff */
[----:B------:R-:W-:Y:S01]  /*16f0*/  ISETP.GE.U32.AND P1, PT, R9, R42, PT ;  /* 0x0000002a0900720c */ /* 0x000fe20003f26070 */
[----:B------:R-:W-:-:S12]  /*1700*/  IMAD.MOV.U32 R9, RZ, RZ, RZ ;  /* 0x000000ffff097224 */ /* 0x000fd800078e00ff */
[----:B------:R-:W-:Y:S02]  /*1710*/  @P1 IADD3 R8, R8, 0x1, RZ ;  /* 0x0000000108081810 */ /* 0x000fe40007ffe0ff */
[----:B------:R-:W-:Y:S02]  /*1720*/  @!P2 LOP3.LUT R8, RZ, R42, RZ, 0x33, !PT ;  /* 0x0000002aff08a212 */ /* 0x000fe400078e33ff */
.L_x_2183:
[----:B------:R-:W-:Y:S05]  /*1730*/  BSYNC B1 ;  /* 0x0000000000017941 */ /* 0x000fea0003800000 */
.L_x_2181:
[C---:B------:R-:W-:Y:S01]  /*1740*/  IADD3 R18, R8.reuse, 0x1, RZ ;  /* 0x0000000108127810 */ /* 0x040fe20007ffe0ff */
[----:B------:R-:W-:Y:S01]  /*1750*/  BSSY B1, `(.L_x_2184) ;  /* 0x0000025000017945 */ /* 0x000fe20003800000 */
[----:B------:R-:W-:Y:S01]  /*1760*/  ISETP.GE.U32.AND P0, PT, R8, 0x3, PT ;  /* 0x000000030800780c */ /* 0x000fe20003f06070 */
[----:B------:R-:W-:Y:S01]  /*1770*/  IMAD.MOV.U32 R0, RZ, RZ, RZ ;  /* 0x000000ffff007224 */ /* 0x000fe200078e00ff */
[----:B------:R-:W-:Y:S02]  /*1780*/  LOP3.LUT R18, R18, 0x3, RZ, 0xc0, !PT ;  /* 0x0000000312127812 */ /* 0x000fe400078ec0ff */
[----:B------:R-:W-:Y:S02]  /*1790*/  ISETP.GE.U32.AND.EX P0, PT, R9, RZ, PT, P0 ;  /* 0x000000ff0900720c */ /* 0x000fe40003f06100 */
[----:B------:R-:W-:-:S04]  /*17a0*/  ISETP.NE.U32.AND P1, PT, R18, RZ, PT ;  /* 0x000000ff1200720c */ /* 0x000fc80003f25070 */
[----:B------:R-:W-:-:S13]  /*17b0*/  ISETP.NE.AND.EX P1, PT, RZ, RZ, PT, P1 ;  /* 0x000000ffff00720c */ /* 0x000fda0003f25310 */
[----:B------:R-:W-:Y:S05]  /*17c0*/  @!P1 BRA `(.L_x_2185) ;  /* 0x000001d000009947 */ /* 0x000fea0003800000 */
[----:B------:R-:W-:Y:S02]  /*17d0*/  IMAD.MOV.U32 R20, RZ, RZ, RZ ;  /* 0x000000ffff147224 */ /* 0x000fe400078e00ff */
[----:B------:R-:W-:Y:S02]  /*17e0*/  IMAD.MOV.U32 R0, RZ, RZ, RZ ;  /* 0x000000ffff007224 */ /* 0x000fe400078e00ff */
.L_x_2186:
[C---:B------:R-:W-:Y:S02]  /*17f0*/  SHF.L.U32 R12, R3.reuse, 0x4, RZ ;  /* 0x00000004030c7819 */ /* 0x040fe400000006ff */
[----:B------:R-:W-:Y:S02]  /*1800*/  SHF.L.U64.HI R10, R3, 0x4, R2 ;  /* 0x00000004030a7819 */ /* 0x000fe40000010202 */
[C---:B------:R-:W-:Y:S02]  /*1810*/  IADD3 R8, P1, R12.reuse, UR6, RZ ;  /* 0x000000060c087c10 */ /* 0x040fe4000ff3e0ff */
[----:B------:R-:W-:Y:S02]  /*1820*/  IADD3 R12, P2, R12, c[0x0][0x178], RZ ;  /* 0x00005e000c0c7a10 */ /* 0x000fe40007f5e0ff */
[----:B------:R-:W-:-:S02]  /*1830*/  IADD3.X R9, R10, UR7, RZ, P1, !PT ;  /* 0x000000070a097c10 */ /* 0x000fc40008ffe4ff */
[----:B------:R-:W-:-:S04]  /*1840*/  IADD3.X R13, R10, c[0x0][0x17c], RZ, P2, !PT ;  /* 0x00005f000a0d7a10 */ /* 0x000fc800017fe4ff */
[----:B------:R-:W2:Y:S04]  /*1850*/  LDG.E.128.CONSTANT R8, [R8.64] ;  /* 0x0000000e08087981 */ /* 0x000ea8000c1e9d00 */
[----:B------:R-:W3:Y:S01]  /*1860*/  LDG.E.128.CONSTANT R12, [R12.64] ;  /* 0x0000000e0c0c7981 */ /* 0x000ee2000c1e9d00 */
[----:B------:R-:W-:Y:S02]  /*1870*/  IADD3 R18, P1, R18, -0x1, RZ ;  /* 0xffffffff12127810 */ /* 0x000fe40007f3e0ff */
[----:B------:R-:W-:Y:S02]  /*1880*/  IADD3 R3, P2, R42, R3, RZ ;  /* 0x000000032a037210 */ /* 0x000fe40007f5e0ff */
[----:B------:R-:W-:Y:S02]  /*1890*/  IADD3.X R20, R20, -0x1, RZ, P1, !PT ;  /* 0xffffffff14147810 */ /* 0x000fe40000ffe4ff */
[----:B------:R-:W-:Y:S01]  /*18a0*/  ISETP.NE.U32.AND P1, PT, R18, RZ, PT ;  /* 0x000000ff1200720c */ /* 0x000fe20003f25070 */
[----:B------:R-:W-:-:S03]  /*18b0*/  IMAD.X R2, R43, 0x1, R2, P2 ;  /* 0x000000012b027824 */ /* 0x000fc600010e0602 */
[----:B------:R-:W-:Y:S01]  /*18c0*/  ISETP.NE.AND.EX P1, PT, R20, RZ, PT, P1 ;  /* 0x000000ff1400720c */ /* 0x000fe20003f25310 */
[----:B-12---:R-:W-:Y:S02]  /*18d0*/  FMUL.FTZ R17, R8, UR17 ;  /* 0x0000001108117c20 */ /* 0x006fe40008410000 */
[----:B------:R-:W-:Y:S02]  /*18e0*/  FMUL.FTZ R16, R9, UR17 ;  /* 0x0000001109107c20 */ /* 0x000fe40008410000 */
[----:B---3--:R-:W-:Y:S02]  /*18f0*/  FMUL.FTZ R17, R12, R17 ;  /* 0x000000110c117220 */ /* 0x008fe40000410000 */
[----:B------:R-:W-:Y:S02]  /*1900*/  FMUL.FTZ R19, R10, UR17 ;  /* 0x000000110a137c20 */ /* 0x000fe40008410000 */
[----:B------:R-:W-:Y:S01]  /*1910*/  FMUL.FTZ R16, R13, R16 ;  /* 0x000000100d107220 */ /* 0x000fe20000410000 */
[----:B------:R-:W-:Y:S01]  /*1920*/  FMNMX.FTZ R17, |R17|, R0, !PT ;  /* 0x0000000011117209 */ /* 0x000fe20007810200 */
[----:B------:R-:W-:-:S02]  /*1930*/  FMUL.FTZ R10, R11, UR17 ;  /* 0x000000110b0a7c20 */ /* 0x000fc40008410000 */
[----:B------:R-:W-:Y:S01]  /*1940*/  FMUL.FTZ R19, R14, R19 ;  /* 0x000000130e137220 */ /* 0x000fe20000410000 */
[----:B------:R-:W-:Y:S01]  /*1950*/  FMNMX.FTZ R16, R17, |R16|, !PT ;  /* 0x4000001011107209 */ /* 0x000fe20007810000 */
[----:B------:R-:W-:-:S03]  /*1960*/  FMUL.FTZ R15, R15, R10 ;  /* 0x0000000a0f0f7220 */ /* 0x000fc60000410000 */
[----:B------:R-:W-:-:S04]  /*1970*/  FMNMX.FTZ R16, R16, |R19|, !PT ;  /* 0x4000001310107209 */ /* 0x000fc80007810000 */
[----:B------:R-:W-:Y:S01]  /*1980*/  FMNMX.FTZ R0, R16, |R15|, !PT ;  /* 0x4000000f10007209 */ /* 0x000fe20007810000 */
[----:B------:R-:W-:Y:S05]  /*1990*/  @P1 BRA `(.L_x_2186) ;  /* 0xfffffe5000001947 */ /* 0x000fea000383ffff */
.L_x_2185:
[----:B------:R-:W-:Y:S05]  /*19a0*/  BSYNC B1 ;  /* 0x0000000000017941 */ /* 0x000fea0003800000 */
.L_x_2184:
[----:B------:R-:W-:Y:S05]  /*19b0*/  @!P0 BRA `(.L_x_2180) ;  /* 0x000005b000008947 */ /* 0x000fea0003800000 */
[C---:B------:R-:W-:Y:S01]  /*19c0*/  LEA R35, P0, R3.reuse, UR10, 0x2 ;  /* 0x0000000a03237c11 */ /* 0x040fe2000f8010ff */
[C---:B------:R-:W-:Y:S01]  /*19d0*/  IMAD.SHL.U32 R51, R42.reuse, 0x10, RZ ;  /* 0x000000102a337824 */ /* 0x040fe200078e00ff */
[C---:B------:R-:W-:Y:S02]  /*19e0*/  LEA R36, P1, R3.reuse, c[0x0][0x178], 0x4 ;  /* 0x00005e0003247a11 */ /* 0x040fe400078220ff */
[----:B------:R-:W-:Y:S02]  /*19f0*/  LEA.HI.X R8, R3, UR13, R2, 0x2, P0 ;  /* 0x0000000d03087c11 */ /* 0x000fe400080f1402 */
[C---:B------:R-:W-:Y:S02]  /*1a00*/  LEA R34, P0, R35.reuse, c[0x0][0x170], 0x2 ;  /* 0x00005c0023227a11 */ /* 0x040fe400078010ff */
[----:B------:R-:W-:Y:S02]  /*1a10*/  SHF.L.U64.HI R50, R42, 0x4, R43 ;  /* 0x000000042a327819 */ /* 0x000fe4000001022b */
[----:B------:R-:W-:-:S02]  /*1a20*/  LEA.HI.X R35, R35, c[0x0][0x174], R8, 0x2, P0 ;  /* 0x00005d0023237a11 */ /* 0x000fc400000f1408 */
[----:B------:R-:W-:Y:S02]  /*1a30*/  LEA.HI.X R37, R3, c[0x0][0x17c], R2, 0x4, P1 ;  /* 0x00005f0003257a11 */ /* 0x000fe400008f2402 */
.L_x_2187:
[----:B------:R-:W-:Y:S02]  /*1a40*/  IMAD.MOV.U32 R8, RZ, RZ, R34 ;  /* 0x000000ffff087224 */ /* 0x000fe400078e0022 */
[----:B------:R-:W-:Y:S01]  /*1a50*/  IMAD.MOV.U32 R9, RZ, RZ, R35 ;  /* 0x000000ffff097224 */ /* 0x000fe200078e0023 */
[----:B------:R-:W-:Y:S01]  /*1a60*/  MOV R13, R37 ;  /* 0x00000025000d7202 */ /* 0x000fe20000000f00 */
[----:B------:R-:W-:-:S04]  /*1a70*/  IMAD.MOV.U32 R12, RZ, RZ, R36 ;  /* 0x000000ffff0c7224 */ /* 0x000fc800078e0024 */
[----:B------:R-:W2:Y:S04]  /*1a80*/  LDG.E.128.CONSTANT R8, [R8.64] ;  /* 0x0000000e08087981 */ /* 0x000ea8000c1e9d00 */
[----:B------:R-:W3:Y:S01]  /*1a90*/  LDG.E.128.CONSTANT R12, [R12.64] ;  /* 0x0000000e0c0c7981 */ /* 0x000ee2000c1e9d00 */
[-C--:B------:R-:W-:Y:S02]  /*1aa0*/  IADD3 R34, P0, R34, R51.reuse, RZ ;  /* 0x0000003322227210 */ /* 0x080fe40007f1e0ff */
[----:B------:R-:W-:-:S03]  /*1ab0*/  IADD3 R36, P1, R36, R51, RZ ;  /* 0x0000003324247210 */ /* 0x000fc60007f3e0ff */
[--C-:B------:R-:W-:Y:S02]  /*1ac0*/  IMAD.X R35, R35, 0x1, R50.reuse, P0 ;  /* 0x0000000123237824 */ /* 0x100fe400000e0632 */
[----:B------:R-:W-:-:S03]  /*1ad0*/  IMAD.X R37, R37, 0x1, R50, P1 ;  /* 0x0000000125257824 */ /* 0x000fc600008e0632 */
[----:B------:R0:W4:Y:S01]  /*1ae0*/  LDG.E.128.CONSTANT R16, [R34.64] ;  /* 0x0000000e22107981 */ /* 0x000122000c1e9d00 */
[----:B------:R-:W-:-:S03]  /*1af0*/  IADD3 R32, P0, R34, R51, RZ ;  /* 0x0000003322207210 */ /* 0x000fc60007f1e0ff */
[----:B------:R5:W4:Y:S01]  /*1b00*/  LDG.E.128.CONSTANT R20, [R36.64] ;  /* 0x0000000e24147981 */ /* 0x000b22000c1e9d00 */
[----:B------:R-:W-:Y:S01]  /*1b10*/  IADD3 R52, P1, R36, R51, RZ ;  /* 0x0000003324347210 */ /* 0x000fe20007f3e0ff */
[----:B------:R-:W-:-:S04]  /*1b20*/  IMAD.X R33, R35, 0x1, R50, P0 ;  /* 0x0000000123217824 */ /* 0x000fc800000e0632 */
[----:B------:R-:W-:Y:S01]  /*1b30*/  IMAD.X R53, R37, 0x1, R50, P1 ;  /* 0x0000000125357824 */ /* 0x000fe200008e0632 */
[----:B------:R0:W4:Y:S01]  /*1b40*/  LDG.E.128.CONSTANT R24, [R32.64] ;  /* 0x0000000e20187981 */ /* 0x000122000c1e9d00 */
[----:B------:R-:W-:-:S03]  /*1b50*/  IADD3 R48, P0, R32, R51, RZ ;  /* 0x0000003320307210 */ /* 0x000fc60007f1e0ff */
[----:B------:R-:W4:Y:S01]  /*1b60*/  LDG.E.128.CONSTANT R28, [R52.64] ;  /* 0x0000000e341c7981 */ /* 0x000f22000c1e9d00 */
[----:B------:R-:W-:Y:S01]  /*1b70*/  IADD3 R46, P1, R52, R51, RZ ;  /* 0x00000033342e7210 */ /* 0x000fe20007f3e0ff */
[----:B------:R-:W-:-:S03]  /*1b80*/  IMAD.X R49, R33, 0x1, R50, P0 ;  /* 0x0000000121317824 */ /* 0x000fc600000e0632 */
[----:B------:R-:W-:Y:S02]  /*1b90*/  IADD3.X R47, R53, R50, RZ, P1, !PT ;  /* 0x00000032352f7210 */ /* 0x000fe40000ffe4ff */
[----:B0-----:R-:W4:Y:S01]  /*1ba0*/  LDG.E.128.CONSTANT R32, [R48.64] ;  /* 0x0000000e30207981 */ /* 0x001f22000c1e9d00 */
[----:B-12---:R-:W-:-:S04]  /*1bb0*/  FMUL.FTZ R39, R8, UR17 ;  /* 0x0000001108277c20 */ /* 0x006fc80008410000 */
[----:B---3--:R-:W-:Y:S02]  /*1bc0*/  FMUL.FTZ R12, R12, R39 ;  /* 0x000000270c0c7220 */ /* 0x008fe40000410000 */
[----:B-----5:R-:W2:Y:S01]  /*1bd0*/  LDG.E.128.CONSTANT R36, [R46.64] ;  /* 0x0000000e2e247981 */ /* 0x020ea2000c1e9d00 */
[----:B------:R-:W-:Y:S02]  /*1be0*/  FMUL.FTZ R8, R9, UR17 ;  /* 0x0000001109087c20 */ /* 0x000fe40008410000 */
[----:B------:R-:W-:Y:S01]  /*1bf0*/  FMUL.FTZ R9, R10, UR17 ;  /* 0x000000110a097c20 */ /* 0x000fe20008410000 */
[----:B------:R-:W-:Y:S01]  /*1c00*/  FMNMX.FTZ R12, |R12|, R0, !PT ;  /* 0x000000000c0c7209 */ /* 0x000fe20007810200 */
[----:B------:R-:W-:Y:S02]  /*1c10*/  FMUL.FTZ R13, R13, R8 ;  /* 0x000000080d0d7220 */ /* 0x000fe40000410000 */
[----:B------:R-:W-:Y:S02]  /*1c20*/  FMUL.FTZ R9, R14, R9 ;  /* 0x000000090e097220 */ /* 0x000fe40000410000 */
[----:B------:R-:W-:Y:S01]  /*1c30*/  FMUL.FTZ R0, R11, UR17 ;  /* 0x000000110b007c20 */ /* 0x000fe20008410000 */
[----:B------:R-:W-:Y:S01]  /*1c40*/  FMNMX.FTZ R12, R12, |R13|, !PT ;  /* 0x4000000d0c0c7209 */ /* 0x000fe20007810000 */
[----:B----4-:R-:W-:-:S02]  /*1c50*/  FMUL.FTZ R11, R16, UR17 ;  /* 0x00000011100b7c20 */ /* 0x010fc40008410000 */
[----:B------:R-:W-:Y:S01]  /*1c60*/  FMUL.FTZ R0, R15, R0 ;  /* 0x000000000f007220 */ /* 0x000fe20000410000 */
[----:B------:R-:W-:Y:S01]  /*1c70*/  FMNMX.FTZ R9, R12, |R9|, !PT ;  /* 0x400000090c097209 */ /* 0x000fe20007810000 */
[----:B------:R-:W-:Y:S02]  /*1c80*/  FMUL.FTZ R8, R17, UR17 ;  /* 0x0000001111087c20 */ /* 0x000fe40008410000 */
[----:B------:R-:W-:Y:S01]  /*1c90*/  FMUL.FTZ R11, R20, R11 ;  /* 0x0000000b140b7220 */ /* 0x000fe20000410000 */
[----:B------:R-:W-:Y:S01]  /*1ca0*/  FMNMX.FTZ R0, R9, |R0|, !PT ;  /* 0x4000000009007209 */ /* 0x000fe20007810000 */
[----:B------:R-:W-:Y:S02]  /*1cb0*/  FMUL.FTZ R21, R21, R8 ;  /* 0x0000000815157220 */ /* 0x000fe40000410000 */
[----:B------:R-:W-:Y:S01]  /*1cc0*/  FMUL.FTZ R9, R18, UR17 ;  /* 0x0000001112097c20 */ /* 0x000fe20008410000 */
[----:B------:R-:W-:Y:S01]  /*1cd0*/  FMNMX.FTZ R0, R0, |R11|, !PT ;  /* 0x4000000b00007209 */ /* 0x000fe20007810000 */
[----:B------:R-:W-:-:S02]  /*1ce0*/  FMUL.FTZ R8, R19, UR17 ;  /* 0x0000001113087c20 */ /* 0x000fc40008410000 */
[----:B------:R-:W-:Y:S01]  /*1cf0*/  FMUL.FTZ R9, R22, R9 ;  /* 0x0000000916097220 */ /* 0x000fe20000410000 */
[----:B------:R-:W-:Y:S01]  /*1d00*/  FMNMX.FTZ R0, R0, |R21|, !PT ;  /* 0x4000001500007209 */ /* 0x000fe20007810000 */
[----:B------:R-:W-:Y:S02]  /*1d10*/  FMUL.FTZ R23, R23, R8 ;  /* 0x0000000817177220 */ /* 0x000fe40000410000 */
[----:B------:R-:W-:Y:S01]  /*1d20*/  FMUL.FTZ R11, R24, UR17 ;  /* 0x00000011180b7c20 */ /* 0x000fe20008410000 */
[----:B------:R-:W-:Y:S01]  /*1d30*/  FMNMX.FTZ R0, R0, |R9|, !PT ;  /* 0x4000000900007209 */ /* 0x000fe20007810000 */
[----:B------:R-:W-:Y:S02]  /*1d40*/  FMUL.FTZ R8, R25, UR17 ;  /* 0x0000001119087c20 */ /* 0x000fe40008410000 */
[----:B------:R-:W-:Y:S01]  /*1d50*/  FMUL.FTZ R11, R28, R11 ;  /* 0x0000000b1c0b7220 */ /* 0x000fe20000410000 */
[----:B------:R-:W-:Y:S01]  /*1d60*/  FMNMX.FTZ R0, R0, |R23|, !PT ;  /* 0x4000001700007209 */ /* 0x000fe20007810000 */
[----:B------:R-:W-:-:S02]  /*1d70*/  FMUL.FTZ R29, R29, R8 ;  /* 0x000000081d1d7220 */ /* 0x000fc40000410000 */
[----:B------:R-:W-:Y:S01]  /*1d80*/  FMUL.FTZ R9, R26, UR17 ;  /* 0x000000111a097c20 */ /* 0x000fe20008410000 */
[----:B------:R-:W-:Y:S01]  /*1d90*/  FMNMX.FTZ R0, R0, |R11|, !PT ;  /* 0x4000000b00007209 */ /* 0x000fe20007810000 */
[----:B------:R-:W-:Y:S02]  /*1da0*/  FMUL.FTZ R8, R27, UR17 ;  /* 0x000000111b087c20 */ /* 0x000fe40008410000 */
[----:B------:R-:W-:Y:S01]  /*1db0*/  FMUL.FTZ R9, R30, R9 ;  /* 0x000000091e097220 */ /* 0x000fe20000410000 */
[----:B------:R-:W-:Y:S01]  /*1dc0*/  FMNMX.FTZ R0, R0, |R29|, !PT ;  /* 0x4000001d00007209 */ /* 0x000fe20007810000 */
[----:B------:R-:W-:Y:S02]  /*1dd0*/  FMUL.FTZ R11, R32, UR17 ;  /* 0x00000011200b7c20 */ /* 0x000fe40008410000 */
[----:B------:R-:W-:Y:S01]  /*1de0*/  FMUL.FTZ R31, R31, R8 ;  /* 0x000000081f1f7220 */ /* 0x000fe20000410000 */
[----:B------:R-:W-:Y:S02]  /*1df0*/  FMNMX.FTZ R0, R0, |R9|, !PT ;  /* 0x4000000900007209 */ /* 0x000fe40007810000 */
[----:B------:R-:W-:-:S02]  /*1e00*/  IADD3 R3, P0, P1, R42, R3, R42 ;  /* 0x000000032a037210 */ /* 0x000fc4000791e02a */
[----:B------:R-:W-:Y:S01]  /*1e10*/  FMNMX.FTZ R0, R0, |R31|, !PT ;  /* 0x4000001f00007209 */ /* 0x000fe20007810000 */
[----:B------:R-:W-:Y:S02]  /*1e20*/  FMUL.FTZ R8, R33, UR17 ;  /* 0x0000001121087c20 */ /* 0x000fe40008410000 */
[----:B------:R-:W-:Y:S02]  /*1e30*/  FMUL.FTZ R9, R34, UR17 ;  /* 0x0000001122097c20 */ /* 0x000fe40008410000 */
[----:B------:R-:W-:Y:S02]  /*1e40*/  FMUL.FTZ R10, R35, UR17 ;  /* 0x00000011230a7c20 */ /* 0x000fe40008410000 */
[----:B--2---:R-:W-:-:S05]  /*1e50*/  FMUL.FTZ R11, R36, R11 ;  /* 0x0000000b240b7220 */ /* 0x004fca0000410000 */
[----:B------:R-:W-:Y:S02]  /*1e60*/  FMNMX.FTZ R0, R0, |R11|, !PT ;  /* 0x4000000b00007209 */ /* 0x000fe40007810000 */
[----:B------:R-:W-:Y:S02]  /*1e70*/  IADD3.X R11, R43, R2, R43, P0, P1 ;  /* 0x000000022b0b7210 */ /* 0x000fe400007e242b */
[----:B------:R-:W-:-:S04]  /*1e80*/  IADD3 R3, P0, P1, R42, R3, R42 ;  /* 0x000000032a037210 */ /* 0x000fc8000791e02a */
[----:B------:R-:W-:Y:S02]  /*1e90*/  IADD3.X R2, R43, R11, R43, P0, P1 ;  /* 0x0000000b2b027210 */ /* 0x000fe400007e242b */
[----:B------:R-:W-:Y:S01]  /*1ea0*/  ISETP.GE.U32.AND P0, PT, R3, R40, PT ;  /* 0x000000280300720c */ /* 0x000fe20003f06070 */
[----:B------:R-:W-:-:S03]  /*1eb0*/  FMUL.FTZ R37, R37, R8 ;  /* 0x0000000825257220 */ /* 0x000fc60000410000 */
[----:B------:R-:W-:Y:S01]  /*1ec0*/  ISETP.GE.AND.EX P0, PT, R2, R41, PT, P0 ;  /* 0x000000290200720c */ /* 0x000fe20003f06300 */
[----:B------:R-:W-:Y:S01]  /*1ed0*/  FMUL.FTZ R9, R38, R9 ;  /* 0x0000000926097220 */ /* 0x000fe20000410000 */
[----:B------:R-:W-:Y:S01]  /*1ee0*/  FMNMX.FTZ R0, R0, |R37|, !PT ;  /* 0x4000002500007209 */ /* 0x000fe20007810000 */
[----:B------:R-:W-:Y:S01]  /*1ef0*/  FMUL.FTZ R39, R39, R10 ;  /* 0x0000000a27277220 */ /* 0x000fe20000410000 */
[-C--:B------:R-:W-:Y:S02]  /*1f00*/  IADD3 R34, P1, R48, R51.reuse, RZ ;  /* 0x0000003330227210 */ /* 0x080fe40007f3e0ff */
[----:B------:R-:W-:Y:S02]  /*1f10*/  IADD3 R36, P2, R46, R51, RZ ;  /* 0x000000332e247210 */ /* 0x000fe40007f5e0ff */
[----:B------:R-:W-:Y:S01]  /*1f20*/  FMNMX.FTZ R0, R0, |R9|, !PT ;  /* 0x4000000900007209 */ /* 0x000fe20007810000 */
[--C-:B------:R-:W-:Y:S02]  /*1f30*/  IMAD.X R35, R49, 0x1, R50.reuse, P1 ;  /* 0x0000000131237824 */ /* 0x100fe400008e0632 */
[----:B------:R-:W-:Y:S01]  /*1f40*/  IMAD.X R37, R47, 0x1, R50, P2 ;  /* 0x000000012f257824 */ /* 0x000fe200010e0632 */
[----:B------:R-:W-:Y:S01]  /*1f50*/  FMNMX.FTZ R0, R0, |R39|, !PT ;  /* 0x4000002700007209 */ /* 0x000fe20007810000 */
[----:B------:R-:W-:Y:S05]  /*1f60*/  @!P0 BRA `(.L_x_2187) ;  /* 0xfffffad000008947 */ /* 0x000fea000383ffff */
.L_x_2180:
[----:B------:R-:W-:Y:S05]  /*1f70*/  BSYNC B0 ;  /* 0x0000000000007941 */ /* 0x000fea0003800000 */
.L_x_2179:
        /* <DEDUP_REMOVED lines=11> */
[----:B0-----:R-:W-:Y:S01]  /*2030*/  HFMA2.MMA R8, -RZ, RZ, 0, 0 ;  /* 0x00000000ff087435 */ /* 0x001fe200000001ff */
[----:B------:R-:W-:Y:S01]  /*2040*/  IMAD.U32 R10, RZ, RZ, UR11 ;  /* 0x0000000bff0a7e24 */ /* 0x000fe2000f8e00ff */
[----:B------:R-:W-:Y:S01]  /*2050*/  MOV R0, 0x2090 ;  /* 0x0000209000007802 */ /* 0x000fe20000000f00 */
[----:B------:R-:W-:-:S02]  /*2060*/  IMAD.U32 R11, RZ, RZ, UR4 ;  /* 0x00000004ff0b7e24 */ /* 0x000fc4000f8e00ff */
[----:B------:R-:W-:Y:S02]  /*2070*/  IMAD.U32 R9, RZ, RZ, UR10 ;  /* 0x0000000aff097e24 */ /* 0x000fe4000f8e00ff */
[----:B-1----:R-:W-:Y:S05]  /*2080*/  CALL.REL.NOINC `($__internal_48_$__cuda_sm20_div_s64) ;  /* 0x00001a2000007944 */ /* 0x002fea0003c00000 */
[----:B------:R-:W-:Y:S05]  /*2090*/  BRA `(.L_x_2189) ;  /* 0x0000017000007947 */ /* 0x000fea0003800000 */
.L_x_2188:
        /* <DEDUP_REMOVED lines=23> */
.L_x_2189:
[----:B------:R-:W-:Y:S01]  /*2210*/  ISETP.GE.U32.AND P0, PT, R10, 0x1, PT ;  /* 0x000000010a00780c */ /* 0x000fe20003f06070 */
[----:B------:R-:W-:Y:S03]  /*2220*/  BSSY B0, `(.L_x_2190) ;  /* 0x00000bb000007945 */ /* 0x000fe60003800000 */
[----:B------:R-:W-:-:S13]  /*2230*/  ISETP.GE.AND.EX P0, PT, R11, RZ, PT, P0 ;  /* 0x000000ff0b00720c */ /* 0x000fda0003f06300 */
[----:B------:R-:W-:Y:S05]  /*2240*/  @!P0 BRA `(.L_x_2191) ;  /* 0x00000b8000008947 */ /* 0x000fea0003800000 */
[-C--:B------:R-:W-:Y:S01]  /*2250*/  IADD3 R2, P0, RZ, -R42.reuse, RZ ;  /* 0x8000002aff027210 */ /* 0x080fe20007f1e0ff */
[----:B------:R-:W-:Y:S01]  /*2260*/  IMAD.WIDE.U32 R12, R39, R42, R42 ;  /* 0x0000002a270c7225 */ /* 0x000fe200078e002a */
[C---:B------:R-:W-:Y:S01]  /*2270*/  IADD3 R34, P1, R37.reuse, 0x8, RZ ;  /* 0x0000000825227810 */ /* 0x040fe20007f3e0ff */
[----:B------:R-:W-:Y:S01]  /*2280*/  HFMA2.MMA R27, -RZ, RZ, 0, 0 ;  /* 0x00000000ff1b7435 */ /* 0x000fe200000001ff */
[C---:B------:R-:W-:Y:S01]  /*2290*/  IADD3 R33, P2, R37.reuse, 0x4, RZ ;  /* 0x0000000425217810 */ /* 0x040fe20007f5e0ff */
[----:B------:R-:W-:Y:S01]  /*22a0*/  IMAD.X R0, RZ, RZ, ~R43, P0 ;  /* 0x000000ffff007224 */ /* 0x000fe200000e0e2b */
[----:B------:R-:W-:Y:S01]  /*22b0*/  IADD3 R32, P3, R37, 0x2, RZ ;  /* 0x0000000225207810 */ /* 0x000fe20007f7e0ff */
[----:B------:R-:W-:Y:S01]  /*22c0*/  IMAD.WIDE.U32 R2, R39, R2, c[0x2][0x0] ;  /* 0x0080000027027625 */ /* 0x000fe200078e0002 */
[C---:B------:R-:W-:Y:S01]  /*22d0*/  IADD3 R30, P4, R37.reuse, 0x1, RZ ;  /* 0x00000001251e7810 */ /* 0x040fe20007f9e0ff */
[----:B------:R-:W-:Y:S01]  /*22e0*/  CS2R R28, SRZ ;  /* 0x00000000001c7805 */ /* 0x000fe2000001ff00 */
        /* <DEDUP_REMOVED lines=13> */
[----:B------:R-:W-:Y:S01]  /*23c0*/  IADD3.X R20, RZ, RZ, RZ, P4, !PT ;  /* 0x000000ffff147210 */ /* 0x000fe200027fe4ff */
[----:B------:R-:W-:Y:S01]  /*23d0*/  IMAD.IADD R25, R13, 0x1, R25 ;  /* 0x000000010d197824 */ /* 0x000fe200078e0219 */
[----:B------:R-:W-:Y:S01]  /*23e0*/  LOP3.LUT R0, RZ, R26, RZ, 0x33, !PT ;  /* 0x0000001aff007212 */ /* 0x000fe200078e33ff */
[----:B------:R-:W-:Y:S01]  /*23f0*/  IMAD.X R24, RZ, RZ, RZ, P0 ;  /* 0x000000ffff187224 */ /* 0x000fe200000e06ff */
[----:B------:R-:W-:Y:S01]  /*2400*/  LOP3.LUT R3, RZ, R14, RZ, 0x33, !PT ;  /* 0x0000000eff037212 */ /* 0x000fe200078e33ff */
[----:B------:R-:W-:Y:S02]  /*2410*/  IMAD.X R23, RZ, RZ, RZ, P1 ;  /* 0x000000ffff177224 */ /* 0x000fe400008e06ff */
[----:B------:R-:W-:Y:S02]  /*2420*/  IMAD.X R22, RZ, RZ, RZ, P2 ;  /* 0x000000ffff167224 */ /* 0x000fe400010e06ff */
[----:B------:R-:W-:Y:S02]  /*2430*/  IMAD.X R21, RZ, RZ, RZ, P3 ;  /* 0x000000ffff157224 */ /* 0x000fe400018e06ff */
.L_x_2199:
[----:B------:R-:W-:Y:S01]  /*2440*/  IADD3 R19, P0, RZ, -R12, RZ ;  /* 0x8000000cff137210 */ /* 0x000fe20007f1e0ff */
[----:B0-----:R-:W-:Y:S01]  /*2450*/  IMAD.MOV.U32 R15, RZ, RZ, RZ ;  /* 0x000000ffff0f7224 */ /* 0x001fe200078e00ff */
[----:B------:R-:W-:Y:S01]  /*2460*/  SHF.R.S32.HI R18, RZ, 0x1f, R27 ;  /* 0x0000001fff127819 */ /* 0x000fe2000001141b */
[----:B------:R-:W-:Y:S01]  /*2470*/  YIELD ;  /* 0x0000000000007946 */ /* 0x000fe20003800000 */
[----:B------:R-:W-:Y:S01]  /*2480*/  BSSY B1, `(.L_x_2192) ;  /* 0x000008e000017945 */ /* 0x000fe20003800000 */
[----:B------:R-:W-:-:S02]  /*2490*/  IMAD.X R47, RZ, RZ, ~R25, P0 ;  /* 0x000000ffff2f7224 */ /* 0x000fc400000e0e19 */
[-C--:B--23--:R-:W-:Y:S02]  /*24a0*/  IMAD R14, R28, R19.reuse, RZ ;  /* 0x000000131c0e7224 */ /* 0x08cfe400078e02ff */
[----:B----4-:R-:W-:-:S04]  /*24b0*/  IMAD.WIDE.U32 R16, R29, R19, R2 ;  /* 0x000000131d107225 */ /* 0x010fc800078e0002 */
[----:B------:R-:W-:Y:S01]  /*24c0*/  IMAD R47, R29, R47, R14 ;  /* 0x0000002f1d2f7224 */ /* 0x000fe200078e020e */
[----:B------:R-:W-:Y:S01]  /*24d0*/  ISETP.GT.U32.AND P1, PT, R16, R31, PT ;  /* 0x0000001f1000720c */ /* 0x000fe20003f24070 */
[----:B------:R-:W-:Y:S02]  /*24e0*/  IMAD.MOV.U32 R14, RZ, RZ, R39 ;  /* 0x000000ffff0e7224 */ /* 0x000fe400078e0027 */
[----:B------:R-:W-:Y:S02]  /*24f0*/  IMAD.IADD R41, R47, 0x1, R17 ;  /* 0x000000012f297824 */ /* 0x000fe400078e0211 */
[----:B------:R-:W-:-:S03]  /*2500*/  IMAD.WIDE.U32 R14, R27, UR10, R14 ;  /* 0x0000000a1b0e7c25 */ /* 0x000fc6000f8e000e */
[----:B------:R-:W-:Y:S01]  /*2510*/  ISETP.GT.AND.EX P1, PT, R41, R0, PT, P1 ;  /* 0x000000002900720c */ /* 0x000fe20003f24310 */
[----:B------:R-:W-:Y:S01]  /*2520*/  IMAD R17, R18, UR10, RZ ;  /* 0x0000000a12117c24 */ /* 0x000fe2000f8e02ff */
[----:B------:R-:W-:Y:S01]  /*2530*/  ISETP.GE.U32.AND P0, PT, R14, UR12, PT ;  /* 0x0000000c0e007c0c */ /* 0x000fe2000bf06070 */
[----:B------:R-:W-:-:S04]  /*2540*/  IMAD.WIDE.U32 R18, R29, R19, R8 ;  /* 0x000000131d127225 */ /* 0x000fc800078e0008 */
[----:B------:R-:W-:Y:S01]  /*2550*/  IMAD.IADD R49, R15, 0x1, R17 ;  /* 0x000000010f317824 */ /* 0x000fe200078e0211 */
[----:B------:R-:W-:-:S04]  /*2560*/  SEL R17, R16, R31, P1 ;  /* 0x0000001f10117207 */ /* 0x000fc80000800000 */
[----:B------:R-:W-:Y:S02]  /*2570*/  ISETP.GE.AND.EX P0, PT, R49, UR9, PT, P0 ;  /* 0x0000000931007c0c */ /* 0x000fe4000bf06300 */
[----:B------:R-:W-:Y:S02]  /*2580*/  IADD3 R18, P2, -R17, R18, RZ ;  /* 0x0000001211127210 */ /* 0x000fe40007f5e1ff */
[----:B------:R-:W-:-:S04]  /*2590*/  SEL R17, R41, R0, P1 ;  /* 0x0000000029117207 */ /* 0x000fc80000800000 */
[----:B------:R-:W-:-:S05]  /*25a0*/  IADD3.X R19, ~R17, R19, R47, P2, !PT ;  /* 0x0000001311137210 */ /* 0x000fca00017fe52f */
        /* <DEDUP_REMOVED lines=20> */
[----:B------:R-:W-:Y:S01]  /*26f0*/  SHF.R.U64 R48, R18, 0x5, R19 ;  /* 0x0000000512307819 */ /* 0x000fe20000001213 */
[----:B------:R-:W-:Y:S01]  /*2700*/  BSSY B3, `(.L_x_2196) ;  /* 0x0000021000037945 */ /* 0x000fe20003800000 */
[----:B------:R-:W-:Y:S02]  /*2710*/  IMAD.MOV.U32 R40, RZ, RZ, R46 ;  /* 0x000000ffff287224 */ /* 0x000fe400078e002e */
[----:B------:R-:W-:-:S04]  /*2720*/  IADD3 R48, R48, 0x1, RZ ;  /* 0x0000000130307810 */ /* 0x000fc80007ffe0ff */
        /* <DEDUP_REMOVED lines=8> */
[----:B------:R-:W-:-:S03]  /*27b0*/  ISETP.NE.AND.EX P0, PT, RZ, RZ, PT, P0 ;  /* 0x000000ffff00720c */ /* 0x000fc60003f05300 */
[----:B------:R-:W-:Y:S01]  /*27c0*/  IMAD.X R47, RZ, RZ, R52, P1 ;  /* 0x000000ffff2f7224 */ /* 0x000fe200008e0634 */
[----:B0-----:R-:W-:Y:S02]  /*27d0*/  FMNMX.FTZ R49, R49, R40, !PT ;  /* 0x0000002831317209 */ /* 0x001fe40007810000 */
[----:B------:R-:W-:Y:S01]  /*27e0*/  MOV R40, R50 ;  /* 0x0000003200287202 */ /* 0x000fe20000000f00 */
[----:B------:R-:W-:Y:S02]  /*27f0*/  IMAD.MOV.U32 R50, RZ, RZ, R51 ;  /* 0x000000ffff327224 */ /* 0x000fe400078e0033 */
[----:B------:R0:W-:Y:S04]  /*2800*/  STS [R14], R49 ;  /* 0x000000310e007388 */ /* 0x0001e80000000800 */
[----:B------:R-:W-:Y:S05]  /*2810*/  @!P0 BRA `(.L_x_2197) ;  /* 0x000000f000008947 */ /* 0x000fea0003800000 */
[----:B------:R-:W-:Y:S01]  /*2820*/  ISETP.NE.U32.AND P0, PT, R48, 0x2, PT ;  /* 0x000000023000780c */ /* 0x000fe20003f05070 */
[----:B------:R-:W2:Y:S03]  /*2830*/  LDS R40, [R14+0x100] ;  /* 0x000100000e287984 */ /* 0x000ea60000000800 */
[----:B------:R-:W-:-:S13]  /*2840*/  ISETP.NE.AND.EX P0, PT, RZ, RZ, PT, P0 ;  /* 0x000000ffff00720c */ /* 0x000fda0003f05300 */
[----:B------:R-:W3:Y:S01]  /*2850*/  @P0 LDS R47, [R14+0x180] ;  /* 0x000180000e2f0984 */ /* 0x000ee20000000800 */
[----:B--2---:R-:W-:Y:S01]  /*2860*/  FMNMX.FTZ R48, R49, R40, !PT ;  /* 0x0000002831307209 */ /* 0x004fe20007810000 */
[----:B------:R-:W-:-:S04]  /*2870*/  IMAD.MOV.U32 R40, RZ, RZ, R51 ;  /* 0x000000ffff287224 */ /* 0x000fc800078e0033 */
[----:B------:R2:W-:Y:S01]  /*2880*/  STS [R14], R48 ;  /* 0x000000300e007388 */ /* 0x0005e20000000800 */
[----:B0--3--:R-:W-:Y:S02]  /*2890*/  @P0 FMNMX.FTZ R49, R48, R47, !PT ;  /* 0x0000002f30310209 */ /* 0x009fe40007810000 */
[----:B------:R-:W-:-:S03]  /*28a0*/  IADD3 R47, P1, R46, 0x60, RZ ;  /* 0x000000602e2f7810 */ /* 0x000fc60007f3e0ff */
[----:B------:R2:W-:Y:S02]  /*28b0*/  @P0 STS [R14], R49 ;  /* 0x000000310e000388 */ /* 0x0005e40000000800 */
[--C-:B------:R-:W-:Y:S01]  /*28c0*/  IMAD.MOV.U32 R50, RZ, RZ, R47.reuse ;  /* 0x000000ffff327224 */ /* 0x100fe200078e002f */
[----:B------:R-:W-:Y:S01]  /*28d0*/  @P0 IADD3 R50, P2, R46, 0x80, RZ ;  /* 0x000000802e320810 */ /* 0x000fe20007f5e0ff */
[----:B------:R-:W-:Y:S01]  /*28e0*/  @P0 IMAD.MOV.U32 R40, RZ, RZ, R47 ;  /* 0x000000ffff280224 */ /* 0x000fe200078e002f */
[----:B------:R-:W-:-:S03]  /*28f0*/  IADD3.X R47, RZ, R52, RZ, P1, !PT ;  /* 0x00000034ff2f7210 */ /* 0x000fc60000ffe4ff */
[----:B------:R-:W-:-:S03]  /*2900*/  @P0 IMAD.X R47, RZ, RZ, R52, P2 ;  /* 0x000000ffff2f0224 */ /* 0x000fc600010e0634 */
.L_x_2197:
[----:B------:R-:W-:Y:S05]  /*2910*/  BSYNC B3 ;  /* 0x0000000000037941 */ /* 0x000fea0003800000 */
.L_x_2196:
[----:B------:R-:W-:-:S04]  /*2920*/  ISETP.GE.U32.AND P0, PT, R18, 0x60, PT ;  /* 0x000000601200780c */ /* 0x000fc80003f06070 */
[----:B------:R-:W-:-:S13]  /*2930*/  ISETP.GE.U32.AND.EX P0, PT, R19, RZ, PT, P0 ;  /* 0x000000ff1300720c */ /* 0x000fda0003f06100 */
[----:B------:R-:W-:Y:S05]  /*2940*/  @!P0 BRA `(.L_x_2195) ;  /* 0x0000015000008947 */ /* 0x000fea0003800000 */
[----:B------:R3:W4:Y:S01]  /*2950*/  LDS R19, [R14] ;  /* 0x000000000e137984 */ /* 0x0007220000000800 */
[----:B------:R-:W-:-:S03]  /*2960*/  LEA R18, R50, 0x180, 0x2 ;  /* 0x0000018032127811 */ /* 0x000fc600078e10ff */
.L_x_2198:
[----:B------:R-:W5:Y:S02]  /*2970*/  LDS R40, [R40.X4+0x80] ;  /* 0x0000800028287984 */ /* 0x000f640000004800 */
[----:B0-2-45:R-:W-:Y:S02]  /*2980*/  FMNMX.FTZ R49, R40, R19, !PT ;  /* 0x0000001328317209 */ /* 0x035fe40007810000 */
[C---:B------:R-:W-:Y:S02]  /*2990*/  IADD3 R40, R50.reuse, 0x60, RZ ;  /* 0x0000006032287810 */ /* 0x040fe40007ffe0ff */
[----:B------:R-:W-:Y:S01]  /*29a0*/  IADD3 R50, P0, R50, 0x80, RZ ;  /* 0x0000008032327810 */ /* 0x000fe20007f1e0ff */
[----:B------:R-:W-:Y:S04]  /*29b0*/  STS [R14], R49 ;  /* 0x000000310e007388 */ /* 0x000fe80000000800 */
[----:B------:R-:W0:Y:S01]  /*29c0*/  LDS R46, [R18+-0x100] ;  /* 0xffff0000122e7984 */ /* 0x000e220000000800 */
[----:B------:R-:W-:Y:S01]  /*29d0*/  IMAD.X R47, RZ, RZ, R47, P0 ;  /* 0x000000ffff2f7224 */ /* 0x000fe200000e062f */
[----:B------:R-:W-:-:S04]  /*29e0*/  ISETP.GE.U32.AND P0, PT, R50, R15, PT ;  /* 0x0000000f3200720c */ /* 0x000fc80003f06070 */
[----:B------:R-:W-:Y:S02]  /*29f0*/  ISETP.GE.AND.EX P0, PT, R47, R38, PT, P0 ;  /* 0x000000262f00720c */ /* 0x000fe40003f06300 */
[----:B0-----:R-:W-:-:S05]  /*2a00*/  FMNMX.FTZ R51, R49, R46, !PT ;  /* 0x0000002e31337209 */ /* 0x001fca0007810000 */
[----:B------:R-:W-:Y:S04]  /*2a10*/  STS [R14], R51 ;  /* 0x000000330e007388 */ /* 0x000fe80000000800 */
[----:B------:R-:W0:Y:S02]  /*2a20*/  LDS R46, [R18+-0x80] ;  /* 0xffff8000122e7984 */ /* 0x000e240000000800 */
[----:B0-----:R-:W-:-:S05]  /*2a30*/  FMNMX.FTZ R53, R51, R46, !PT ;  /* 0x0000002e33357209 */ /* 0x001fca0007810000 */
[----:B------:R-:W-:Y:S04]  /*2a40*/  STS [R14], R53 ;  /* 0x000000350e007388 */ /* 0x000fe80000000800 */
[----:B------:R0:W2:Y:S02]  /*2a50*/  LDS R46, [R18] ;  /* 0x00000000122e7984 */ /* 0x0000a40000000800 */
[----:B0-----:R-:W-:Y:S02]  /*2a60*/  IADD3 R18, R18, 0x200, RZ ;  /* 0x0000020012127810 */ /* 0x001fe40007ffe0ff */
[----:B--2---:R-:W-:-:S05]  /*2a70*/  FMNMX.FTZ R19, R53, R46, !PT ;  /* 0x0000002e35137209 */ /* 0x004fca0007810000 */
[----:B------:R0:W-:Y:S01]  /*2a80*/  STS [R14], R19 ;  /* 0x000000130e007388 */ /* 0x0001e20000000800 */
[----:B------:R-:W-:Y:S05]  /*2a90*/  @!P0 BRA `(.L_x_2198) ;  /* 0xfffffed000008947 */ /* 0x000fea000383ffff */
.L_x_2195:
[----:B------:R-:W-:Y:S05]  /*2aa0*/  BSYNC B2 ;  /* 0x0000000000027941 */ /* 0x000fea0003800000 */
.L_x_2194:
        /* <DEDUP_REMOVED lines=11> */
[----:B------:R-:W4:Y:S02]  /*2b60*/  @!P0 LDS R17, [R14+0x80] ;  /* 0x000080000e118984 */ /* 0x000f240000000800 */
[----:B----4-:R-:W-:-:S05]  /*2b70*/  @!P0 FMNMX.FTZ R17, R16, R17, !PT ;  /* 0x0000001110118209 */ /* 0x010fca0007810000 */
[----:B------:R-:W-:Y:S01]  /*2b80*/  @!P0 STS [R14], R17 ;  /* 0x000000110e008388 */ /* 0x000fe20000000800 */
[----:B------:R-:W-:-:S03]  /*2b90*/  ISETP.GE.U32.AND P0, PT, R34, R15, PT ;  /* 0x0000000f2200720c */ /* 0x000fc60003f06070 */
[----:B------:R-:W-:Y:S01]  /*2ba0*/  @!P1 LDS R16, [R14] ;  /* 0x000000000e109984 */ /* 0x000fe20000000800 */
[----:B------:R-:W-:-:S03]  /*2bb0*/  ISETP.GE.AND.EX P0, PT, R23, R47, PT, P0 ;  /* 0x0000002f1700720c */ /* 0x000fc60003f06300 */
[----:B0-----:R-:W0:Y:S02]  /*2bc0*/  @!P1 LDS R19, [R14+0x40] ;  /* 0x000040000e139984 */ /* 0x001e240000000800 */
        /* <DEDUP_REMOVED lines=24> */
[----:B------:R0:W4:Y:S02]  /*2d50*/  LDS R16, [R14] ;  /* 0x000000000e107984 */ /* 0x0001240000000800 */
.L_x_2193:
[----:B------:R-:W-:Y:S05]  /*2d60*/  BSYNC B1 ;  /* 0x0000000000017941 */ /* 0x000fea0003800000 */
.L_x_2192:
[----:B------:R-:W-:Y:S02]  /*2d70*/  IADD3 R27, R27, 0x1, RZ ;  /* 0x000000011b1b7810 */ /* 0x000fe40007ffe0ff */
[----:B------:R-:W-:Y:S02]  /*2d80*/  IADD3 R29, P1, R29, 0x1, RZ ;  /* 0x000000011d1d7810 */ /* 0x000fe40007f3e0ff */
[----:B------:R-:W-:-:S03]  /*2d90*/  ISETP.GT.U32.AND P0, PT, R10, R27, PT ;  /* 0x0000001b0a00720c */ /* 0x000fc60003f04070 */
[----:B------:R-:W-:Y:S01]  /*2da0*/  IMAD.X R28, RZ, RZ, R28, P1 ;  /* 0x000000ffff1c7224 */ /* 0x000fe200008e061c */
[----:B------:R-:W-:-:S13]  /*2db0*/  ISETP.GT.AND.EX P0, PT, R11, RZ, PT, P0 ;  /* 0x000000ff0b00720c */ /* 0x000fda0003f04300 */
[----:B------:R-:W-:Y:S05]  /*2dc0*/  @P0 BRA `(.L_x_2199) ;  /* 0xfffff67000000947 */ /* 0x000fea000383ffff */
.L_x_2191:
[----:B------:R-:W-:Y:S05]  /*2dd0*/  BSYNC B0 ;  /* 0x0000000000007941 */ /* 0x000fea0003800000 */
.L_x_2190:
[----:B------:R-:W-:Y:S01]  /*2de0*/  IADD3 R7, P0, R7, 0x10, RZ ;  /* 0x0000001007077810 */ /* 0x000fe20007f1e0ff */
[----:B------:R-:W-:Y:S01]  /*2df0*/  USHF.R.S32.HI UR4, URZ, 0x1f, UR8 ;  /* 0x0000001f3f047899 */ /* 0x000fe20008011408 */
[----:B0-----:R-:W0:Y:S03]  /*2e00*/  S2R R15, SR_TID.X ;  /* 0x00000000000f7919 */ /* 0x001e260000002100 */
[----:B------:R-:W-:Y:S01]  /*2e10*/  IMAD.X R3, RZ, RZ, R6, P0 ;  /* 0x000000ffff037224 */ /* 0x000fe200000e0606 */
[----:B------:R-:W-:-:S04]  /*2e20*/  ISETP.LT.U32.AND P0, PT, R7, UR8, PT ;  /* 0x0000000807007c0c */ /* 0x000fc8000bf01070 */
[----:B------:R-:W-:Y:S02]  /*2e30*/  ISETP.LT.AND.EX P1, PT, R3, UR4, PT, P0 ;  /* 0x0000000403007c0c */ /* 0x000fe4000bf21300 */
[C---:B------:R-:W-:Y:S02]  /*2e40*/  LEA R0, P0, R44.reuse, R4, 0x4 ;  /* 0x000000042c007211 */ /* 0x040fe400078020ff */
[----:B------:R-:W-:Y:S02]  /*2e50*/  SEL R7, R7, UR8, P1 ;  /* 0x0000000807077c07 */ /* 0x000fe40008800000 */
[----:B------:R-:W-:Y:S02]  /*2e60*/  LEA.HI.X R2, R44, R5, R45, 0x4, P0 ;  /* 0x000000052c027211 */ /* 0x000fe400000f242d */
[----:B------:R-:W-:Y:S02]  /*2e70*/  ISETP.GE.U32.AND P0, PT, R0, R7, PT ;  /* 0x000000070000720c */ /* 0x000fe40003f06070 */
[----:B------:R-:W-:Y:S01]  /*2e80*/  SEL R3, R3, UR4, P1 ;  /* 0x0000000403037c07 */ /* 0x000fe20008800000 */
[----:B------:R-:W-:Y:S01]  /*2e90*/  WARPSYNC 0xffffffff ;  /* 0xffffffff00007948 */ /* 0x000fe20003800000 */
[----:B------:R-:W-:Y:S01]  /*2ea0*/  BAR.SYNC.DEFER_BLOCKING 0x0 ;  /* 0x0000000000007b1d */ /* 0x000fe20000010000 */
[----:B------:R-:W-:-:S02]  /*2eb0*/  ISETP.NE.U32.AND P1, PT, R4, RZ, PT ;  /* 0x000000ff0400720c */ /* 0x000fc40003f25070 */
[----:B------:R-:W-:-:S03]  /*2ec0*/  ISETP.GE.AND.EX P0, PT, R2, R3, PT, P0 ;  /* 0x000000030200720c */ /* 0x000fc60003f06300 */
[----:B------:R-:W-:Y:S01]  /*2ed0*/  BSSY B0, `(.L_x_2200) ;  /* 0x0000018000007945 */ /* 0x000fe20003800000 */
[----:B------:R-:W-:Y:S02]  /*2ee0*/  ISETP.NE.OR.EX P0, PT, R5, RZ, P0, P1 ;  /* 0x000000ff0500720c */ /* 0x000fe40000705710 */
[----:B0-----:R-:W-:-:S11]  /*2ef0*/  ISETP.GE.U32.AND P1, PT, R15, UR8, PT ;  /* 0x000000080f007c0c */ /* 0x001fd6000bf26070 */
[----:B------:R-:W-:Y:S05]  /*2f00*/  @P0 BRA `(.L_x_2201) ;  /* 0x0000014000000947 */ /* 0x000fea0003800000 */
[----:B------:R-:W-:-:S04]  /*2f10*/  ISETP.NE.U32.AND P0, PT, RZ, c[0x0][0x180], PT ;  /* 0x00006000ff007a0c */ /* 0x000fc80003f05070 */
[----:B------:R-:W-:-:S13]  /*2f20*/  ISETP.NE.AND.EX P0, PT, RZ, c[0x0][0x184], PT, P0 ;  /* 0x00006100ff007a0c */ /* 0x000fda0003f05300 */
[----:B------:R-:W-:Y:S01]  /*2f30*/  @P0 IMAD.MOV.U32 R3, RZ, RZ, c[0x0][0x184] ;  /* 0x00006100ff030624 */ /* 0x000fe200078e00ff */
[----:B------:R-:W-:-:S05]  /*2f40*/  @P0 MOV R2, c[0x0][0x180] ;  /* 0x0000600000020a02 */ /* 0x000fca0000000f00 */
[----:B------:R-:W5:Y:S01]  /*2f50*/  @P0 LDG.E R3, [R2.64] ;  /* 0x0000000e02030981 */ /* 0x000f62000c1e1900 */
[----:B------:R-:W0:Y:S01]  /*2f60*/  S2UR UR4, SR_CTAID.X ;  /* 0x00000000000479c3 */ /* 0x000e220000002500 */
[----:B------:R-:W-:Y:S02]  /*2f70*/  IMAD.MOV.U32 R4, RZ, RZ, R44 ;  /* 0x000000ffff047224 */ /* 0x000fe400078e002c */
[----:B------:R-:W2:Y:S01]  /*2f80*/  S2R R8, SR_TID.X ;  /* 0x0000000000087919 */ /* 0x000ea20000002100 */
[----:B------:R-:W-:-:S03]  /*2f90*/  IMAD.MOV.U32 R5, RZ, RZ, R45 ;  /* 0x000000ffff057224 */ /* 0x000fc600078e002d */
        /* <DEDUP_REMOVED lines=11> */
.L_x_2201:
[----:B------:R-:W-:Y:S05]  /*3050*/  BSYNC B0 ;  /* 0x0000000000007941 */ /* 0x000fea0003800000 */
.L_x_2200:
[----:B------:R-:W-:Y:S06]  /*3060*/  BAR.SYNC.DEFER_BLOCKING 0x0 ;  /* 0x0000000000007b1d */ /* 0x000fec0000010000 */
[----:B------:R-:W-:Y:S05]  /*3070*/  @P1 EXIT ;  /* 0x000000000000194d */ /* 0x000fea0003800000 */
[----:B------:R-:W5:Y:S01]  /*3080*/  S2UR UR11, SR_CTAID.X ;  /* 0x00000000000b79c3 */ /* 0x000f620000002500 */
[----:B------:R-:W-:Y:S02]  /*3090*/  ULDC UR10, c[0x0][0x18c] ;  /* 0x00006300000a7ab9 */ /* 0x000fe40000000800 */
[----:B------:R-:W-:Y:S02]  /*30a0*/  USHF.R.S32.HI UR16, URZ, 0x1f, UR10 ;  /* 0x0000001f3f107899 */ /* 0x000fe4000801140a */
[----:B------:R-:W-:-:S02]  /*30b0*/  ULDC.64 UR4, c[0x0][0x160] ;  /* 0x0000580000047ab9 */ /* 0x000fc40000000a00 */
[----:B-----5:R-:W-:Y:S02]  /*30c0*/  UIMAD.WIDE.U32 UR4, UR11, UR10, UR4 ;  /* 0x0000000a0b0472a5 */ /* 0x020fe4000f8e0004 */
[----:B------:R-:W-:Y:S02]  /*30d0*/  UIMAD UR10, UR16, UR11, URZ ;  /* 0x0000000b100a72a4 */ /* 0x000fe4000f8e023f */
[----:B------:R-:W-:Y:S02]  /*30e0*/  UIMAD.WIDE.U32 UR12, UR12, UR11, URZ ;  /* 0x0000000b0c0c72a5 */ /* 0x000fe4000f8e003f */
[----:B------:R-:W-:Y:S01]  /*30f0*/  UIADD3 UR10, UR5, UR10, URZ ;  /* 0x0000000a050a7290 */ /* 0x000fe2000fffe03f */
[----:B0-----:R-:W-:Y:S01]  /*3100*/  IMAD.U32 R3, RZ, RZ, UR5 ;  /* 0x00000005ff037e24 */ /* 0x001fe2000f8e00ff */
[----:B------:R-:W-:Y:S01]  /*3110*/  UIMAD UR9, UR9, UR11, URZ ;  /* 0x0000000b090972a4 */ /* 0x000fe2000f8e023f */
[----:B------:R-:W-:-:S03]  /*3120*/  IMAD.U32 R2, RZ, RZ, UR4 ;  /* 0x00000004ff027e24 */ /* 0x000fc6000f8e00ff */
[----:B------:R-:W-:Y:S01]  /*3130*/  MOV R3, UR10 ;  /* 0x0000000a00037c02 */ /* 0x000fe20008000f00 */
[----:B------:R-:W-:Y:S02]  /*3140*/  UIADD3 UR9, UR9, UR13, URZ ;  /* 0x0000000d09097290 */ /* 0x000fe4000fffe03f */
.L_x_2202:
[----:B------:R-:W-:Y:S01]  /*3150*/  SHF.R.U32.HI R0, RZ, 0x4, R15 ;  /* 0x00000004ff007819 */ /* 0x000fe2000001160f */
[----:B0-----:R-:W-:-:S03]  /*3160*/  IMAD.MOV.U32 R4, RZ, RZ, 0x10 ;  /* 0x00000010ff047424 */ /* 0x001fc600078e00ff */
[----:B------:R-:W-:-:S04]  /*3170*/  LOP3.LUT R0, R0, 0x3ffffff, RZ, 0xc0, !PT ;  /* 0x03ffffff00007812 */ /* 0x000fc800078ec0ff */
[----:B------:R-:W-:-:S05]  /*3180*/  IADD3 R0, P0, R0, UR12, RZ ;  /* 0x0000000c00007c10 */ /* 0x000fca000ff1e0ff */
[----:B------:R-:W-:Y:S01]  /*3190*/  IMAD.X R5, RZ, RZ, UR9, P0 ;  /* 0x00000009ff057e24 */ /* 0x000fe200080e06ff */
[----:B------:R-:W-:-:S04]  /*31a0*/  LEA R12, P0, R0, c[0x0][0x168], 0x2 ;  /* 0x00005a00000c7a11 */ /* 0x000fc800078010ff */
[----:B------:R-:W-:Y:S01]  /*31b0*/  LEA.HI.X R13, R0, c[0x0][0x16c], R5, 0x2, P0 ;  /* 0x00005b00000d7a11 */ /* 0x000fe200000f1405 */
[----:B------:R-:W-:Y:S02]  /*31c0*/  IMAD.MOV.U32 R0, RZ, RZ, 0x10 ;  /* 0x00000010ff007424 */ /* 0x000fe400078e00ff */
[C---:B------:R-:W-:Y:S02]  /*31d0*/  IMAD.WIDE.U32 R4, R15.reuse, R4, UR6 ;  /* 0x000000060f047e25 */ /* 0x040fe4000f8e0004 */
[----:B------:R-:W5:Y:S02]  /*31e0*/  LDG.E R12, [R12.64] ;  /* 0x0000000e0c0c7981 */ /* 0x000f64000c1e1900 */
[C---:B------:R-:W-:Y:S02]  /*31f0*/  IMAD.WIDE.U32 R8, R15.reuse, R0, c[0x0][0x178] ;  /* 0x00005e000f087625 */ /* 0x040fe400078e0000 */
[----:B--2---:R-:W2:Y:S04]  /*3200*/  LDG.E.128.CONSTANT R4, [R4.64] ;  /* 0x0000000e04047981 */ /* 0x004ea8000c1e9d00 */
[----:B---3--:R-:W3:Y:S01]  /*3210*/  LDG.E.128.CONSTANT R8, [R8.64] ;  /* 0x0000000e08087981 */ /* 0x008ee2000c1e9d00 */
[----:B------:R-:W-:-:S04]  /*3220*/  IADD3 R21, R15, c[0x0][0x0], RZ ;  /* 0x000000000f157a10 */ /* 0x000fc80007ffe0ff */
[----:B------:R-:W-:Y:S01]  /*3230*/  ISETP.GE.U32.AND P0, PT, R21, UR8, PT ;  /* 0x0000000815007c0c */ /* 0x000fe2000bf06070 */
[----:B-----5:R-:W0:Y:S01]  /*3240*/  MUFU.RCP R14, R12 ;  /* 0x0000000c000e7308 */ /* 0x020e220000001000 */
[----:B-12---:R-:W-:Y:S02]  /*3250*/  FMUL.FTZ R17, R4, UR17 ;  /* 0x0000001104117c20 */ /* 0x006fe40008410000 */
[----:B----4-:R-:W-:Y:S02]  /*3260*/  FMUL.FTZ R16, R5, UR17 ;  /* 0x0000001105107c20 */ /* 0x010fe40008410000 */
[----:B---3--:R-:W-:Y:S02]  /*3270*/  FMUL.FTZ R17, R8, R17 ;  /* 0x0000001108117220 */ /* 0x008fe40000410000 */
[----:B------:R-:W-:Y:S02]  /*3280*/  FMUL.FTZ R19, R6, UR17 ;  /* 0x0000001106137c20 */ /* 0x000fe40008410000 */
[----:B------:R-:W-:-:S02]  /*3290*/  FMUL.FTZ R13, R9, R16 ;  /* 0x00000010090d7220 */ /* 0x000fc40000410000 */
[----:B------:R-:W-:Y:S02]  /*32a0*/  FMUL.FTZ R19, R10, R19 ;  /* 0x000000130a137220 */ /* 0x000fe40000410000 */
[C---:B0-----:R-:W-:Y:S02]  /*32b0*/  FMUL.FTZ R17, R14.reuse, R17 ;  /* 0x000000110e117220 */ /* 0x041fe40000410000 */
[----:B------:R-:W-:Y:S02]  /*32c0*/  FMUL.FTZ R6, R7, UR17 ;  /* 0x0000001107067c20 */ /* 0x000fe40008410000 */
[C---:B------:R-:W-:Y:S02]  /*32d0*/  FMUL.FTZ R13, R14.reuse, R13 ;  /* 0x0000000d0e0d7220 */ /* 0x040fe40000410000 */
[----:B------:R-:W-:Y:S01]  /*32e0*/  FMUL.FTZ R19, R14, R19 ;  /* 0x000000130e137220 */ /* 0x000fe20000410000 */
[----:B------:R-:W-:Y:S01]  /*32f0*/  F2I.S8.NTZ R17, R17 ;  /* 0x0000001100117305 */ /* 0x000fe20000202100 */
[----:B------:R-:W-:-:S04]  /*3300*/  FMUL.FTZ R11, R11, R6 ;  /* 0x000000060b0b7220 */ /* 0x000fc80000410000 */
[----:B------:R-:W-:-:S03]  /*3310*/  FMUL.FTZ R11, R14, R11 ;  /* 0x0000000b0e0b7220 */ /* 0x000fc60000410000 */
        /* <DEDUP_REMOVED lines=9> */
[----:B0-----:R-:W-:-:S04]  /*33b0*/  SHF.R.U32.HI R4, RZ, 0x4, R21 ;  /* 0x00000004ff047819 */ /* 0x001fc80000011615 */
[----:B------:R-:W-:-:S04]  /*33c0*/  LOP3.LUT R4, R4, 0x3ffffff, RZ, 0xc0, !PT ;  /* 0x03ffffff04047812 */ /* 0x000fc800078ec0ff */
[----:B------:R-:W-:-:S05]  /*33d0*/  IADD3 R4, P0, R4, UR12, RZ ;  /* 0x0000000c04047c10 */ /* 0x000fca000ff1e0ff */
[----:B------:R-:W-:Y:S01]  /*33e0*/  IMAD.X R5, RZ, RZ, UR9, P0 ;  /* 0x00000009ff057e24 */ /* 0x000fe200080e06ff */
[----:B------:R-:W-:-:S04]  /*33f0*/  LEA R12, P0, R4, c[0x0][0x168], 0x2 ;  /* 0x00005a00040c7a11 */ /* 0x000fc800078010ff */
[----:B------:R-:W-:Y:S01]  /*3400*/  LEA.HI.X R13, R4, c[0x0][0x16c], R5, 0x2, P0 ;  /* 0x00005b00040d7a11 */ /* 0x000fe200000f1405 */
[----:B------:R-:W-:-:S04]  /*3410*/  IMAD.MOV.U32 R4, RZ, RZ, 0x10 ;  /* 0x00000010ff047424 */ /* 0x000fc800078e00ff */
[----:B------:R-:W2:Y:S01]  /*3420*/  LDG.E R12, [R12.64] ;  /* 0x0000000e0c0c7981 */ /* 0x000ea2000c1e1900 */
[----:B------:R-:W-:-:S04]  /*3430*/  IMAD.WIDE.U32 R4, R21, R4, UR6 ;  /* 0x0000000615047e25 */ /* 0x000fc8000f8e0004 */
[C---:B------:R-:W-:Y:S02]  /*3440*/  IMAD.WIDE.U32 R8, R21.reuse, R0, c[0x0][0x178] ;  /* 0x00005e0015087625 */ /* 0x040fe400078e0000 */
[----:B------:R-:W3:Y:S04]  /*3450*/  LDG.E.128.CONSTANT R4, [R4.64] ;  /* 0x0000000e04047981 */ /* 0x000ee8000c1e9d00 */
[----:B------:R-:W4:Y:S01]  /*3460*/  LDG.E.128.CONSTANT R8, [R8.64] ;  /* 0x0000000e08087981 */ /* 0x000f22000c1e9d00 */
[----:B------:R-:W-:-:S04]  /*3470*/  IADD3 R19, R21, c[0x0][0x0], RZ ;  /* 0x0000000015137a10 */ /* 0x000fc80007ffe0ff */
[----:B------:R-:W-:Y:S01]  /*3480*/  ISETP.GE.U32.AND P0, PT, R19, UR8, PT ;  /* 0x0000000813007c0c */ /* 0x000fe2000bf06070 */
[----:B--2---:R-:W0:Y:S01]  /*3490*/  MUFU.RCP R14, R12 ;  /* 0x0000000c000e7308 */ /* 0x004e220000001000 */
[----:B---3--:R-:W-:Y:S02]  /*34a0*/  FMUL.FTZ R15, R4, UR17 ;  /* 0x00000011040f7c20 */ /* 0x008fe40008410000 */
[----:B------:R-:W-:Y:S02]  /*34b0*/  FMUL.FTZ R16, R5, UR17 ;  /* 0x0000001105107c20 */ /* 0x000fe40008410000 */
[----:B----4-:R-:W-:Y:S02]  /*34c0*/  FMUL.FTZ R15, R8, R15 ;  /* 0x0000000f080f7220 */ /* 0x010fe40000410000 */
[----:B------:R-:W-:Y:S02]  /*34d0*/  FMUL.FTZ R13, R6, UR17 ;  /* 0x00000011060d7c20 */ /* 0x000fe40008410000 */
[----:B------:R-:W-:-:S02]  /*34e0*/  FMUL.FTZ R17, R9, R16 ;  /* 0x0000001009117220 */ /* 0x000fc40000410000 */
[----:B0-----:R-:W-:Y:S02]  /*34f0*/  FMUL.FTZ R15, R14, R15 ;  /* 0x0000000f0e0f7220 */ /* 0x001fe40000410000 */
[----:B------:R-:W-:Y:S02]  /*3500*/  FMUL.FTZ R13, R10, R13 ;  /* 0x0000000d0a0d7220 */ /* 0x000fe40000410000 */
[----:B------:R-:W-:Y:S02]  /*3510*/  FMUL.FTZ R6, R7, UR17 ;  /* 0x0000001107067c20 */ /* 0x000fe40008410000 */
[C---:B------:R-:W-:Y:S01]  /*3520*/  FMUL.FTZ R17, R14.reuse, R17 ;  /* 0x000000110e117220 */ /* 0x040fe20000410000 */
[----:B------:R-:W-:Y:S01]  /*3530*/  F2I.S8.NTZ R15, R15 ;  /* 0x0000000f000f7305 */ /* 0x000fe20000202100 */
[----:B------:R-:W-:Y:S02]  /*3540*/  FMUL.FTZ R13, R14, R13 ;  /* 0x0000000d0e0d7220 */ /* 0x000fe40000410000 */
[----:B------:R-:W-:-:S04]  /*3550*/  FMUL.FTZ R11, R11, R6 ;  /* 0x000000060b0b7220 */ /* 0x000fc80000410000 */
[----:B------:R-:W-:Y:S01]  /*3560*/  FMUL.FTZ R11, R14, R11 ;  /* 0x0000000b0e0b7220 */ /* 0x000fe20000410000 */
        /* <DEDUP_REMOVED lines=11> */
[----:B------:R-:W-:-:S04]  /*3620*/  IADD3 R4, P0, R4, UR12, RZ ;  /* 0x0000000c04047c10 */ /* 0x000fc8000ff1e0ff */
[----:B------:R-:W-:Y:S02]  /*3630*/  IADD3.X R5, RZ, UR9, RZ, P0, !PT ;  /* 0x00000009ff057c10 */ /* 0x000fe400087fe4ff */
[----:B------:R-:W-:-:S04]  /*3640*/  LEA R12, P0, R4, c[0x0][0x168], 0x2 ;  /* 0x00005a00040c7a11 */ /* 0x000fc800078010ff */
[----:B------:R-:W-:Y:S01]  /*3650*/  LEA.HI.X R13, R4, c[0x0][0x16c], R5, 0x2, P0 ;  /* 0x00005b00040d7a11 */ /* 0x000fe200000f1405 */
[----:B------:R-:W-:-:S04]  /*3660*/  IMAD.MOV.U32 R4, RZ, RZ, 0x10 ;  /* 0x00000010ff047424 */ /* 0x000fc800078e00ff */
[----:B------:R-:W2:Y:S01]  /*3670*/  LDG.E R12, [R12.64] ;  /* 0x0000000e0c0c7981 */ /* 0x000ea2000c1e1900 */
[----:B------:R-:W-:-:S04]  /*3680*/  IMAD.WIDE.U32 R4, R19, R4, UR6 ;  /* 0x0000000613047e25 */ /* 0x000fc8000f8e0004 */
[----:B------:R-:W-:Y:S02]  /*3690*/  IMAD.WIDE.U32 R8, R19, R0, c[0x0][0x178] ;  /* 0x00005e0013087625 */ /* 0x000fe400078e0000 */
[----:B------:R-:W3:Y:S04]  /*36a0*/  LDG.E.128.CONSTANT R4, [R4.64] ;  /* 0x0000000e04047981 */ /* 0x000ee8000c1e9d00 */
[----:B------:R-:W4:Y:S01]  /*36b0*/  LDG.E.128.CONSTANT R8, [R8.64] ;  /* 0x0000000e08087981 */ /* 0x000f22000c1e9d00 */
[----:B--2---:R-:W0:Y:S01]  /*36c0*/  MUFU.RCP R14, R12 ;  /* 0x0000000c000e7308 */ /* 0x004e220000001000 */
[----:B---3--:R-:W-:Y:S02]  /*36d0*/  FMUL.FTZ R15, R4, UR17 ;  /* 0x00000011040f7c20 */ /* 0x008fe40008410000 */
[----:B------:R-:W-:-:S02]  /*36e0*/  FMUL.FTZ R16, R5, UR17 ;  /* 0x0000001105107c20 */ /* 0x000fc40008410000 */
[----:B----4-:R-:W-:Y:S02]  /*36f0*/  FMUL.FTZ R15, R8, R15 ;  /* 0x0000000f080f7220 */ /* 0x010fe40000410000 */
[----:B------:R-:W-:Y:S02]  /*3700*/  FMUL.FTZ R13, R6, UR17 ;  /* 0x00000011060d7c20 */ /* 0x000fe40008410000 */
[----:B------:R-:W-:Y:S02]  /*3710*/  FMUL.FTZ R17, R9, R16 ;  /* 0x0000001009117220 */ /* 0x000fe40000410000 */
[----:B0-----:R-:W-:Y:S02]  /*3720*/  FMUL.FTZ R15, R14, R15 ;  /* 0x0000000f0e0f7220 */ /* 0x001fe40000410000 */
[----:B------:R-:W-:Y:S02]  /*3730*/  FMUL.FTZ R13, R10, R13 ;  /* 0x0000000d0a0d7220 */ /* 0x000fe40000410000 */
[----:B------:R-:W-:-:S02]  /*3740*/  FMUL.FTZ R17, R14, R17 ;  /* 0x000000110e117220 */ /* 0x000fc40000410000 */
[----:B------:R-:W-:Y:S01]  /*3750*/  FMUL.FTZ R13, R14, R13 ;  /* 0x0000000d0e0d7220 */ /* 0x000fe20000410000 */
[----:B------:R-:W-:Y:S01]  /*3760*/  F2I.S8.NTZ R15, R15 ;  /* 0x0000000f000f7305 */ /* 0x000fe20000202100 */
[----:B------:R-:W-:-:S04]  /*3770*/  FMUL.FTZ R6, R7, UR17 ;  /* 0x0000001107067c20 */ /* 0x000fc80008410000 */
        /* <DEDUP_REMOVED lines=33> */
[----:B------:R-:W-:-:S02]  /*3990*/  FMUL.FTZ R6, R7, UR17 ;  /* 0x0000001107067c20 */ /* 0x000fc40008410000 */
        /* <DEDUP_REMOVED lines=15> */
[----:B------:R-:W-:Y:S05]  /*3a90*/  @!P0 BRA `(.L_x_2202) ;  /* 0xfffff6b000008947 */ /* 0x000fea000383ffff */
[----:B------:R-:W-:Y:S05]  /*3aa0*/  EXIT ;  /* 0x000000000000794d */ /* 0x000fea0003800000 */
        .weak           $__internal_48_$__cuda_sm20_div_s64
        .type           $__internal_48_$__cuda_sm20_div_s64,@function
        .size           $__internal_48_$__cuda_sm20_div_s64,($__internal_49_$__cuda_sm20_div_u64 - $__internal_48_$__cuda_sm20_div_s64)
$__internal_48_$__cuda_sm20_div_s64:
        /* <DEDUP_REMOVED lines=15> */
[----:B------:R-:W-:Y:S01]  /*3ba0*/  IMAD.X R19, RZ, RZ, ~R15, P0 ;  /* 0x000000ffff137224 */ /* 0x000fe200000e0e0f */
[----:B------:R-:W-:-:S03]  /*3bb0*/  MOV R15, R12 ;  /* 0x0000000c000f7202 */ /* 0x000fc60000000f00 */
        /* <DEDUP_REMOVED lines=9> */
[----:B------:R-:W-:Y:S01]  /*3c50*/  SEL R21, R21, R10, !P3 ;  /* 0x0000000a15157207 */ /* 0x000fe20005800000 */
[----:B------:R-:W-:Y:S01]  /*3c60*/  IMAD R13, R15, R3, R13 ;  /* 0x000000030f0d7224 */ /* 0x000fe200078e020d */
[----:B------:R-:W-:-:S03]  /*3c70*/  IADD3 R19, P0, RZ, -R12, RZ ;  /* 0x8000000cff137210 */ /* 0x000fc60007f1e0ff */
[----:B------:R-:W-:Y:S02]  /*3c80*/  IMAD R13, R17, R2, R13 ;  /* 0x00000002110d7224 */ /* 0x000fe400078e020d */
[----:B------:R-:W-:-:S04]  /*3c90*/  IMAD.HI.U32 R14, R15, R19, RZ ;  /* 0x000000130f0e7227 */ /* 0x000fc800078e00ff */
[----:B------:R-:W-:Y:S02]  /*3ca0*/  IMAD.X R12, RZ, RZ, ~R13, P0 ;  /* 0x000000ffff0c7224 */ /* 0x000fe400000e0e0d */
[----:B------:R-:W-:Y:S02]  /*3cb0*/  IMAD.MOV.U32 R13, RZ, RZ, RZ ;  /* 0x000000ffff0d7224 */ /* 0x000fe400078e00ff */
[----:B------:R-:W-:-:S06]  /*3cc0*/  IMAD.WIDE.U32 R14, P0, R15, R12, R14 ;  /* 0x0000000c0f0e7225 */ /* 0x000fcc000780000e */
[----:B------:R-:W-:-:S04]  /*3cd0*/  IMAD.HI.U32 R15, P1, R17, R19, R14 ;  /* 0x00000013110f7227 */ /* 0x000fc8000782000e */
[CC--:B------:R-:W-:Y:S02]  /*3ce0*/  IMAD R14, R17.reuse, R12.reuse, RZ ;  /* 0x0000000c110e7224 */ /* 0x0c0fe400078e02ff */
[----:B------:R-:W-:-:S03]  /*3cf0*/  IMAD.HI.U32 R12, R17, R12, RZ ;  /* 0x0000000c110c7227 */ /* 0x000fc600078e00ff */
[----:B------:R-:W-:Y:S01]  /*3d00*/  IADD3 R15, P2, R14, R15, RZ ;  /* 0x0000000f0e0f7210 */ /* 0x000fe20007f5e0ff */
[----:B------:R-:W-:Y:S02]  /*3d10*/  IMAD.X R14, RZ, RZ, ~R11, P4 ;  /* 0x000000ffff0e7224 */ /* 0x000fe400020e0e0b */
[----:B------:R-:W-:Y:S02]  /*3d20*/  IMAD.X R17, R12, 0x1, R17, P0 ;  /* 0x000000010c117824 */ /* 0x000fe400000e0611 */
[C---:B------:R-:W-:Y:S01]  /*3d30*/  IMAD.HI.U32 R12, R15.reuse, R21, RZ ;  /* 0x000000150f0c7227 */ /* 0x040fe200078e00ff */
[-C--:B------:R-:W-:Y:S02]  /*3d40*/  SEL R14, R14, R11.reuse, !P3 ;  /* 0x0000000b0e0e7207 */ /* 0x080fe40005800000 */
[----:B------:R-:W-:Y:S02]  /*3d50*/  IADD3.X R17, RZ, RZ, R17, P2, P1 ;  /* 0x000000ffff117210 */ /* 0x000fe400017e2411 */
[----:B------:R-:W-:Y:S01]  /*3d60*/  LOP3.LUT R11, R8, R11, RZ, 0x3c, !PT ;  /* 0x0000000b080b7212 */ /* 0x000fe200078e3cff */
        /* <DEDUP_REMOVED lines=29> */
[----:B------:R-:W-:Y:S02]  /*3f40*/  IADD3 R3, P2, RZ, -R10, RZ ;  /* 0x8000000aff037210 */ /* 0x000fe40007f5e0ff */
[----:B------:R-:W-:Y:S02]  /*3f50*/  ISETP.NE.U32.AND P0, PT, R9, RZ, PT ;  /* 0x000000ff0900720c */ /* 0x000fe40003f05070 */
[----:B------:R-:W-:Y:S02]  /*3f60*/  IADD3.X R11, RZ, ~R2, RZ, P2, !PT ;  /* 0x80000002ff0b7210 */ /* 0x000fe400017fe4ff */
[----:B------:R-:W-:Y:S01]  /*3f70*/  SEL R10, R3, R10, !P1 ;  /* 0x0000000a030a7207 */ /* 0x000fe20004800000 */
[----:B------:R-:W-:Y:S01]  /*3f80*/  IMAD.MOV.U32 R3, RZ, RZ, 0x0 ;  /* 0x00000000ff037424 */ /* 0x000fe200078e00ff */
[----:B------:R-:W-:Y:S01]  /*3f90*/  SEL R11, R11, R2, !P1 ;  /* 0x000000020b0b7207 */ /* 0x000fe20004800000 */
[----:B------:R-:W-:Y:S01]  /*3fa0*/  IMAD.MOV.U32 R2, RZ, RZ, R0 ;  /* 0x000000ffff027224 */ /* 0x000fe200078e0000 */
[----:B------:R-:W-:-:S04]  /*3fb0*/  ISETP.NE.AND.EX P0, PT, R8, RZ, PT, P0 ;  /* 0x000000ff0800720c */ /* 0x000fc80003f05300 */
[----:B------:R-:W-:Y:S02]  /*3fc0*/  SEL R10, R10, 0xffffffff, P0 ;  /* 0xffffffff0a0a7807 */ /* 0x000fe40000000000 */
[----:B------:R-:W-:Y:S01]  /*3fd0*/  SEL R11, R11, 0xffffffff, P0 ;  /* 0xffffffff0b0b7807 */ /* 0x000fe20000000000 */
[----:B------:R-:W-:Y:S06]  /*3fe0*/  RET.REL.NODEC R2 `(_ZN4vllm31rms_norm_per_block_quant_kernelIfaLb0ELb0ELi64EEEvPT0_PfPKT_S6_PKffiiPS4_l) ;  /* 0xffffc01002007950 */ /* 0x000fec0003c3ffff */
        .weak           $__internal_49_$__cuda_sm20_div_u64
        .type           $__internal_49_$__cuda_sm20_div_u64,@function
        .size           $__internal_49_$__cuda_sm20_div_u64,(.L_x_3082 - $__internal_49_$__cuda_sm20_div_u64)
$__internal_49_$__cuda_sm20_div_u64:
        /* <DEDUP_REMOVED lines=16> */
[----:B------:R-:W-:-:S04]  /*40f0*/  IADD3 R17, P2, R23, R16, RZ ;  /* 0x0000001017117210 */ /* 0x000fc80007f5e0ff */
[----:B------:R-:W-:Y:S01]  /*4100*/  IADD3.X R19, RZ, RZ, R8, P2, P1 ;  /* 0x000000ffff137210 */ /* 0x000fe200017e2408 */
[----:B------:R-:W-:-:S04]  /*4110*/  IMAD.WIDE.U32 R14, R17, R10, RZ ;  /* 0x0000000a110e7225 */ /* 0x000fc800078e00ff */
[----:B------:R-:W-:Y:S01]  /*4120*/  IMAD R8, R17, R11, R15 ;  /* 0x0000000b11087224 */ /* 0x000fe200078e020f */
[----:B------:R-:W-:-:S03]  /*4130*/  IADD3 R15, P0, RZ, -R14, RZ ;  /* 0x8000000eff0f7210 */ /* 0x000fc60007f1e0ff */
[----:B------:R-:W-:Y:S02]  /*4140*/  IMAD R8, R19, R10, R8 ;  /* 0x0000000a13087224 */ /* 0x000fe400078e0208 */
[----:B------:R-:W-:-:S03]  /*4150*/  IMAD.HI.U32 R16, R17, R15, RZ ;  /* 0x0000000f11107227 */ /* 0x000fc600078e00ff */
[----:B------:R-:W-:-:S05]  /*4160*/  IADD3.X R12, RZ, ~R8, RZ, P0, !PT ;  /* 0x80000008ff0c7210 */ /* 0x000fca00007fe4ff */
[----:B------:R-:W-:-:S04]  /*4170*/  IMAD.WIDE.U32 R16, P0, R17, R12, R16 ;  /* 0x0000000c11107225 */ /* 0x000fc80007800010 */
[C---:B------:R-:W-:Y:S02]  /*4180*/  IMAD R21, R19.reuse, R12, RZ ;  /* 0x0000000c13157224 */ /* 0x040fe400078e02ff */
[----:B------:R-:W-:-:S04]  /*4190*/  IMAD.HI.U32 R8, P1, R19, R15, R16 ;  /* 0x0000000f13087227 */ /* 0x000fc80007820010 */
[----:B------:R-:W-:Y:S01]  /*41a0*/  IMAD.HI.U32 R12, R19, R12, RZ ;  /* 0x0000000c130c7227 */ /* 0x000fe200078e00ff */
[----:B------:R-:W-:-:S03]  /*41b0*/  IADD3 R8, P2, R21, R8, RZ ;  /* 0x0000000815087210 */ /* 0x000fc60007f5e0ff */
[----:B------:R-:W-:Y:S02]  /*41c0*/  IMAD.X R19, R12, 0x1, R19, P0 ;  /* 0x000000010c137824 */ /* 0x000fe400000e0613 */
[----:B------:R-:W-:-:S03]  /*41d0*/  IMAD.HI.U32 R14, R8, R9, RZ ;  /* 0x00000009080e7227 */ /* 0x000fc600078e00ff */
        /* <DEDUP_REMOVED lines=9> */
[----:B------:R-:W-:Y:S02]  /*4270*/  IMAD.X R19, RZ, RZ, R8, P1 ;  /* 0x000000ffff137224 */ /* 0x000fe400008e0608 */
[----:B------:R-:W-:Y:S01]  /*4280*/  IMAD R8, R17, R11, R15 ;  /* 0x0000000b11087224 */ /* 0x000fe200078e020f */
[----:B------:R-:W-:-:S03]  /*4290*/  IADD3 R15, P1, -R14, R9, RZ ;  /* 0x000000090e0f7210 */ /* 0x000fc60007f3e1ff */
[-C--:B------:R-:W-:Y:S01]  /*42a0*/  IMAD R8, R19, R10.reuse, R8 ;  /* 0x0000000a13087224 */ /* 0x080fe200078e0208 */
[----:B------:R-:W-:-:S03]  /*42b0*/  ISETP.GE.U32.AND P0, PT, R15, R10, PT ;  /* 0x0000000a0f00720c */ /* 0x000fc60003f06070 */
[----:B------:R-:W-:Y:S01]  /*42c0*/  IMAD.X R16, R13, 0x1, ~R8, P1 ;  /* 0x000000010d107824 */ /* 0x000fe200008e0e08 */
[----:B------:R-:W-:Y:S02]  /*42d0*/  IADD3 R8, P2, R17, 0x1, RZ ;  /* 0x0000000111087810 */ /* 0x000fe40007f5e0ff */
[----:B------:R-:W-:Y:S02]  /*42e0*/  IADD3 R9, P1, -R10, R15, RZ ;  /* 0x0000000f0a097210 */ /* 0x000fe40007f3e1ff */
[----:B------:R-:W-:Y:S01]  /*42f0*/  ISETP.GE.U32.AND.EX P0, PT, R16, R11, PT, P0 ;  /* 0x0000000b1000720c */ /* 0x000fe20003f06100 */
[----:B------:R-:W-:Y:S01]  /*4300*/  IMAD.X R12, RZ, RZ, R19, P2 ;  /* 0x000000ffff0c7224 */ /* 0x000fe200010e0613 */
[----:B------:R-:W-:Y:S02]  /*4310*/  IADD3.X R14, ~R11, R16, RZ, P1, !PT ;  /* 0x000000100b0e7210 */ /* 0x000fe40000ffe5ff */
[----:B------:R-:W-:Y:S02]  /*4320*/  SEL R17, R8, R17, P0 ;  /* 0x0000001108117207 */ /* 0x000fe40000000000 */
[----:B------:R-:W-:-:S02]  /*4330*/  SEL R9, R9, R15, P0 ;  /* 0x0000000f09097207 */ /* 0x000fc40000000000 */
[----:B------:R-:W-:Y:S02]  /*4340*/  SEL R12, R12, R19, P0 ;  /* 0x000000130c0c7207 */ /* 0x000fe40000000000 */
[----:B------:R-:W-:Y:S02]  /*4350*/  IADD3 R8, P2, R17, 0x1, RZ ;  /* 0x0000000111087810 */ /* 0x000fe40007f5e0ff */
[----:B------:R-:W-:Y:S02]  /*4360*/  SEL R14, R14, R16, P0 ;  /* 0x000000100e0e7207 */ /* 0x000fe40000000000 */
[----:B------:R-:W-:Y:S01]  /*4370*/  ISETP.GE.U32.AND P0, PT, R9, R10, PT ;  /* 0x0000000a0900720c */ /* 0x000fe20003f06070 */
[----:B------:R-:W-:Y:S01]  /*4380*/  IMAD.X R9, RZ, RZ, R12, P2 ;  /* 0x000000ffff097224 */ /* 0x000fe200010e060c */
[----:B------:R-:W-:Y:S02]  /*4390*/  ISETP.NE.U32.AND P1, PT, R10, RZ, PT ;  /* 0x000000ff0a00720c */ /* 0x000fe40003f25070 */
[----:B------:R-:W-:-:S02]  /*43a0*/  ISETP.GE.U32.AND.EX P0, PT, R14, R11, PT, P0 ;  /* 0x0000000b0e00720c */ /* 0x000fc40003f06100 */
[----:B------:R-:W-:Y:S02]  /*43b0*/  ISETP.NE.AND.EX P1, PT, R11, RZ, PT, P1 ;  /* 0x000000ff0b00720c */ /* 0x000fe40003f25310 */
[----:B------:R-:W-:Y:S01]  /*43c0*/  SEL R10, R8, R17, P0 ;  /* 0x00000011080a7207 */ /* 0x000fe20000000000 */
[----:B------:R-:W-:Y:S01]  /*43d0*/  IMAD.MOV.U32 R8, RZ, RZ, R0 ;  /* 0x000000ffff087224 */ /* 0x000fe200078e0000 */
[----:B------:R-:W-:Y:S01]  /*43e0*/  SEL R11, R9, R12, P0 ;  /* 0x0000000c090b7207 */ /* 0x000fe20000000000 */
[----:B------:R-:W-:Y:S01]  /*43f0*/  IMAD.MOV.U32 R9, RZ, RZ, 0x0 ;  /* 0x00000000ff097424 */ /* 0x000fe200078e00ff */
[----:B------:R-:W-:Y:S02]  /*4400*/  SEL R10, R10, 0xffffffff, P1 ;  /* 0xffffffff0a0a7807 */ /* 0x000fe40000800000 */
[----:B------:R-:W-:Y:S01]  /*4410*/  SEL R11, R11, 0xffffffff, P1 ;  /* 0xffffffff0b0b7807 */ /* 0x000fe20000800000 */
[----:B------:R-:W-:Y:S06]  /*4420*/  RET.REL.NODEC R8 `(_ZN4vllm31rms_norm_per_block_quant_kernelIfaLb0ELb0ELi64EEEvPT0_PfPKT_S6_PKffiiPS4_l) ;  /* 0xffffbbd008007950 */ /* 0x000fec0003c3ffff */
.L_x_2203:
        /* <DEDUP_REMOVED lines=13> */
.L_x_3082:


//--------------------- .text._ZN4vllm31rms_norm_per_block_quant_kernelIfN3c1013Float8_e4m3fnELb0ELb0ELi64EEEvPT0_PfPKT_S8_PKffiiPS6_l --------------------------
	.section	.text._ZN4vllm31rms_norm_per_block_quant_kernelIfN3c1013Float8_e4m3fnELb0ELb0ELi64EEEvPT0_PfPKT_S8_PKffiiPS6_l,"ax",@progbits
	.sectioninfo	@"SHI_REGISTERS=56"
	.align	128
        .global         _ZN4vllm31rms_norm_per_block_quant_kernelIfN3c1013Float8_e4m3fnELb0ELb0ELi64EEEvPT0_PfPKT_S8_PKffiiPS6_l
        .type           _ZN4vllm31rms_norm_per_block_quant_kernelIfN3c1013Float8_e4m3fnELb0ELb0ELi64EEEvPT0_PfPKT_S8_PKffiiPS6_l,@function
        .size           _ZN4vllm31rms_norm_per_block_quant_kernelIfN3c1013Float8_e4m3fnELb0ELb0ELi64EEEvPT0_PfPKT_S8_PKffiiPS6_l,(.L_x_3084 - _ZN4vllm31rms_norm_per_block_quant_kernelIfN3c1013Float8_e4m3fnELb0ELb0ELi64EEEvPT0_PfPKT_S8_PKffiiPS6_l)
        .other          _ZN4vllm31rms_norm_per_block_quant_kernelIfN3c1013Float8_e4m3fnELb0ELb0ELi64EEEvPT0_PfPKT_S8_PKffiiPS6_l,@"STO_CUDA_ENTRY STV_DEFAULT"
_ZN4vllm31rms_norm_per_block_quant_kernelIfN3c1013Float8_e4m3fnELb0ELb0ELi64EEEvPT0_PfPKT_S8_PKffiiPS6_l:
.text._ZN4vllm31rms_norm_per_block_quant_kernelIfN3c1013Float8_e4m3fnELb0ELb0ELi64EEEvPT0_PfPKT_S8_PKffiiPS6_l:
        /* <DEDUP_REMOVED lines=19> */
.L_x_2206:
        /* <DEDUP_REMOVED lines=40> */
.L_x_2205:
[----:B------:R-:W-:Y:S05]  /*03b0*/  BSYNC B0 ;  /* 0x0000000000007941 */ /* 0x000fea0003800000 */
.L_x_2204:
        /* <DEDUP_REMOVED lines=101> */
.L_x_2208:
        /* <DEDUP_REMOVED lines=58> */
.L_x_2209:
[----:B0-----:R-:W-:Y:S05]  /*0db0*/  BSYNC B0 ;  /* 0x0000000000007941 */ /* 0x001fea0003800000 */
.L_x_2207:
        /* <DEDUP_REMOVED lines=20> */
[----:B01----:R-:W-:Y:S05]  /*0f00*/  CALL.REL.NOINC `($__internal_50_$__cuda_sm20_div_s64) ;  /* 0x00003cd000007944 */ /* 0x003fea0003c00000 */
[----:B------:R-:W-:Y:S02]  /*0f10*/  IMAD.MOV.U32 R42, RZ, RZ, R10 ;  /* 0x000000ffff2a7224 */ /* 0x000fe400078e000a */
[----:B------:R-:W-:Y:S01]  /*0f20*/  IMAD.MOV.U32 R43, RZ, RZ, R11 ;  /* 0x000000ffff2b7224 */ /* 0x000fe200078e000b */
[----:B------:R-:W-:Y:S05]  /*0f30*/  BRA `(.L_x_2211) ;  /* 0x0000018000007947 */ /* 0x000fea0003800000 */
.L_x_2210:
        /* <DEDUP_REMOVED lines=24> */
.L_x_2211:
        /* <DEDUP_REMOVED lines=9> */
[----:B-1----:R-:W-:Y:S05]  /*1150*/  CALL.REL.NOINC `($__internal_50_$__cuda_sm20_div_s64) ;  /* 0x00003a8000007944 */ /* 0x002fea0003c00000 */
[----:B------:R-:W-:Y:S01]  /*1160*/  IADD3 R7, P0, RZ, -R10, RZ ;  /* 0x8000000aff077210 */ /* 0x000fe20007f1e0ff */
[----:B------:R-:W-:Y:S02]  /*1170*/  IMAD.MOV.U32 R5, RZ, RZ, RZ ;  /* 0x000000ffff057224 */ /* 0x000fe400078e00ff */
[----:B------:R-:W-:Y:S02]  /*1180*/  IMAD.MOV.U32 R44, RZ, RZ, R10 ;  /* 0x000000ffff2c7224 */ /* 0x000fe400078e000a */
[----:B------:R-:W-:-:S02]  /*1190*/  IMAD.X R3, RZ, RZ, ~R11, P0 ;  /* 0x000000ffff037224 */ /* 0x000fc400000e0e0b */
[----:B------:R-:W-:-:S04]  /*11a0*/  IMAD.WIDE.U32 R4, R42, R7, R4 ;  /* 0x000000072a047225 */ /* 0x000fc800078e0004 */
[----:B------:R-:W-:Y:S02]  /*11b0*/  IMAD R3, R3, R42, RZ ;  /* 0x0000002a03037224 */ /* 0x000fe400078e02ff */
[----:B------:R-:W-:Y:S02]  /*11c0*/  IMAD.MOV.U32 R45, RZ, RZ, R11 ;  /* 0x000000ffff2d7224 */ /* 0x000fe400078e000b */
[----:B------:R-:W-:-:S04]  /*11d0*/  IMAD R3, R43, R7, R3 ;  /* 0x000000072b037224 */ /* 0x000fc800078e0203 */
[----:B------:R-:W-:Y:S01]  /*11e0*/  IMAD.IADD R5, R5, 0x1, R3 ;  /* 0x0000000105057824 */ /* 0x000fe200078e0203 */
[----:B------:R-:W-:Y:S05]  /*11f0*/  BRA `(.L_x_2214) ;  /* 0x0000016000007947 */ /* 0x000fea0003800000 */
.L_x_2213:
[----:B------:R-:W2:Y:S01]  /*1200*/  I2F.U32.RP R0, R42 ;  /* 0x0000002a00007306 */ /* 0x000ea20000209000 */
[----:B------:R-:W-:Y:S01]  /*1210*/  ISETP.NE.U32.AND P2, PT, R42, RZ, PT ;  /* 0x000000ff2a00720c */ /* 0x000fe20003f45070 */
[----:B------:R-:W-:-:S06]  /*1220*/  IMAD.MOV.U32 R45, RZ, RZ, RZ ;  /* 0x000000ffff2d7224 */ /* 0x000fcc00078e00ff */
[----:B--2---:R-:W2:Y:S02]  /*1230*/  MUFU.RCP R0, R0 ;  /* 0x0000000000007308 */ /* 0x004ea40000001000 */
[----:B--2---:R-:W-:-:S06]  /*1240*/  IADD3 R2, R0, 0xffffffe, RZ ;  /* 0x0ffffffe00027810 */ /* 0x004fcc0007ffe0ff */
[----:B------:R2:W3:Y:S02]  /*1250*/  F2I.FTZ.U32.TRUNC.NTZ R3, R2 ;  /* 0x0000000200037305 */ /* 0x0004e4000021f000 */
[----:B--2---:R-:W-:Y:S02]  /*1260*/  IMAD.MOV.U32 R2, RZ, RZ, RZ ;  /* 0x000000ffff027224 */ /* 0x004fe400078e00ff */
[----:B---3--:R-:W-:-:S04]  /*1270*/  IMAD.MOV R5, RZ, RZ, -R3 ;  /* 0x000000ffff057224 */ /* 0x008fc800078e0a03 */
        /* <DEDUP_REMOVED lines=14> */
.L_x_2214:
[----:B------:R-:W-:Y:S05]  /*1360*/  BSYNC B0 ;  /* 0x0000000000007941 */ /* 0x000fea0003800000 */
.L_x_2212:
        /* <DEDUP_REMOVED lines=34> */
[----:B------:R-:W-:Y:S01]  /*1590*/  IMAD.MOV.U32 R10, RZ, RZ, R42 ;  /* 0x000000ffff0a7224 */ /* 0x000fe200078e002a */
[----:B------:R-:W-:Y:S01]  /*15a0*/  MOV R0, 0x15d0 ;  /* 0x000015d000007802 */ /* 0x000fe20000000f00 */
[----:B------:R-:W-:Y:S02]  /*15b0*/  IMAD.MOV.U32 R11, RZ, RZ, R43 ;  /* 0x000000ffff0b7224 */ /* 0x000fe400078e002b */
[----:B-1----:R-:W-:Y:S05]  /*15c0*/  CALL.REL.NOINC `($__internal_51_$__cuda_sm20_div_u64) ;  /* 0x00003b5000007944 */ /* 0x002fea0003c00000 */
[----:B------:R-:W-:Y:S02]  /*15d0*/  IMAD.MOV.U32 R8, RZ, RZ, R10 ;  /* 0x000000ffff087224 */ /* 0x000fe400078e000a */
[----:B------:R-:W-:Y:S01]  /*15e0*/  IMAD.MOV.U32 R9, RZ, RZ, R11 ;  /* 0x000000ffff097224 */ /* 0x000fe200078e000b */
[----:B------:R-:W-:Y:S05]  /*15f0*/  BRA `(.L_x_2219) ;  /* 0x0000013000007947 */ /* 0x000fea0003800000 */
.L_x_2218:
        /* <DEDUP_REMOVED lines=9> */
[----:B------:R-:W-:-:S04]  /*1690*/  IMAD.HI.U32 R8, R8, R9, RZ ;  /* 0x0000000908087227 */ /* 0x000fc800078e00ff */
[----:B------:R-:W-:-:S04]  /*16a0*/  IMAD.MOV R0, RZ, RZ, -R8 ;  /* 0x000000ffff007224 */ /* 0x000fc800078e0a08 */
        /* <DEDUP_REMOVED lines=8> */
.L_x_2219:
[----:B------:R-:W-:Y:S05]  /*1730*/  BSYNC B1 ;  /* 0x0000000000017941 */ /* 0x000fea0003800000 */
.L_x_2217:
        /* <DEDUP_REMOVED lines=11> */
.L_x_2222:
[C---:B------:R-:W-:Y:S01]  /*17f0*/  IMAD.SHL.U32 R12, R3.reuse, 0x10, RZ ;  /* 0x00000010030c7824 */ /* 0x040fe200078e00ff */
[----:B------:R-:W-:-:S04]  /*1800*/  SHF.L.U64.HI R10, R3, 0x4, R2 ;  /* 0x00000004030a7819 */ /* 0x000fc80000010202 */
[C---:B------:R-:W-:Y:S02]  /*1810*/  IADD3 R8, P1, R12.reuse, UR6, RZ ;  /* 0x000000060c087c10 */ /* 0x040fe4000ff3e0ff */
[----:B------:R-:W-:Y:S02]  /*1820*/  IADD3 R12, P2, R12, c[0x0][0x178], RZ ;  /* 0x00005e000c0c7a10 */ /* 0x000fe40007f5e0ff */
[C---:B------:R-:W-:Y:S02]  /*1830*/  IADD3.X R9, R10.reuse, UR7, RZ, P1, !PT ;  /* 0x000000070a097c10 */ /* 0x040fe40008ffe4ff */
        /* <DEDUP_REMOVED lines=22> */
.L_x_2221:
[----:B------:R-:W-:Y:S05]  /*19a0*/  BSYNC B1 ;  /* 0x0000000000017941 */ /* 0x000fea0003800000 */
.L_x_2220:
        /* <DEDUP_REMOVED lines=9> */
.L_x_2223:
[----:B------:R-:W-:Y:S02]  /*1a40*/  IMAD.MOV.U32 R8, RZ, RZ, R34 ;  /* 0x000000ffff087224 */ /* 0x000fe400078e0022 */
[----:B------:R-:W-:Y:S02]  /*1a50*/  IMAD.MOV.U32 R9, RZ, RZ, R35 ;  /* 0x000000ffff097224 */ /* 0x000fe400078e0023 */
[----:B------:R-:W-:Y:S02]  /*1a60*/  IMAD.MOV.U32 R12, RZ, RZ, R36 ;  /* 0x000000ffff0c7224 */ /* 0x000fe400078e0024 */
[----:B------:R-:W-:Y:S02]  /*1a70*/  IMAD.MOV.U32 R13, RZ, RZ, R37 ;  /* 0x000000ffff0d7224 */ /* 0x000fe400078e0025 */
[----:B------:R-:W2:Y:S04]  /*1a80*/  LDG.E.128.CONSTANT R8, [R8.64] ;  /* 0x0000000e08087981 */ /* 0x000ea8000c1e9d00 */
[----:B------:R-:W3:Y:S01]  /*1a90*/  LDG.E.128.CONSTANT R12, [R12.64] ;  /* 0x0000000e0c0c7981 */ /* 0x000ee2000c1e9d00 */
[----:B------:R-:W-:-:S02]  /*1aa0*/  IADD3 R34, P0, R34, R51, RZ ;  /* 0x0000003322227210 */ /* 0x000fc40007f1e0ff */
        /* <DEDUP_REMOVED lines=13> */
[----:B------:R-:W-:-:S04]  /*1b80*/  IMAD.X R49, R33, 0x1, R50, P0 ;  /* 0x0000000121317824 */ /* 0x000fc800000e0632 */
[----:B------:R-:W-:Y:S01]  /*1b90*/  IMAD.X R47, R53, 0x1, R50, P1 ;  /* 0x00000001352f7824 */ /* 0x000fe200008e0632 */
        /* <DEDUP_REMOVED lines=61> */
.L_x_2216:
[----:B------:R-:W-:Y:S05]  /*1f70*/  BSYNC B0 ;  /* 0x0000000000007941 */ /* 0x000fea0003800000 */
.L_x_2215:
        /* <DEDUP_REMOVED lines=16> */
[----:B-1----:R-:W-:Y:S05]  /*2080*/  CALL.REL.NOINC `($__internal_50_$__cuda_sm20_div_s64) ;  /* 0x00002b5000007944 */ /* 0x002fea0003c00000 */
[----:B------:R-:W-:Y:S05]  /*2090*/  BRA `(.L_x_2225) ;  /* 0x0000017000007947 */ /* 0x000fea0003800000 */
.L_x_2224:
        /* <DEDUP_REMOVED lines=23> */
.L_x_2225:
        /* <DEDUP_REMOVED lines=35> */
.L_x_2235:
[----:B------:R-:W-:Y:S01]  /*2440*/  IADD3 R19, P0, RZ, -R12, RZ ;  /* 0x8000000cff137210 */ /* 0x000fe20007f1e0ff */
[----:B0-----:R-:W-:Y:S01]  /*2450*/  IMAD.MOV.U32 R15, RZ, RZ, RZ ;  /* 0x000000ffff0f7224 */ /* 0x001fe200078e00ff */
[----:B------:R-:W-:Y:S01]  /*2460*/  SHF.R.S32.HI R18, RZ, 0x1f, R27 ;  /* 0x0000001fff127819 */ /* 0x000fe2000001141b */
[----:B------:R-:W-:Y:S01]  /*2470*/  YIELD ;  /* 0x0000000000007946 */ /* 0x000fe20003800000 */
[----:B------:R-:W-:Y:S01]  /*2480*/  BSSY B1, `(.L_x_2228) ;  /* 0x000008e000017945 */ /* 0x000fe20003800000 */
[----:B------:R-:W-:Y:S02]  /*2490*/  IMAD.X R47, RZ, RZ, ~R25, P0 ;  /* 0x000000ffff2f7224 */ /* 0x000fe400000e0e19 */
        /* <DEDUP_REMOVED lines=51> */
[----:B0-----:R-:W-:Y:S01]  /*27d0*/  FMNMX.FTZ R49, R49, R40, !PT ;  /* 0x0000002831317209 */ /* 0x001fe20007810000 */
[----:B------:R-:W-:Y:S02]  /*27e0*/  IMAD.MOV.U32 R40, RZ, RZ, R50 ;  /* 0x000000ffff287224 */ /* 0x000fe400078e0032 */
        /* <DEDUP_REMOVED lines=15> */
[----:B------:R-:W-:Y:S02]  /*28e0*/  @P0 IMAD.MOV.U32 R40, RZ, RZ, R47 ;  /* 0x000000ffff280224 */ /* 0x000fe400078e002f */
[--C-:B------:R-:W-:Y:S02]  /*28f0*/  IMAD.X R47, RZ, RZ, R52.reuse, P1 ;  /* 0x000000ffff2f7224 */ /* 0x100fe400008e0634 */
[----:B------:R-:W-:-:S03]  /*2900*/  @P0 IMAD.X R47, RZ, RZ, R52, P2 ;  /* 0x000000ffff2f0224 */ /* 0x000fc600010e0634 */
.L_x_2233:
[----:B------:R-:W-:Y:S05]  /*2910*/  BSYNC B3 ;  /* 0x0000000000037941 */ /* 0x000fea0003800000 */
.L_x_2232:
[----:B------:R-:W-:-:S04]  /*2920*/  ISETP.GE.U32.AND P0, PT, R18, 0x60, PT ;  /* 0x000000601200780c */ /* 0x000fc80003f06070 */
[----:B------:R-:W-:-:S13]  /*2930*/  ISETP.GE.U32.AND.EX P0, PT, R19, RZ, PT, P0 ;  /* 0x000000ff1300720c */ /* 0x000fda0003f06100 */
[----:B------:R-:W-:Y:S05]  /*2940*/  @!P0 BRA `(.L_x_2231) ;  /* 0x0000015000008947 */ /* 0x000fea0003800000 */
[----:B------:R3:W4:Y:S01]  /*2950*/  LDS R19, [R14] ;  /* 0x000000000e137984 */ /* 0x0007220000000800 */
[----:B------:R-:W-:-:S03]  /*2960*/  LEA R18, R50, 0x180, 0x2 ;  /* 0x0000018032127811 */ /* 0x000fc600078e10ff */
.L_x_2234:
        /* <DEDUP_REMOVED lines=19> */
.L_x_2231:
[----:B------:R-:W-:Y:S05]  /*2aa0*/  BSYNC B2 ;  /* 0x0000000000027941 */ /* 0x000fea0003800000 */
.L_x_2230:
        /* <DEDUP_REMOVED lines=43> */
.L_x_2229:
[----:B------:R-:W-:Y:S05]  /*2d60*/  BSYNC B1 ;  /* 0x0000000000017941 */ /* 0x000fea0003800000 */
.L_x_2228:
[----:B------:R-:W-:Y:S02]  /*2d70*/  IADD3 R27, R27, 0x1, RZ ;  /* 0x000000011b1b7810 */ /* 0x000fe40007ffe0ff */
[----:B------:R-:W-:Y:S02]  /*2d80*/  IADD3 R29, P1, R29, 0x1, RZ ;  /* 0x000000011d1d7810 */ /* 0x000fe40007f3e0ff */
[----:B------:R-:W-:-:S03]  /*2d90*/  ISETP.GT.U32.AND P0, PT, R10, R27, PT ;  /* 0x0000001b0a00720c */ /* 0x000fc60003f04070 */
[----:B------:R-:W-:Y:S01]  /*2da0*/  IMAD.X R28, RZ, RZ, R28, P1 ;  /* 0x000000ffff1c7224 */ /* 0x000fe200008e061c */
[----:B------:R-:W-:-:S13]  /*2db0*/  ISETP.GT.AND.EX P0, PT, R11, RZ, PT, P0 ;  /* 0x000000ff0b00720c */ /* 0x000fda0003f04300 */
[----:B------:R-:W-:Y:S05]  /*2dc0*/  @P0 BRA `(.L_x_2235) ;  /* 0xfffff67000000947 */ /* 0x000fea000383ffff */
.L_x_2227:
[----:B------:R-:W-:Y:S05]  /*2dd0*/  BSYNC B0 ;  /* 0x0000000000007941 */ /* 0x000fea0003800000 */
.L_x_2226:
[----:B------:R-:W-:Y:S01]  /*2de0*/  IADD3 R7, P0, R7, 0x10, RZ ;  /* 0x0000001007077810 */ /* 0x000fe20007f1e0ff */
[----:B------:R-:W-:Y:S01]  /*2df0*/  USHF.R.S32.HI UR4, URZ, 0x1f, UR8 ;  /* 0x0000001f3f047899 */ /* 0x000fe20008011408 */
[----:B------:R-:W5:Y:S03]  /*2e00*/  S2R R9, SR_TID.X ;  /* 0x0000000000097919 */ /* 0x000f660000002100 */
        /* <DEDUP_REMOVED lines=36> */
.L_x_2237:
[----:B------:R-:W-:Y:S05]  /*3050*/  BSYNC B0 ;  /* 0x0000000000007941 */ /* 0x000fea0003800000 */
.L_x_2236:
        /* <DEDUP_REMOVED lines=8> */
[----:B------:R-:W-:Y:S02]  /*30e0*/  UIMAD.WIDE.U32 UR12, UR12, UR10, URZ ;  /* 0x0000000a0c0c72a5 */ /* 0x000fe4000f8e003f */
[----:B------:R-:W-:Y:S02]  /*30f0*/  UIMAD UR9, UR9, UR10, URZ ;  /* 0x0000000a090972a4 */ /* 0x000fe4000f8e023f */
[----:B------:R-:W-:Y:S02]  /*3100*/  UIMAD UR10, UR16, UR10, URZ ;  /* 0x0000000a100a72a4 */ /* 0x000fe4000f8e023f */
[----:B------:R-:W-:Y:S02]  /*3110*/  UIADD3 UR9, UR9, UR13, URZ ;  /* 0x0000000d09097290 */ /* 0x000fe4000fffe03f */
[----:B------:R-:W-:-:S02]  /*3120*/  UIADD3 UR10, UR5, UR10, URZ ;  /* 0x0000000a050a7290 */ /* 0x000fc4000fffe03f */
.L_x_2271:
[----:B------:R-:W-:Y:S01]  /*3130*/  SHF.R.U32.HI R0, RZ, 0x4, R3 ;  /* 0x00000004ff007819 */ /* 0x000fe20000011603 */
[----:B------:R-:W-:-:S03]  /*3140*/  IMAD.MOV.U32 R8, RZ, RZ, 0x10 ;  /* 0x00000010ff087424 */ /* 0x000fc600078e00ff */
[----:B------:R-:W-:-:S04]  /*3150*/  LOP3.LUT R0, R0, 0x3ffffff, RZ, 0xc0, !PT ;  /* 0x03ffffff00007812 */ /* 0x000fc800078ec0ff */
[----:B------:R-:W-:-:S05]  /*3160*/  IADD3 R0, P0, R0, UR12, RZ ;  /* 0x0000000c00007c10 */ /* 0x000fca000ff1e0ff */
[----:B------:R-:W-:Y:S01]  /*3170*/  IMAD.X R5, RZ, RZ, UR9, P0 ;  /* 0x00000009ff057e24 */ /* 0x000fe200080e06ff */
[----:B------:R-:W-:-:S04]  /*3180*/  LEA R10, P0, R0, c[0x0][0x168], 0x2 ;  /* 0x00005a00000a7a11 */ /* 0x000fc800078010ff */
[----:B------:R-:W-:Y:S01]  /*3190*/  LEA.HI.X R11, R0, c[0x0][0x16c], R5, 0x2, P0 ;  /* 0x00005b00000b7a11 */ /* 0x000fe200000f1405 */
[----:B------:R-:W-:-:S04]  /*31a0*/  IMAD.MOV.U32 R0, RZ, RZ, 0x10 ;  /* 0x00000010ff007424 */ /* 0x000fc800078e00ff */
[----:B------:R-:W5:Y:S01]  /*31b0*/  LDG.E R10, [R10.64] ;  /* 0x0000000e0a0a7981 */ /* 0x000f62000c1e1900 */
[----:B------:R-:W-:-:S04]  /*31c0*/  IMAD.WIDE.U32 R8, R3, R8, UR6 ;  /* 0x0000000603087e25 */ /* 0x000fc8000f8e0008 */
[----:B------:R-:W-:Y:S01]  /*31d0*/  IMAD.WIDE.U32 R4, R3, R0, c[0x0][0x178] ;  /* 0x00005e0003047625 */ /* 0x000fe200078e0000 */
[----:B--23--:R-:W2:Y:S05]  /*31e0*/  LDG.E.128.CONSTANT R12, [R8.64] ;  /* 0x0000000e080c7981 */ /* 0x00ceaa000c1e9d00 */
[----:B------:R-:W3:Y:S01]  /*31f0*/  LDG.E.128.CONSTANT R4, [R4.64] ;  /* 0x0000000e04047981 */ /* 0x000ee2000c1e9d00 */
[----:B------:R-:W-:Y:S01]  /*3200*/  BSSY B0, `(.L_x_2238) ;  /* 0x000002b000007945 */ /* 0x000fe20003800000 */
[----:B----45:R-:W0:Y:S01]  /*3210*/  MUFU.RCP R16, R10 ;  /* 0x0000000a00107308 */ /* 0x030e220000001000 */
[----:B-12---:R-:W-:Y:S02]  /*3220*/  FMUL.FTZ R17, R12, UR17 ;  /* 0x000000110c117c20 */ /* 0x006fe40008410000 */
[----:B------:R-:W-:-:S02]  /*3230*/  FMUL.FTZ R2, R13, UR17 ;  /* 0x000000110d027c20 */ /* 0x000fc40008410000 */
[----:B------:R-:W-:Y:S02]  /*3240*/  FMUL.FTZ R13, R14, UR17 ;  /* 0x000000110e0d7c20 */ /* 0x000fe40008410000 */
[----:B---3--:R-:W-:Y:S02]  /*3250*/  FMUL.FTZ R17, R4, R17 ;  /* 0x0000001104117220 */ /* 0x008fe40000410000 */
[----:B------:R-:W-:Y:S02]  /*3260*/  FMUL.FTZ R12, R15, UR17 ;  /* 0x000000110f0c7c20 */ /* 0x000fe40008410000 */
[----:B0-----:R-:W-:Y:S02]  /*3270*/  FMUL.FTZ R17, R17, R16 ;  /* 0x0000001011117220 */ /* 0x001fe40000410000 */
[----:B------:R-:W-:Y:S02]  /*3280*/  FMUL.FTZ R2, R5, R2 ;  /* 0x0000000205027220 */ /* 0x000fe40000410000 */
[----:B------:R-:W-:Y:S01]  /*3290*/  FMUL.FTZ R6, R6, R13 ;  /* 0x0000000d06067220 */ /* 0x000fe20000410000 */
[----:B------:R-:W-:Y:S01]  /*32a0*/  FMNMX.FTZ R17, R17, 448, PT ;  /* 0x43e0000011117809 */ /* 0x000fe20003810000 */
[----:B------:R-:W-:-:S02]  /*32b0*/  FMUL.FTZ R7, R7, R12 ;  /* 0x0000000c07077220 */ /* 0x000fc40000410000 */
[-C--:B------:R-:W-:Y:S01]  /*32c0*/  FMUL.FTZ R2, R2, R16.reuse ;  /* 0x0000001002027220 */ /* 0x080fe20000410000 */
[----:B------:R-:W-:Y:S01]  /*32d0*/  FMNMX.FTZ R17, R17, -448, !PT ;  /* 0xc3e0000011117809 */ /* 0x000fe20007810000 */
[-C--:B------:R-:W-:Y:S02]  /*32e0*/  FMUL.FTZ R6, R6, R16.reuse ;  /* 0x0000001006067220 */ /* 0x080fe40000410000 */
[----:B------:R-:W-:Y:S01]  /*32f0*/  FMUL.FTZ R7, R7, R16 ;  /* 0x0000001007077220 */ /* 0x000fe20000410000 */
[----:B------:R-:W-:Y:S02]  /*3300*/  LOP3.LUT R5, R17, 0x7fffffff, RZ, 0xc0, !PT ;  /* 0x7fffffff11057812 */ /* 0x000fe400078ec0ff */
[----:B------:R-:W-:Y:S02]  /*3310*/  FMNMX.FTZ R2, R2, 448, PT ;  /* 0x43e0000002027809 */ /* 0x000fe40003810000 */
[----:B------:R-:W-:Y:S02]  /*3320*/  ISETP.GT.U32.AND P2, PT, R5, 0x43efffff, PT ;  /* 0x43efffff0500780c */ /* 0x000fe40003f44070 */
[----:B------:R-:W-:-:S02]  /*3330*/  FMNMX.FTZ R6, R6, 448, PT ;  /* 0x43e0000006067809 */ /* 0x000fc40003810000 */
[----:B------:R-:W-:Y:S02]  /*3340*/  FMNMX.FTZ R7, R7, 448, PT ;  /* 0x43e0000007077809 */ /* 0x000fe40003810000 */
        /* <DEDUP_REMOVED lines=22> */
.L_x_2239:
[----:B------:R-:W-:Y:S05]  /*34b0*/  BSYNC B0 ;  /* 0x0000000000007941 */ /* 0x000fea0003800000 */
.L_x_2238:
        /* <DEDUP_REMOVED lines=11> */
.L_x_2241:
[----:B------:R-:W-:Y:S05]  /*3570*/  BSYNC B0 ;  /* 0x0000000000007941 */ /* 0x000fea0003800000 */
.L_x_2240:
        /* <DEDUP_REMOVED lines=15> */
.L_x_2243:
[----:B------:R-:W-:Y:S05]  /*3670*/  BSYNC B0 ;  /* 0x0000000000007941 */ /* 0x000fea0003800000 */
.L_x_2242:
        /* <DEDUP_REMOVED lines=12> */
.L_x_2245:
[----:B------:R-:W-:Y:S05]  /*3740*/  BSYNC B0 ;  /* 0x0000000000007941 */ /* 0x000fea0003800000 */
.L_x_2244:
        /* <DEDUP_REMOVED lines=18> */
[----:B------:R-:W-:Y:S01]  /*3870*/  IMAD.WIDE.U32 R8, R5, R0, c[0x0][0x178] ;  /* 0x00005e0005087625 */ /* 0x000fe200078e0000 */
[----:B------:R0:W3:Y:S05]  /*3880*/  LDG.E.128.CONSTANT R12, [R2.64] ;  /* 0x0000000e020c7981 */ /* 0x0000ea000c1e9d00 */
[----:B------:R-:W4:Y:S01]  /*3890*/  LDG.E.128.CONSTANT R8, [R8.64] ;  /* 0x0000000e08087981 */ /* 0x000f22000c1e9d00 */
[----:B------:R-:W-:Y:S01]  /*38a0*/  BSSY B0, `(.L_x_2246) ;  /* 0x000002b000007945 */ /* 0x000fe20003800000 */
[----:B0-----:R-:W-:Y:S01]  /*38b0*/  IMAD.MOV.U32 R2, RZ, RZ, 0x7f ;  /* 0x0000007fff027424 */ /* 0x001fe200078e00ff */
[----:B--2---:R-:W0:Y:S01]  /*38c0*/  MUFU.RCP R16, R6 ;  /* 0x0000000600107308 */ /* 0x004e220000001000 */
[----:B---3--:R-:W-:-:S02]  /*38d0*/  FMUL.FTZ R17, R12, UR17 ;  /* 0x000000110c117c20 */ /* 0x008fc40008410000 */
[----:B------:R-:W-:Y:S02]  /*38e0*/  FMUL.FTZ R4, R13, UR17 ;  /* 0x000000110d047c20 */ /* 0x000fe40008410000 */
[----:B------:R-:W-:Y:S02]  /*38f0*/  FMUL.FTZ R13, R14, UR17 ;  /* 0x000000110e0d7c20 */ /* 0x000fe40008410000 */
[----:B----4-:R-:W-:Y:S02]  /*3900*/  FMUL.FTZ R17, R8, R17 ;  /* 0x0000001108117220 */ /* 0x010fe40000410000 */
[----:B------:R-:W-:Y:S02]  /*3910*/  FMUL.FTZ R4, R9, R4 ;  /* 0x0000000409047220 */ /* 0x000fe40000410000 */
[-C--:B0-----:R-:W-:Y:S02]  /*3920*/  FMUL.FTZ R17, R17, R16.reuse ;  /* 0x0000001011117220 */ /* 0x081fe40000410000 */
[----:B------:R-:W-:-:S02]  /*3930*/  FMUL.FTZ R4, R4, R16 ;  /* 0x0000001004047220 */ /* 0x000fc40000410000 */
[----:B------:R-:W-:Y:S01]  /*3940*/  FMUL.FTZ R12, R15, UR17 ;  /* 0x000000110f0c7c20 */ /* 0x000fe20008410000 */
[----:B------:R-:W-:Y:S01]  /*3950*/  FMNMX.FTZ R17, R17, 448, PT ;  /* 0x43e0000011117809 */ /* 0x000fe20003810000 */
[----:B------:R-:W-:Y:S01]  /*3960*/  FMUL.FTZ R10, R10, R13 ;  /* 0x0000000d0a0a7220 */ /* 0x000fe20000410000 */
[----:B------:R-:W-:Y:S01]  /*3970*/  FMNMX.FTZ R4, R4, 448, PT ;  /* 0x43e0000004047809 */ /* 0x000fe20003810000 */
[----:B------:R-:W-:Y:S01]  /*3980*/  FMUL.FTZ R11, R11, R12 ;  /* 0x0000000c0b0b7220 */ /* 0x000fe20000410000 */
[----:B------:R-:W-:Y:S01]  /*3990*/  FMNMX.FTZ R8, R17, -448, !PT ;  /* 0xc3e0000011087809 */ /* 0x000fe20007810000 */
[-C--:B------:R-:W-:Y:S01]  /*39a0*/  FMUL.FTZ R10, R10, R16.reuse ;  /* 0x000000100a0a7220 */ /* 0x080fe20000410000 */
[----:B------:R-:W-:Y:S01]  /*39b0*/  FMNMX.FTZ R9, R4, -448, !PT ;  /* 0xc3e0000004097809 */ /* 0x000fe20007810000 */
[----:B------:R-:W-:Y:S01]  /*39c0*/  FMUL.FTZ R11, R11, R16 ;  /* 0x000000100b0b7220 */ /* 0x000fe20000410000 */
        /* <DEDUP_REMOVED lines=24> */
.L_x_2247:
[----:B------:R-:W-:Y:S05]  /*3b50*/  BSYNC B0 ;  /* 0x0000000000007941 */ /* 0x000fea0003800000 */
.L_x_2246:
        /* <DEDUP_REMOVED lines=11> */
.L_x_2249:
[----:B------:R-:W-:Y:S05]  /*3c10*/  BSYNC B0 ;  /* 0x0000000000007941 */ /* 0x000fea0003800000 */
.L_x_2248:
        /* <DEDUP_REMOVED lines=15> */
.L_x_2251:
[----:B------:R-:W-:Y:S05]  /*3d10*/  BSYNC B0 ;  /* 0x0000000000007941 */ /* 0x000fea0003800000 */
.L_x_2250:
        /* <DEDUP_REMOVED lines=12> */
.L_x_2253:
[----:B------:R-:W-:Y:S05]  /*3de0*/  BSYNC B0 ;  /* 0x0000000000007941 */ /* 0x000fea0003800000 */
.L_x_2252:
        /* <DEDUP_REMOVED lines=9> */
[----:B------:R-:W-:Y:S01]  /*3e80*/  SHF.R.U32.HI R2, RZ, 0x4, R3 ;  /* 0x00000004ff027819 */ /* 0x000fe20000011603 */
[----:B------:R-:W-:-:S03]  /*3e90*/  IMAD.MOV.U32 R8, RZ, RZ, 0x10 ;  /* 0x00000010ff087424 */ /* 0x000fc600078e00ff */
[----:B------:R-:W-:-:S04]  /*3ea0*/  LOP3.LUT R2, R2, 0x3ffffff, RZ, 0xc0, !PT ;  /* 0x03ffffff02027812 */ /* 0x000fc800078ec0ff */
[----:B------:R-:W-:-:S05]  /*3eb0*/  IADD3 R2, P0, R2, UR12, RZ ;  /* 0x0000000c02027c10 */ /* 0x000fca000ff1e0ff */
[----:B0-----:R-:W-:Y:S01]  /*3ec0*/  IMAD.X R5, RZ, RZ, UR9, P0 ;  /* 0x00000009ff057e24 */ /* 0x001fe200080e06ff */
[----:B------:R-:W-:-:S04]  /*3ed0*/  LEA R10, P0, R2, c[0x0][0x168], 0x2 ;  /* 0x00005a00020a7a11 */ /* 0x000fc800078010ff */
[----:B------:R-:W-:Y:S01]  /*3ee0*/  LEA.HI.X R11, R2, c[0x0][0x16c], R5, 0x2, P0 ;  /* 0x00005b00020b7a11 */ /* 0x000fe200000f1405 */
[----:B------:R-:W-:-:S04]  /*3ef0*/  IMAD.WIDE.U32 R8, R3, R8, UR6 ;  /* 0x0000000603087e25 */ /* 0x000fc8000f8e0008 */
[----:B------:R-:W2:Y:S01]  /*3f00*/  LDG.E R10, [R10.64] ;  /* 0x0000000e0a0a7981 */ /* 0x000ea2000c1e1900 */
[----:B------:R-:W-:-:S03]  /*3f10*/  IMAD.WIDE.U32 R4, R3, R0, c[0x0][0x178] ;  /* 0x00005e0003047625 */ /* 0x000fc600078e0000 */
[----:B------:R-:W3:Y:S04]  /*3f20*/  LDG.E.128.CONSTANT R12, [R8.64] ;  /* 0x0000000e080c7981 */ /* 0x000ee8000c1e9d00 */
[----:B------:R-:W4:Y:S01]  /*3f30*/  LDG.E.128.CONSTANT R4, [R4.64] ;  /* 0x0000000e04047981 */ /* 0x000f22000c1e9d00 */
[----:B------:R-:W-:Y:S01]  /*3f40*/  BSSY B0, `(.L_x_2254) ;  /* 0x000002b000007945 */ /* 0x000fe20003800000 */
[----:B--2---:R-:W0:Y:S01]  /*3f50*/  MUFU.RCP R16, R10 ;  /* 0x0000000a00107308 */ /* 0x004e220000001000 */
[----:B---3--:R-:W-:Y:S02]  /*3f60*/  FMUL.FTZ R17, R12, UR17 ;  /* 0x000000110c117c20 */ /* 0x008fe40008410000 */
[----:B------:R-:W-:Y:S02]  /*3f70*/  FMUL.FTZ R2, R13, UR17 ;  /* 0x000000110d027c20 */ /* 0x000fe40008410000 */
[----:B----4-:R-:W-:-:S02]  /*3f80*/  FMUL.FTZ R17, R4, R17 ;  /* 0x0000001104117220 */ /* 0x010fc40000410000 */
[----:B------:R-:W-:Y:S02]  /*3f90*/  FMUL.FTZ R13, R14, UR17 ;  /* 0x000000110e0d7c20 */ /* 0x000fe40008410000 */
[----:B------:R-:W-:Y:S02]  /*3fa0*/  FMUL.FTZ R12, R15, UR17 ;  /* 0x000000110f0c7c20 */ /* 0x000fe40008410000 */
[----:B------:R-:W-:Y:S02]  /*3fb0*/  FMUL.FTZ R2, R5, R2 ;  /* 0x0000000205027220 */ /* 0x000fe40000410000 */
[----:B0-----:R-:W-:Y:S02]  /*3fc0*/  FMUL.FTZ R17, R17, R16 ;  /* 0x0000001011117220 */ /* 0x001fe40000410000 */
[----:B------:R-:W-:Y:S02]  /*3fd0*/  FMUL.FTZ R6, R6, R13 ;  /* 0x0000000d06067220 */ /* 0x000fe40000410000 */
[----:B------:R-:W-:Y:S01]  /*3fe0*/  FMUL.FTZ R7, R7, R12 ;  /* 0x0000000c07077220 */ /* 0x000fe20000410000 */
[----:B------:R-:W-:Y:S01]  /*3ff0*/  FMNMX.FTZ R17, R17, 448, PT ;  /* 0x43e0000011117809 */ /* 0x000fe20003810000 */
[----:B------:R-:W-:-:S02]  /*4000*/  FMUL.FTZ R2, R2, R16 ;  /* 0x0000001002027220 */ /* 0x000fc40000410000 */
[-C--:B------:R-:W-:Y:S01]  /*4010*/  FMUL.FTZ R6, R6, R16.reuse ;  /* 0x0000001006067220 */ /* 0x080fe20000410000 */
[----:B------:R-:W-:Y:S01]  /*4020*/  FMNMX.FTZ R17, R17, -448, !PT ;  /* 0xc3e0000011117809 */ /* 0x000fe20007810000 */
[----:B------:R-:W-:Y:S01]  /*4030*/  FMUL.FTZ R7, R7, R16 ;  /* 0x0000001007077220 */ /* 0x000fe20000410000 */
[----:B------:R-:W-:Y:S02]  /*4040*/  FMNMX.FTZ R2, R2, 448, PT ;  /* 0x43e0000002027809 */ /* 0x000fe40003810000 */
[----:B------:R-:W-:Y:S02]  /*4050*/  LOP3.LUT R5, R17, 0x7fffffff, RZ, 0xc0, !PT ;  /* 0x7fffffff11057812 */ /* 0x000fe400078ec0ff */
[----:B------:R-:W-:Y:S02]  /*4060*/  FMNMX.FTZ R6, R6, 448, PT ;  /* 0x43e0000006067809 */ /* 0x000fe40003810000 */
[----:B------:R-:W-:Y:S02]  /*4070*/  ISETP.GT.U32.AND P2, PT, R5, 0x43efffff, PT ;  /* 0x43efffff0500780c */ /* 0x000fe40003f44070 */
[----:B------:R-:W-:-:S02]  /*4080*/  FMNMX.FTZ R7, R7, 448, PT ;  /* 0x43e0000007077809 */ /* 0x000fc40003810000 */
[----:B------:R-:W-:Y:S01]  /*4090*/  FMNMX.FTZ R11, R2, -448, !PT ;  /* 0xc3e00000020b7809 */ /* 0x000fe20007810000 */
[----:B------:R-:W-:Y:S01]  /*40a0*/  IMAD.MOV.U32 R2, RZ, RZ, 0x7f ;  /* 0x0000007fff027424 */ /* 0x000fe200078e00ff */
        /* <DEDUP_REMOVED lines=20> */
.L_x_2255:
[----:B------:R-:W-:Y:S05]  /*41f0*/  BSYNC B0 ;  /* 0x0000000000007941 */ /* 0x000fea0003800000 */
.L_x_2254:
        /* <DEDUP_REMOVED lines=11> */
.L_x_2257:
[----:B------:R-:W-:Y:S05]  /*42b0*/  BSYNC B0 ;  /* 0x0000000000007941 */ /* 0x000fea0003800000 */
.L_x_2256:
        /* <DEDUP_REMOVED lines=15> */
.L_x_2259:
[----:B------:R-:W-:Y:S05]  /*43b0*/  BSYNC B0 ;  /* 0x0000000000007941 */ /* 0x000fea0003800000 */
.L_x_2258:
        /* <DEDUP_REMOVED lines=12> */
.L_x_2261:
[----:B------:R-:W-:Y:S05]  /*4480*/  BSYNC B0 ;  /* 0x0000000000007941 */ /* 0x000fea0003800000 */
.L_x_2260:
        /* <DEDUP_REMOVED lines=19> */
[----:B------:R-:W3:Y:S04]  /*45c0*/  LDG.E.128.CONSTANT R12, [R2.64] ;  /* 0x0000000e020c7981 */ /* 0x000ee8000c1e9d00 */
[----:B------:R-:W4:Y:S01]  /*45d0*/  LDG.E.128.CONSTANT R16, [R6.64] ;  /* 0x0000000e06107981 */ /* 0x000f22000c1e9d00 */
[----:B------:R-:W-:Y:S01]  /*45e0*/  BSSY B0, `(.L_x_2262) ;  /* 0x000002b000007945 */ /* 0x000fe20003800000 */
[----:B--2---:R-:W0:Y:S01]  /*45f0*/  MUFU.RCP R10, R8 ;  /* 0x00000008000a7308 */ /* 0x004e220000001000 */
[----:B---3--:R-:W-:Y:S02]  /*4600*/  FMUL.FTZ R11, R12, UR17 ;  /* 0x000000110c0b7c20 */ /* 0x008fe40008410000 */
[----:B------:R-:W-:-:S02]  /*4610*/  FMUL.FTZ R0, R13, UR17 ;  /* 0x000000110d007c20 */ /* 0x000fc40008410000 */
[----:B----4-:R-:W-:Y:S02]  /*4620*/  FMUL.FTZ R11, R16, R11 ;  /* 0x0000000b100b7220 */ /* 0x010fe40000410000 */
[----:B------:R-:W-:Y:S02]  /*4630*/  FMUL.FTZ R13, R14, UR17 ;  /* 0x000000110e0d7c20 */ /* 0x000fe40008410000 */
        /* <DEDUP_REMOVED lines=37> */
.L_x_2263:
[----:B------:R-:W-:Y:S05]  /*4890*/  BSYNC B0 ;  /* 0x0000000000007941 */ /* 0x000fea0003800000 */
.L_x_2262:
        /* <DEDUP_REMOVED lines=12> */
.L_x_2265:
[----:B------:R-:W-:Y:S05]  /*4960*/  BSYNC B0 ;  /* 0x0000000000007941 */ /* 0x000fea0003800000 */
.L_x_2264:
        /* <DEDUP_REMOVED lines=12> */
.L_x_2267:
[----:B------:R-:W-:Y:S05]  /*4a30*/  BSYNC B0 ;  /* 0x0000000000007941 */ /* 0x000fea0003800000 */
.L_x_2266:
        /* <DEDUP_REMOVED lines=11> */
.L_x_2269:
[----:B------:R-:W-:Y:S05]  /*4af0*/  BSYNC B0 ;  /* 0x0000000000007941 */ /* 0x000fea0003800000 */
.L_x_2268:
        /* <DEDUP_REMOVED lines=13> */
.L_x_2270:
[----:B------:R-:W-:Y:S05]  /*4bd0*/  EXIT ;  /* 0x000000000000794d */ /* 0x000fea0003800000 */
        .weak           $__internal_50_$__cuda_sm20_div_s64
        .type           $__internal_50_$__cuda_sm20_div_s64,@function
        .size           $__internal_50_$__cuda_sm20_div_s64,($__internal_51_$__cuda_sm20_div_u64 - $__internal_50_$__cuda_sm20_div_s64)
$__internal_50_$__cuda_sm20_div_s64:
        /* <DEDUP_REMOVED lines=83> */
[----:B------:R-:W-:Y:S06]  /*5110*/  RET.REL.NODEC R2 `(_ZN4vllm31rms_norm_per_block_quant_kernelIfN3c1013Float8_e4m3fnELb0ELb0ELi64EEEvPT0_PfPKT_S8_PKffiiPS6_l) ;  /* 0xffffaee002007950 */ /* 0x000fec0003c3ffff */
        .weak           $__internal_51_$__cuda_sm20_div_u64
        .type           $__internal_51_$__cuda_sm20_div_u64,@function
        .size           $__internal_51_$__cuda_sm20_div_u64,(.L_x_3084 - $__internal_51_$__cuda_sm20_div_u64)
$__internal_51_$__cuda_sm20_div_u64:
        /* <DEDUP_REMOVED lines=48> */
[C---:B------:R-:W-:Y:S01]  /*5420*/  ISETP.GE.U32.AND.EX P0, PT, R16.reuse, R11, PT, P0 ;  /* 0x0000000b1000720c */ /* 0x040fe20003f06100 */
[----:B------:R-:W-:Y:S02]  /*5430*/  IMAD.X R12, RZ, RZ, R19, P2 ;  /* 0x000000ffff0c7224 */ /* 0x000fe400010e0613 */
[----:B------:R-:W-:Y:S01]  /*5440*/  IMAD.X R14, R16, 0x1, ~R11, P1 ;  /* 0x00000001100e7824 */ /* 0x000fe200008e0e0b */
        /* <DEDUP_REMOVED lines=16> */
[----:B------:R-:W-:Y:S06]  /*5550*/  RET.REL.NODEC R8 `(_ZN4vllm31rms_norm_per_block_quant_kernelIfN3c1013Float8_e4m3fnELb0ELb0ELi64EEEvPT0_PfPKT_S8_PKffiiPS6_l) ;  /* 0xffffaaa008007950 */ /* 0x000fec0003c3ffff */
.L_x_2272:
        /* <DEDUP_REMOVED lines=10> */
.L_x_3084:


//--------------------- .text._ZN4vllm31rms_norm_per_block_quant_kernelIfaLb0ELb1ELi64EEEvPT0_PfPKT_S6_PKffiiPS4_l --------------------------
	.section	.text._ZN4vllm31rms_norm_per_block_quant_kernelIfaLb0ELb1ELi64EEEvPT0_PfPKT_S6_PKffiiPS4_l,"ax",@progbits
	.sectioninfo	@"SHI_REGISTERS=56"
	.align	128
        .global         _ZN4vllm31rms_norm_per_block_quant_kernelIfaLb0ELb1ELi64EEEvPT0_PfPKT_S6_PKffiiPS4_l
        .type           _ZN4vllm31rms_norm_per_block_quant_kernelIfaLb0ELb1ELi64EEEvPT0_PfPKT_S6_PKffiiPS4_l,@function
        .size           _ZN4vllm31rms_norm_per_block_quant_kernelIfaLb0ELb1ELi64EEEvPT0_PfPKT_S6_PKffiiPS4_l,(.L_x_3087 - _ZN4vllm31rms_norm_per_block_quant_kernelIfaLb0ELb1ELi64EEEvPT0_PfPKT_S6_PKffiiPS4_l)
        .other          _ZN4vllm31rms_norm_per_block_quant_kernelIfaLb0ELb1ELi64EEEvPT0_PfPKT_S6_PKffiiPS4_l,@"STO_CUDA_ENTRY STV_DEFAULT"
_ZN4vllm31rms_norm_per_block_quant_kernelIfaLb0ELb1ELi64EEEvPT0_PfPKT_S6_PKffiiPS4_l:
.text._ZN4vllm31rms_norm_per_block_quant_kernelIfaLb0ELb1ELi64EEEvPT0_PfPKT_S6_PKffiiPS4_l:
        /* <DEDUP_REMOVED lines=19> */
.L_x_2275:
        /* <DEDUP_REMOVED lines=40> */
.L_x_2274:
[----:B------:R-:W-:Y:S05]  /*03b0*/  BSYNC B0 ;  /* 0x0000000000007941 */ /* 0x000fea0003800000 */
.L_x_2273:
        /* <DEDUP_REMOVED lines=101> */
.L_x_2277:
        /* <DEDUP_REMOVED lines=58> */
.L_x_2278:
[----:B0-----:R-:W-:Y:S05]  /*0db0*/  BSYNC B0 ;  /* 0x0000000000007941 */ /* 0x001fea0003800000 */
.L_x_2276:
        /* <DEDUP_REMOVED lines=20> */
[----:B01----:R-:W-:Y:S05]  /*0f00*/  CALL.REL.NOINC `($__internal_52_$__cuda_sm20_div_s64) ;  /* 0x0000304000007944 */ /* 0x003fea0003c00000 */
[----:B------:R-:W-:Y:S02]  /*0f10*/  IMAD.MOV.U32 R42, RZ, RZ, R10 ;  /* 0x000000ffff2a7224 */ /* 0x000fe400078e000a */
[----:B------:R-:W-:Y:S01]  /*0f20*/  IMAD.MOV.U32 R43, RZ, RZ, R11 ;  /* 0x000000ffff2b7224 */ /* 0x000fe200078e000b */
[----:B------:R-:W-:Y:S05]  /*0f30*/  BRA `(.L_x_2280) ;  /* 0x0000018000007947 */ /* 0x000fea0003800000 */
.L_x_2279:
        /* <DEDUP_REMOVED lines=24> */
.L_x_2280:
        /* <DEDUP_REMOVED lines=9> */
[----:B-1----:R-:W-:Y:S05]  /*1150*/  CALL.REL.NOINC `($__internal_52_$__cuda_sm20_div_s64) ;  /* 0x00002df000007944 */ /* 0x002fea0003c00000 */
[-C--:B------:R-:W-:Y:S01]  /*1160*/  IADD3 R7, P0, RZ, -R10.reuse, RZ ;  /* 0x8000000aff077210 */ /* 0x080fe20007f1e0ff */
[----:B------:R-:W-:Y:S01]  /*1170*/  IMAD.MOV.U32 R5, RZ, RZ, RZ ;  /* 0x000000ffff057224 */ /* 0x000fe200078e00ff */
[----:B------:R-:W-:Y:S01]  /*1180*/  MOV R44, R10 ;  /* 0x0000000a002c7202 */ /* 0x000fe20000000f00 */
[--C-:B------:R-:W-:Y:S02]  /*1190*/  IMAD.MOV.U32 R45, RZ, RZ, R11.reuse ;  /* 0x000000ffff2d7224 */ /* 0x100fe400078e000b */
[----:B------:R-:W-:-:S02]  /*11a0*/  IMAD.X R3, RZ, RZ, ~R11, P0 ;  /* 0x000000ffff037224 */ /* 0x000fc400000e0e0b */
[----:B------:R-:W-:-:S04]  /*11b0*/  IMAD.WIDE.U32 R4, R42, R7, R4 ;  /* 0x000000072a047225 */ /* 0x000fc800078e0004 */
[----:B------:R-:W-:-:S04]  /*11c0*/  IMAD R3, R3, R42, RZ ;  /* 0x0000002a03037224 */ /* 0x000fc800078e02ff */
[----:B------:R-:W-:-:S04]  /*11d0*/  IMAD R3, R43, R7, R3 ;  /* 0x000000072b037224 */ /* 0x000fc800078e0203 */
[----:B------:R-:W-:Y:S01]  /*11e0*/  IMAD.IADD R5, R5, 0x1, R3 ;  /* 0x0000000105057824 */ /* 0x000fe200078e0203 */
[----:B------:R-:W-:Y:S05]  /*11f0*/  BRA `(.L_x_2283) ;  /* 0x0000016000007947 */ /* 0x000fea0003800000 */
.L_x_2282:
        /* <DEDUP_REMOVED lines=19> */
[----:B------:R-:W-:-:S04]  /*1330*/  @!P2 LOP3.LUT R44, RZ, R42, RZ, 0x33, !PT ;  /* 0x0000002aff2ca212 */ /* 0x000fc800078e33ff */
[----:B------:R-:W-:-:S05]  /*1340*/  IADD3 R3, -R44, RZ, RZ ;  /* 0x000000ff2c037210 */ /* 0x000fca0007ffe1ff */
[----:B------:R-:W-:Y:S02]  /*1350*/  IMAD R4, R42, R3, R4 ;  /* 0x000000032a047224 */ /* 0x000fe400078e0204 */
.L_x_2283:
[----:B------:R-:W-:Y:S05]  /*1360*/  BSYNC B0 ;  /* 0x0000000000007941 */ /* 0x000fea0003800000 */
.L_x_2281:
        /* <DEDUP_REMOVED lines=9> */
[----:B------:R-:W-:Y:S01]  /*1400*/  IMAD.X R8, R5, 0x1, R6, P1 ;  /* 0x0000000105087824 */ /* 0x000fe200008e0606 */
[----:B------:R-:W-:Y:S02]  /*1410*/  HFMA2.MMA R0, -RZ, RZ, 0, 0 ;  /* 0x00000000ff007435 */ /* 0x000fe400000001ff */
        /* <DEDUP_REMOVED lines=26> */
[----:B-1----:R-:W-:Y:S05]  /*15c0*/  CALL.REL.NOINC `($__internal_53_$__cuda_sm20_div_u64) ;  /* 0x00002ec000007944 */ /* 0x002fea0003c00000 */
[----:B------:R-:W-:Y:S02]  /*15d0*/  IMAD.MOV.U32 R8, RZ, RZ, R10 ;  /* 0x000000ffff087224 */ /* 0x000fe400078e000a */
[----:B------:R-:W-:Y:S01]  /*15e0*/  IMAD.MOV.U32 R9, RZ, RZ, R11 ;  /* 0x000000ffff097224 */ /* 0x000fe200078e000b */
[----:B------:R-:W-:Y:S05]  /*15f0*/  BRA `(.L_x_2288) ;  /* 0x0000013000007947 */ /* 0x000fea0003800000 */
.L_x_2287:
[----:B------:R-:W0:Y:S01]  /*1600*/  I2F.U32.RP R12, R42 ;  /* 0x0000002a000c7306 */ /* 0x000e220000209000 */
[----:B------:R-:W-:-:S07]  /*1610*/  ISETP.NE.U32.AND P2, PT, R42, RZ, PT ;  /* 0x000000ff2a00720c */ /* 0x000fce0003f45070 */
[----:B0-----:R-:W0:Y:S02]  /*1620*/  MUFU.RCP R12, R12 ;  /* 0x0000000c000c7308 */ /* 0x001e240000001000 */
[----:B0-----:R-:W-:-:S06]  /*1630*/  IADD3 R10, R12, 0xffffffe, RZ ;  /* 0x0ffffffe0c0a7810 */ /* 0x001fcc0007ffe0ff */
[----:B------:R0:W2:Y:S02]  /*1640*/  F2I.FTZ.U32.TRUNC.NTZ R11, R10 ;  /* 0x0000000a000b7305 */ /* 0x0000a4000021f000 */
[----:B0-----:R-:W-:Y:S01]  /*1650*/  IMAD.MOV.U32 R10, RZ, RZ, RZ ;  /* 0x000000ffff0a7224 */ /* 0x001fe200078e00ff */
[----:B--2---:R-:W-:-:S05]  /*1660*/  IADD3 R13, RZ, -R11, RZ ;  /* 0x8000000bff0d7210 */ /* 0x004fca0007ffe0ff */
        /* <DEDUP_REMOVED lines=12> */
.L_x_2288:
[----:B------:R-:W-:Y:S05]  /*1730*/  BSYNC B1 ;  /* 0x0000000000017941 */ /* 0x000fea0003800000 */
.L_x_2286:
        /* <DEDUP_REMOVED lines=9> */
[----:B------:R-:W-:Y:S01]  /*17d0*/  MOV R20, RZ ;  /* 0x000000ff00147202 */ /* 0x000fe20000000f00 */
[----:B------:R-:W-:Y:S02]  /*17e0*/  IMAD.MOV.U32 R0, RZ, RZ, RZ ;  /* 0x000000ffff007224 */ /* 0x000fe400078e00ff */
.L_x_2291:
        /* <DEDUP_REMOVED lines=27> */
.L_x_2290:
[----:B------:R-:W-:Y:S05]  /*19a0*/  BSYNC B1 ;  /* 0x0000000000017941 */ /* 0x000fea0003800000 */
.L_x_2289:
        /* <DEDUP_REMOVED lines=9> */
.L_x_2292:
[----:B------:R-:W-:Y:S01]  /*1a40*/  IMAD.MOV.U32 R8, RZ, RZ, R34 ;  /* 0x000000ffff087224 */ /* 0x000fe200078e0022 */
[----:B------:R-:W-:Y:S01]  /*1a50*/  MOV R9, R35 ;  /* 0x0000002300097202 */ /* 0x000fe20000000f00 */
[----:B------:R-:W-:Y:S02]  /*1a60*/  IMAD.MOV.U32 R12, RZ, RZ, R36 ;  /* 0x000000ffff0c7224 */ /* 0x000fe400078e0024 */
[----:B------:R-:W-:-:S03]  /*1a70*/  IMAD.MOV.U32 R13, RZ, RZ, R37 ;  /* 0x000000ffff0d7224 */ /* 0x000fc600078e0025 */
        /* <DEDUP_REMOVED lines=9> */
[----:B------:R-:W-:Y:S02]  /*1b10*/  IADD3 R52, P1, R36, R51, RZ ;  /* 0x0000003324347210 */ /* 0x000fe40007f3e0ff */
[----:B------:R-:W-:-:S03]  /*1b20*/  IADD3.X R33, R35, R50, RZ, P0, !PT ;  /* 0x0000003223217210 */ /* 0x000fc600007fe4ff */
[----:B------:R-:W-:Y:S02]  /*1b30*/  IMAD.X R53, R37, 0x1, R50, P1 ;  /* 0x0000000125357824 */ /* 0x000fe400008e0632 */
        /* <DEDUP_REMOVED lines=60> */
[----:B------:R-:W-:Y:S02]  /*1f00*/  IADD3 R34, P1, R48, R51, RZ ;  /* 0x0000003330227210 */ /* 0x000fe40007f3e0ff */
[----:B------:R-:W-:Y:S02]  /*1f10*/  FMNMX.FTZ R0, R0, |R9|, !PT ;  /* 0x4000000900007209 */ /* 0x000fe40007810000 */
[----:B------:R-:W-:Y:S01]  /*1f20*/  IADD3 R36, P2, R46, R51, RZ ;  /* 0x000000332e247210 */ /* 0x000fe20007f5e0ff */
[----:B------:R-:W-:Y:S01]  /*1f30*/  IMAD.X R35, R49, 0x1, R50, P1 ;  /* 0x0000000131237824 */ /* 0x000fe200008e0632 */
[----:B------:R-:W-:-:S02]  /*1f40*/  FMNMX.FTZ R0, R0, |R39|, !PT ;  /* 0x4000002700007209 */ /* 0x000fc40007810000 */
[----:B------:R-:W-:Y:S01]  /*1f50*/  IADD3.X R37, R47, R50, RZ, P2, !PT ;  /* 0x000000322f257210 */ /* 0x000fe200017fe4ff */
[----:B------:R-:W-:Y:S05]  /*1f60*/  @!P0 BRA `(.L_x_2292) ;  /* 0xfffffad000008947 */ /* 0x000fea000383ffff */
.L_x_2285:
[----:B------:R-:W-:Y:S05]  /*1f70*/  BSYNC B0 ;  /* 0x0000000000007941 */ /* 0x000fea0003800000 */
.L_x_2284:
        /* <DEDUP_REMOVED lines=16> */
[----:B-1----:R-:W-:Y:S05]  /*2080*/  CALL.REL.NOINC `($__internal_52_$__cuda_sm20_div_s64) ;  /* 0x00001ec000007944 */ /* 0x002fea0003c00000 */
[----:B------:R-:W-:Y:S05]  /*2090*/  BRA `(.L_x_2294) ;  /* 0x0000017000007947 */ /* 0x000fea0003800000 */
.L_x_2293:
        /* <DEDUP_REMOVED lines=22> */
[----:B------:R-:W-:-:S04]  /*2200*/  MOV R10, UR4 ;  /* 0x00000004000a7c02 */ /* 0x000fc80008000f00 */
.L_x_2294:
[----:B------:R-:W-:-:S04]  /*2210*/  ISETP.GE.U32.AND P0, PT, R10, 0x1, PT ;  /* 0x000000010a00780c */ /* 0x000fc80003f06070 */
        /* <DEDUP_REMOVED lines=33> */
.L_x_2303:
        /* <DEDUP_REMOVED lines=10> */
[----:B------:R-:W-:-:S03]  /*24d0*/  IMAD.MOV.U32 R14, RZ, RZ, R39 ;  /* 0x000000ffff0e7224 */ /* 0x000fc600078e0027 */
[----:B------:R-:W-:Y:S01]  /*24e0*/  IADD3 R41, R47, R17, RZ ;  /* 0x000000112f297210 */ /* 0x000fe20007ffe0ff */
        /* <DEDUP_REMOVED lines=27> */
[----:B------:R-:W-:Y:S02]  /*26a0*/  ISETP.GE.U32.AND P0, PT, R50, R15, PT ;  /* 0x0000000f3200720c */ /* 0x000fe40003f06070 */
[----:B------:R-:W-:-:S04]  /*26b0*/  IADD3.X R47, RZ, R52, RZ, P2, !PT ;  /* 0x00000034ff2f7210 */ /* 0x000fc800017fe4ff */
        /* <DEDUP_REMOVED lines=17> */
[----:B------:R-:W-:Y:S01]  /*27d0*/  IMAD.MOV.U32 R40, RZ, RZ, R50 ;  /* 0x000000ffff287224 */ /* 0x000fe200078e0032 */
[----:B------:R-:W-:-:S03]  /*27e0*/  MOV R50, R51 ;  /* 0x0000003300327202 */ /* 0x000fc60000000f00 */
        /* <DEDUP_REMOVED lines=15> */
[----:B------:R-:W-:Y:S01]  /*28e0*/  IMAD.X R47, RZ, RZ, R52, P1 ;  /* 0x000000ffff2f7224 */ /* 0x000fe200008e0634 */
[----:B------:R-:W-:-:S04]  /*28f0*/  @P0 IADD3.X R47, RZ, R52, RZ, P2, !PT ;  /* 0x00000034ff2f0210 */ /* 0x000fc800017fe4ff */
.L_x_2301:
[----:B------:R-:W-:Y:S05]  /*2900*/  BSYNC B2 ;  /* 0x0000000000027941 */ /* 0x000fea0003800000 */
.L_x_2300:
[----:B------:R-:W-:-:S04]  /*2910*/  ISETP.GE.U32.AND P0, PT, R18, 0x60, PT ;  /* 0x000000601200780c */ /* 0x000fc80003f06070 */
[----:B------:R-:W-:-:S13]  /*2920*/  ISETP.GE.U32.AND.EX P0, PT, R19, RZ, PT, P0 ;  /* 0x000000ff1300720c */ /* 0x000fda0003f06100 */
[----:B------:R-:W-:Y:S05]  /*2930*/  @!P0 BRA `(.L_x_2299) ;  /* 0x0000015000008947 */ /* 0x000fea0003800000 */
[----:B------:R3:W4:Y:S01]  /*2940*/  LDS R19, [R14] ;  /* 0x000000000e137984 */ /* 0x0007220000000800 */
[----:B------:R-:W-:-:S03]  /*2950*/  LEA R18, R50, 0x180, 0x2 ;  /* 0x0000018032127811 */ /* 0x000fc600078e10ff */
.L_x_2302:
        /* <DEDUP_REMOVED lines=19> */
.L_x_2299:
[----:B------:R-:W-:Y:S05]  /*2a90*/  BSYNC B1 ;  /* 0x0000000000017941 */ /* 0x000fea0003800000 */
.L_x_2298:
        /* <DEDUP_REMOVED lines=43> */
.L_x_2297:
[----:B------:R-:W-:Y:S05]  /*2d50*/  BSYNC B0 ;  /* 0x0000000000007941 */ /* 0x000fea0003800000 */
.L_x_2296:
[----:B------:R-:W-:Y:S02]  /*2d60*/  IADD3 R27, R27, 0x1, RZ ;  /* 0x000000011b1b7810 */ /* 0x000fe40007ffe0ff */
[----:B------:R-:W-:Y:S02]  /*2d70*/  IADD3 R29, P1, R29, 0x1, RZ ;  /* 0x000000011d1d7810 */ /* 0x000fe40007f3e0ff */
[----:B------:R-:W-:-:S03]  /*2d80*/  ISETP.GT.U32.AND P0, PT, R10, R27, PT ;  /* 0x0000001b0a00720c */ /* 0x000fc60003f04070 */
[----:B------:R-:W-:Y:S01]  /*2d90*/  IMAD.X R28, RZ, RZ, R28, P1 ;  /* 0x000000ffff1c7224 */ /* 0x000fe200008e061c */
[----:B------:R-:W-:-:S13]  /*2da0*/  ISETP.GT.AND.EX P0, PT, R11, RZ, PT, P0 ;  /* 0x000000ff0b00720c */ /* 0x000fda0003f04300 */
[----:B------:R-:W-:Y:S05]  /*2db0*/  @P0 BRA `(.L_x_2303) ;  /* 0xfffff67000000947 */ /* 0x000fea000383ffff */
.L_x_2295:
[----:B------:R-:W-:Y:S01]  /*2dc0*/  IADD3 R7, P0, R7, 0x10, RZ ;  /* 0x0000001007077810 */ /* 0x000fe20007f1e0ff */
[----:B------:R-:W-:Y:S01]  /*2dd0*/  USHF.R.S32.HI UR4, URZ, 0x1f, UR9 ;  /* 0x0000001f3f047899 */ /* 0x000fe20008011409 */
[----:B------:R-:W-:-:S03]  /*2de0*/  LEA R0, P1, R44, R4, 0x4 ;  /* 0x000000042c007211 */ /* 0x000fc600078220ff */
[----:B------:R-:W-:Y:S01]  /*2df0*/  IMAD.X R3, RZ, RZ, R6, P0 ;  /* 0x000000ffff037224 */ /* 0x000fe200000e0606 */
[----:B------:R-:W-:Y:S02]  /*2e00*/  ISETP.LT.U32.AND P0, PT, R7, UR9, PT ;  /* 0x0000000907007c0c */ /* 0x000fe4000bf01070 */
[----:B------:R-:W-:Y:S02]  /*2e10*/  LEA.HI.X R2, R44, R5, R45, 0x4, P1 ;  /* 0x000000052c027211 */ /* 0x000fe400008f242d */
[----:B------:R-:W-:Y:S02]  /*2e20*/  ISETP.LT.AND.EX P0, PT, R3, UR4, PT, P0 ;  /* 0x0000000403007c0c */ /* 0x000fe4000bf01300 */
        /* <DEDUP_REMOVED lines=12> */
[----:B------:R-:W-:Y:S01]  /*2ef0*/  @P0 IMAD.MOV.U32 R5, RZ, RZ, c[0x0][0x184] ;  /* 0x00006100ff050624 */ /* 0x000fe200078e00ff */
[----:B------:R-:W-:-:S05]  /*2f00*/  @P0 MOV R4, c[0x0][0x180] ;  /* 0x0000600000040a02 */ /* 0x000fca0000000f00 */
        /* <DEDUP_REMOVED lines=14> */
[----:B------:R-:W-:Y:S01]  /*2ff0*/  IMAD.MOV.U32 R17, RZ, RZ, c[0x0][0x1a0] ;  /* 0x00006800ff117624 */ /* 0x000fe200078e00ff */
[----:B------:R-:W-:Y:S01]  /*3000*/  MOV R18, 0x3030 ;  /* 0x0000303000127802 */ /* 0x000fe20000000f00 */
[----:B------:R-:W-:Y:S02]  /*3010*/  IMAD.MOV.U32 R13, RZ, RZ, c[0x0][0x1a4] ;  /* 0x00006900ff0d7624 */ /* 0x000fe400078e00ff */
[----:B-1234-:R-:W-:Y:S05]  /*3020*/  CALL.REL.NOINC `($__internal_54_$__cuda_sm20_rem_s64) ;  /* 0x000018a000007944 */ /* 0x01efea0003c00000 */
[----:B------:R-:W-:Y:S02]  /*3030*/  IMAD.MOV.U32 R4, RZ, RZ, R14 ;  /* 0x000000ffff047224 */ /* 0x000fe400078e000e */
[----:B------:R-:W-:Y:S01]  /*3040*/  IMAD.MOV.U32 R5, RZ, RZ, R15 ;  /* 0x000000ffff057224 */ /* 0x000fe200078e000f */
[----:B------:R-:W-:Y:S05]  /*3050*/  BRA `(.L_x_2307) ;  /* 0x0000013000007947 */ /* 0x000fea0003800000 */
.L_x_2306:
[----:B------:R-:W0:Y:S01]  /*3060*/  I2F.U32.RP R6, c[0x0][0x1a0] ;  /* 0x0000680000067b06 */ /* 0x000e220000209000 */
[----:B------:R-:W-:-:S07]  /*3070*/  ISETP.NE.U32.AND P1, PT, RZ, c[0x0][0x1a0], PT ;  /* 0x00006800ff007a0c */ /* 0x000fce0003f25070 */
[----:B0-----:R-:W0:Y:S02]  /*3080*/  MUFU.RCP R6, R6 ;  /* 0x0000000600067308 */ /* 0x001e240000001000 */
[----:B0-----:R-:W-:-:S06]  /*3090*/  IADD3 R4, R6, 0xffffffe, RZ ;  /* 0x0ffffffe06047810 */ /* 0x001fcc0007ffe0ff */
[----:B------:R0:W5:Y:S02]  /*30a0*/  F2I.FTZ.U32.TRUNC.NTZ R5, R4 ;  /* 0x0000000400057305 */ /* 0x000164000021f000 */
[----:B0-----:R-:W-:Y:S01]  /*30b0*/  IMAD.MOV.U32 R4, RZ, RZ, RZ ;  /* 0x000000ffff047224 */ /* 0x001fe200078e00ff */
[----:B-----5:R-:W-:-:S05]  /*30c0*/  IADD3 R7, RZ, -R5, RZ ;  /* 0x80000005ff077210 */ /* 0x020fca0007ffe0ff */
        /* <DEDUP_REMOVED lines=12> */
.L_x_2307:
[----:B------:R-:W-:Y:S01]  /*3190*/  IADD3 R7, P0, -R4, R2, RZ ;  /* 0x0000000204077210 */ /* 0x000fe20007f1e1ff */
[----:B------:R-:W-:Y:S01]  /*31a0*/  UMOV UR4, UR8 ;  /* 0x0000000800047c82 */ /* 0x000fe20008000000 */
[----:B------:R-:W-:Y:S01]  /*31b0*/  FMUL.FTZ R0, R0, 0.0078740157186985015869 ;  /* 0x3c01020400007820 */ /* 0x000fe20000410000 */
[----:B------:R-:W-:Y:S01]  /*31c0*/  UMOV UR5, URZ ;  /* 0x0000003f00057c82 */ /* 0x000fe20008000000 */
[----:B------:R-:W-:-:S05]  /*31d0*/  IADD3.X R3, ~R5, R3, RZ, P0, !PT ;  /* 0x0000000305037210 */ /* 0x000fca00007fe5ff */
        /* <DEDUP_REMOVED lines=8> */
.L_x_2305:
[----:B------:R-:W-:Y:S05]  /*3260*/  BSYNC B0 ;  /* 0x0000000000007941 */ /* 0x000fea0003800000 */
.L_x_2304:
        /* <DEDUP_REMOVED lines=14> */
[----:B0-----:R-:W-:Y:S01]  /*3350*/  MOV R3, UR5 ;  /* 0x0000000500037c02 */ /* 0x001fe20008000f00 */
[----:B------:R-:W-:-:S03]  /*3360*/  IMAD.U32 R2, RZ, RZ, UR4 ;  /* 0x00000004ff027e24 */ /* 0x000fc6000f8e00ff */
[----:B------:R-:W-:Y:S01]  /*3370*/  IADD3.X R12, R12, -0x1, RZ, P1, !PT ;  /* 0xffffffff0c0c7810 */ /* 0x000fe20000ffe4ff */
[----:B------:R-:W-:Y:S02]  /*3380*/  IMAD.U32 R3, RZ, RZ, UR10 ;  /* 0x0000000aff037e24 */ /* 0x000fe4000f8e00ff */
.L_x_2310:
[----:B0-----:R-:W-:Y:S02]  /*3390*/  IMAD.MOV.U32 R5, RZ, RZ, 0x10 ;  /* 0x00000010ff057424 */ /* 0x001fe400078e00ff */
[----:B------:R-:W-:Y:S02]  /*33a0*/  IMAD.MOV.U32 R9, RZ, RZ, 0x10 ;  /* 0x00000010ff097424 */ /* 0x000fe400078e00ff */
[----:B------:R-:W-:-:S04]  /*33b0*/  IMAD.WIDE.U32 R4, R16, R5, UR6 ;  /* 0x0000000610047e25 */ /* 0x000fc8000f8e0005 */
[----:B------:R-:W-:Y:S02]  /*33c0*/  IMAD.WIDE.U32 R8, R16, R9, c[0x0][0x178] ;  /* 0x00005e0010087625 */ /* 0x000fe400078e0009 */
[----:B------:R-:W5:Y:S04]  /*33d0*/  LDG.E.128.CONSTANT R4, [R4.64] ;  /* 0x0000000e04047981 */ /* 0x000f68000c1e9d00 */
[----:B------:R-:W5:Y:S01]  /*33e0*/  LDG.E.128.CONSTANT R8, [R8.64] ;  /* 0x0000000e08087981 */ /* 0x000f62000c1e9d00 */
[----:B------:R-:W-:-:S04]  /*33f0*/  LOP3.LUT R13, R12, c[0x0][0x1a4], RZ, 0xfc, !PT ;  /* 0x000069000c0d7a12 */ /* 0x000fc800078efcff */
[----:B------:R-:W-:-:S13]  /*3400*/  ISETP.NE.U32.AND P0, PT, R13, RZ, PT ;  /* 0x000000ff0d00720c */ /* 0x000fda0003f05070 */
[----:B------:R-:W-:Y:S05]  /*3410*/  @!P0 BRA `(.L_x_2308) ;  /* 0x0000006000008947 */ /* 0x000fea0003800000 */
[----:B------:R-:W-:Y:S01]  /*3420*/  IMAD.MOV.U32 R19, RZ, RZ, R0 ;  /* 0x000000ffff137224 */ /* 0x000fe200078e0000 */
[----:B------:R-:W-:Y:S01]  /*3430*/  MOV R17, c[0x0][0x1a0] ;  /* 0x0000680000117a02 */ /* 0x000fe20000000f00 */
[----:B------:R-:W-:Y:S01]  /*3440*/  IMAD.MOV.U32 R13, RZ, RZ, c[0x0][0x1a4] ;  /* 0x00006900ff0d7624 */ /* 0x000fe200078e00ff */
[----:B------:R-:W-:Y:S02]  /*3450*/  MOV R18, 0x3470 ;  /* 0x0000347000127802 */ /* 0x000fe40000000f00 */
[----:B-123-5:R-:W-:Y:S05]  /*3460*/  CALL.REL.NOINC `($__internal_54_$__cuda_sm20_rem_s64) ;  /* 0x0000146000007944 */ /* 0x02efea0003c00000 */
[----:B------:R-:W-:Y:S05]  /*3470*/  BRA `(.L_x_2309) ;  /* 0x0000013000007947 */ /* 0x000fea0003800000 */
.L_x_2308:
[----:B------:R-:W0:Y:S01]  /*3480*/  I2F.U32.RP R13, c[0x0][0x1a0] ;  /* 0x00006800000d7b06 */ /* 0x000e220000209000 */
[----:B------:R-:W-:-:S07]  /*3490*/  ISETP.NE.U32.AND P1, PT, RZ, c[0x0][0x1a0], PT ;  /* 0x00006800ff007a0c */ /* 0x000fce0003f25070 */
[----:B0-----:R-:W0:Y:S02]  /*34a0*/  MUFU.RCP R13, R13 ;  /* 0x0000000d000d7308 */ /* 0x001e240000001000 */
[----:B0-23--:R-:W-:-:S06]  /*34b0*/  IADD3 R14, R13, 0xffffffe, RZ ;  /* 0x0ffffffe0d0e7810 */ /* 0x00dfcc0007ffe0ff */
        /* <DEDUP_REMOVED lines=13> */
[----:B------:R-:W-:-:S04]  /*3590*/  @!P1 LOP3.LUT R17, RZ, c[0x0][0x1a0], RZ, 0x33, !PT ;  /* 0x00006800ff119a12 */ /* 0x000fc800078e33ff */
[----:B------:R-:W-:-:S04]  /*35a0*/  MOV R14, R17 ;  /* 0x00000011000e7202 */ /* 0x000fc80000000f00 */
.L_x_2309:
[----:B------:R-:W-:Y:S01]  /*35b0*/  IADD3 R13, P0, -R14, R0, RZ ;  /* 0x000000000e0d7210 */ /* 0x000fe20007f1e1ff */
[----:B------:R-:W-:Y:S01]  /*35c0*/  IMAD.U32 R14, RZ, RZ, UR8 ;  /* 0x00000008ff0e7e24 */ /* 0x000fe2000f8e00ff */
[----:B------:R-:W-:-:S03]  /*35d0*/  SHF.R.U32.HI R18, RZ, 0x4, R16 ;  /* 0x00000004ff127819 */ /* 0x000fc60000011610 */
[----:B------:R-:W-:Y:S01]  /*35e0*/  IMAD.X R17, R12, 0x1, ~R15, P0 ;  /* 0x000000010c117824 */ /* 0x000fe200000e0e0f */
[----:B------:R-:W-:Y:S01]  /*35f0*/  LOP3.LUT R18, R18, 0x3ffffff, RZ, 0xc0, !PT ;  /* 0x03ffffff12127812 */ /* 0x000fe200078ec0ff */
[----:B------:R-:W-:-:S04]  /*3600*/  IMAD.MOV.U32 R15, RZ, RZ, RZ ;  /* 0x000000ffff0f7224 */ /* 0x000fc800078e00ff */
[----:B------:R-:W-:Y:S02]  /*3610*/  IMAD R21, R17, R18, RZ ;  /* 0x0000001211157224 */ /* 0x000fe400078e02ff */
[----:B------:R-:W-:-:S05]  /*3620*/  IMAD.WIDE.U32 R18, R18, R13, R14 ;  /* 0x0000000d12127225 */ /* 0x000fca00078e000e */
[----:B------:R-:W-:Y:S02]  /*3630*/  IADD3 R19, R19, R21, RZ ;  /* 0x0000001513137210 */ /* 0x000fe40007ffe0ff */
[----:B------:R-:W-:-:S04]  /*3640*/  LEA R20, P0, R18, c[0x0][0x168], 0x2 ;  /* 0x00005a0012147a11 */ /* 0x000fc800078010ff */
[----:B------:R-:W-:-:S05]  /*3650*/  LEA.HI.X R21, R18, c[0x0][0x16c], R19, 0x2, P0 ;  /* 0x00005b0012157a11 */ /* 0x000fca00000f1413 */
[----:B------:R-:W2:Y:S01]  /*3660*/  LDG.E R20, [R20.64] ;  /* 0x0000000e14147981 */ /* 0x000ea2000c1e1900 */
[----:B-1---5:R-:W-:Y:S02]  /*3670*/  FMUL.FTZ R19, R4, UR17 ;  /* 0x0000001104137c20 */ /* 0x022fe40008410000 */
[----:B------:R-:W-:Y:S02]  /*3680*/  FMUL.FTZ R4, R5, UR17 ;  /* 0x0000001105047c20 */ /* 0x000fe40008410000 */
[----:B------:R-:W-:Y:S02]  /*3690*/  FMUL.FTZ R19, R8, R19 ;  /* 0x0000001308137220 */ /* 0x000fe40000410000 */
[----:B------:R-:W-:Y:S02]  /*36a0*/  FMUL.FTZ R5, R6, UR17 ;  /* 0x0000001106057c20 */ /* 0x000fe40008410000 */
[----:B------:R-:W-:Y:S02]  /*36b0*/  FMUL.FTZ R9, R9, R4 ;  /* 0x0000000409097220 */ /* 0x000fe40000410000 */
[----:B------:R-:W-:-:S02]  /*36c0*/  FMUL.FTZ R5, R10, R5 ;  /* 0x000000050a057220 */ /* 0x000fc40000410000 */
[----:B------:R-:W-:-:S04]  /*36d0*/  FMUL.FTZ R8, R7, UR17 ;  /* 0x0000001107087c20 */ /* 0x000fc80008410000 */
[----:B------:R-:W-:Y:S01]  /*36e0*/  FMUL.FTZ R11, R11, R8 ;  /* 0x000000080b0b7220 */ /* 0x000fe20000410000 */
        /* <DEDUP_REMOVED lines=18> */
[----:B0-----:R-:W-:-:S04]  /*3810*/  SHF.R.U32.HI R4, RZ, 0x4, R19 ;  /* 0x00000004ff047819 */ /* 0x001fc80000011613 */
[----:B------:R-:W-:-:S05]  /*3820*/  LOP3.LUT R4, R4, 0x3ffffff, RZ, 0xc0, !PT ;  /* 0x03ffffff04047812 */ /* 0x000fca00078ec0ff */
[----:B------:R-:W-:Y:S02]  /*3830*/  IMAD R7, R17, R4, RZ ;  /* 0x0000000411077224 */ /* 0x000fe400078e02ff */
[----:B------:R-:W-:-:S04]  /*3840*/  IMAD.WIDE.U32 R4, R4, R13, R14 ;  /* 0x0000000d04047225 */ /* 0x000fc800078e000e */
[----:B------:R-:W-:Y:S01]  /*3850*/  IMAD.IADD R5, R5, 0x1, R7 ;  /* 0x0000000105057824 */ /* 0x000fe200078e0207 */
[----:B------:R-:W-:-:S04]  /*3860*/  LEA R20, P0, R4, c[0x0][0x168], 0x2 ;  /* 0x00005a0004147a11 */ /* 0x000fc800078010ff */
[----:B------:R-:W-:Y:S01]  /*3870*/  LEA.HI.X R21, R4, c[0x0][0x16c], R5, 0x2, P0 ;  /* 0x00005b0004157a11 */ /* 0x000fe200000f1405 */
[----:B------:R-:W-:Y:S02]  /*3880*/  IMAD.MOV.U32 R4, RZ, RZ, 0x10 ;  /* 0x00000010ff047424 */ /* 0x000fe400078e00ff */
[----:B------:R-:W-:Y:S02]  /*3890*/  IMAD.MOV.U32 R16, RZ, RZ, 0x10 ;  /* 0x00000010ff107424 */ /* 0x000fe400078e00ff */
        /* <DEDUP_REMOVED lines=9> */
[----:B------:R-:W-:Y:S02]  /*3930*/  FMUL.FTZ R21, R9, R22 ;  /* 0x0000001609157220 */ /* 0x000fe40000410000 */
[----:B------:R-:W-:Y:S02]  /*3940*/  FMUL.FTZ R25, R6, UR17 ;  /* 0x0000001106197c20 */ /* 0x000fe40008410000 */
[C---:B0-----:R-:W-:Y:S02]  /*3950*/  FMUL.FTZ R23, R18.reuse, R23 ;  /* 0x0000001712177220 */ /* 0x041fe40000410000 */
[----:B------:R-:W-:Y:S01]  /*3960*/  FMUL.FTZ R6, R18, R21 ;  /* 0x0000001512067220 */ /* 0x000fe20000410000 */
[----:B------:R-:W-:Y:S01]  /*3970*/  IADD3 R21, R19, c[0x0][0x0], RZ ;  /* 0x0000000013157a10 */ /* 0x000fe20007ffe0ff */
[----:B------:R-:W-:-:S02]  /*3980*/  FMUL.FTZ R25, R10, R25 ;  /* 0x000000190a197220 */ /* 0x000fc40000410000 */
[----:B------:R-:W-:Y:S01]  /*3990*/  FMUL.FTZ R4, R7, UR17 ;  /* 0x0000001107047c20 */ /* 0x000fe20008410000 */
[----:B------:R-:W-:Y:S01]  /*39a0*/  F2I.S8.NTZ R23, R23 ;  /* 0x0000001700177305 */ /* 0x000fe20000202100 */
[----:B------:R-:W-:Y:S01]  /*39b0*/  FMUL.FTZ R25, R18, R25 ;  /* 0x0000001912197220 */ /* 0x000fe20000410000 */
[----:B------:R-:W-:Y:S01]  /*39c0*/  ISETP.GE.U32.AND P0, PT, R21, UR9, PT ;  /* 0x0000000915007c0c */ /* 0x000fe2000bf06070 */
        /* <DEDUP_REMOVED lines=18> */
[----:B------:R-:W-:-:S04]  /*3af0*/  HFMA2.MMA R4, -RZ, RZ, 0, 9.5367431640625e-07 ;  /* 0x00000010ff047435 */ /* 0x000fc800000001ff */
[----:B------:R-:W2:Y:S01]  /*3b00*/  LDG.E R18, [R18.64] ;  /* 0x0000000e12127981 */ /* 0x000ea2000c1e1900 */
[----:B------:R-:W-:-:S05]  /*3b10*/  IMAD.WIDE.U32 R8, R21, R16, c[0x0][0x178] ;  /* 0x00005e0015087625 */ /* 0x000fca00078e0010 */
[----:B------:R-:W-:Y:S01]  /*3b20*/  IMAD.WIDE.U32 R4, R21, R4, UR6 ;  /* 0x0000000615047e25 */ /* 0x000fe2000f8e0004 */
[----:B------:R-:W3:Y:S05]  /*3b30*/  LDG.E.128.CONSTANT R8, [R8.64] ;  /* 0x0000000e08087981 */ /* 0x000eea000c1e9d00 */
[----:B------:R-:W4:Y:S01]  /*3b40*/  LDG.E.128.CONSTANT R4, [R4.64] ;  /* 0x0000000e04047981 */ /* 0x000f22000c1e9d00 */
[----:B--2---:R-:W0:Y:S01]  /*3b50*/  MUFU.RCP R20, R18 ;  /* 0x0000001200147308 */ /* 0x004e220000001000 */
[----:B----4-:R-:W-:Y:S02]  /*3b60*/  FMUL.FTZ R23, R4, UR17 ;  /* 0x0000001104177c20 */ /* 0x010fe40008410000 */
[----:B------:R-:W-:-:S02]  /*3b70*/  FMUL.FTZ R22, R5, UR17 ;  /* 0x0000001105167c20 */ /* 0x000fc40008410000 */
[----:B---3--:R-:W-:Y:S02]  /*3b80*/  FMUL.FTZ R23, R8, R23 ;  /* 0x0000001708177220 */ /* 0x008fe40000410000 */
[----:B------:R-:W-:Y:S02]  /*3b90*/  FMUL.FTZ R19, R6, UR17 ;  /* 0x0000001106137c20 */ /* 0x000fe40008410000 */
[----:B------:R-:W-:Y:S02]  /*3ba0*/  FMUL.FTZ R25, R9, R22 ;  /* 0x0000001609197220 */ /* 0x000fe40000410000 */
[----:B0-----:R-:W-:Y:S02]  /*3bb0*/  FMUL.FTZ R23, R20, R23 ;  /* 0x0000001714177220 */ /* 0x001fe40000410000 */
[----:B------:R-:W-:Y:S02]  /*3bc0*/  FMUL.FTZ R19, R10, R19 ;  /* 0x000000130a137220 */ /* 0x000fe40000410000 */
[----:B------:R-:W-:-:S02]  /*3bd0*/  FMUL.FTZ R25, R20, R25 ;  /* 0x0000001914197220 */ /* 0x000fc40000410000 */
[----:B------:R-:W-:Y:S01]  /*3be0*/  FMUL.FTZ R19, R20, R19 ;  /* 0x0000001314137220 */ /* 0x000fe20000410000 */
[----:B------:R-:W-:Y:S01]  /*3bf0*/  F2I.S8.NTZ R23, R23 ;  /* 0x0000001700177305 */ /* 0x000fe20000202100 */
[----:B------:R-:W-:-:S07]  /*3c00*/  FMUL.FTZ R6, R7, UR17 ;  /* 0x0000001107067c20 */ /* 0x000fce0008410000 */
[----:B------:R-:W0:Y:S01]  /*3c10*/  F2I.S8.NTZ R4, R25 ;  /* 0x0000001900047305 */ /* 0x000e220000202100 */
[----:B------:R-:W-:-:S07]  /*3c20*/  FMUL.FTZ R11, R11, R6 ;  /* 0x000000060b0b7220 */ /* 0x000fce0000410000 */
[----:B------:R-:W1:Y:S01]  /*3c30*/  F2I.S8.NTZ R19, R19 ;  /* 0x0000001300137305 */ /* 0x000e620000202100 */
[----:B------:R-:W-:Y:S01]  /*3c40*/  FMUL.FTZ R11, R20, R11 ;  /* 0x0000000b140b7220 */ /* 0x000fe20000410000 */
[----:B0-----:R-:W-:-:S06]  /*3c50*/  PRMT R4, R4, 0x7604, R23 ;  /* 0x0000760404047816 */ /* 0x001fcc0000000017 */
        /* <DEDUP_REMOVED lines=9> */
[----:B------:R-:W-:-:S05]  /*3cf0*/  LOP3.LUT R4, R4, 0x3ffffff, RZ, 0xc0, !PT ;  /* 0x03ffffff04047812 */ /* 0x000fca00078ec0ff */
[----:B------:R-:W-:-:S04]  /*3d00*/  IMAD.WIDE.U32 R14, R4, R13, R14 ;  /* 0x0000000d040e7225 */ /* 0x000fc800078e000e */
[----:B------:R-:W-:Y:S01]  /*3d10*/  IMAD R5, R17, R4, RZ ;  /* 0x0000000411057224 */ /* 0x000fe200078e02ff */
[----:B------:R-:W-:Y:S01]  /*3d20*/  LEA R18, P0, R14, c[0x0][0x168], 0x2 ;  /* 0x00005a000e127a11 */ /* 0x000fe200078010ff */
[----:B------:R-:W-:Y:S02]  /*3d30*/  IMAD.MOV.U32 R4, RZ, RZ, 0x10 ;  /* 0x00000010ff047424 */ /* 0x000fe400078e00ff */
[----:B------:R-:W-:-:S05]  /*3d40*/  IMAD.IADD R5, R15, 0x1, R5 ;  /* 0x000000010f057824 */ /* 0x000fca00078e0205 */
[----:B------:R-:W-:Y:S01]  /*3d50*/  LEA.HI.X R19, R14, c[0x0][0x16c], R5, 0x2, P0 ;  /* 0x00005b000e137a11 */ /* 0x000fe200000f1405 */
[----:B------:R-:W-:-:S04]  /*3d60*/  IMAD.WIDE.U32 R4, R21, R4, UR6 ;  /* 0x0000000615047e25 */ /* 0x000fc8000f8e0004 */
[----:B------:R-:W2:Y:S01]  /*3d70*/  LDG.E R18, [R18.64] ;  /* 0x0000000e12127981 */ /* 0x000ea2000c1e1900 */
[----:B------:R-:W-:-:S03]  /*3d80*/  IMAD.WIDE.U32 R8, R21, R16, c[0x0][0x178] ;  /* 0x00005e0015087625 */ /* 0x000fc600078e0010 */
[----:B------:R-:W3:Y:S04]  /*3d90*/  LDG.E.128.CONSTANT R4, [R4.64] ;  /* 0x0000000e04047981 */ /* 0x000ee8000c1e9d00 */
[----:B------:R-:W4:Y:S01]  /*3da0*/  LDG.E.128.CONSTANT R8, [R8.64] ;  /* 0x0000000e08087981 */ /* 0x000f22000c1e9d00 */
[----:B--2---:R-:W0:Y:S01]  /*3db0*/  MUFU.RCP R13, R18 ;  /* 0x00000012000d7308 */ /* 0x004e220000001000 */
[----:B---3--:R-:W-:Y:S02]  /*3dc0*/  FMUL.FTZ R15, R4, UR17 ;  /* 0x00000011040f7c20 */ /* 0x008fe40008410000 */
[----:B------:R-:W-:Y:S02]  /*3dd0*/  FMUL.FTZ R16, R5, UR17 ;  /* 0x0000001105107c20 */ /* 0x000fe40008410000 */
[----:B----4-:R-:W-:-:S02]  /*3de0*/  FMUL.FTZ R14, R8, R15 ;  /* 0x0000000f080e7220 */ /* 0x010fc40000410000 */
[----:B------:R-:W-:Y:S02]  /*3df0*/  FMUL.FTZ R15, R6, UR17 ;  /* 0x00000011060f7c20 */ /* 0x000fe40008410000 */
[----:B------:R-:W-:Y:S02]  /*3e00*/  FMUL.FTZ R16, R9, R16 ;  /* 0x0000001009107220 */ /* 0x000fe40000410000 */
[----:B------:R-:W-:Y:S02]  /*3e10*/  FMUL.FTZ R10, R10, R15 ;  /* 0x0000000f0a0a7220 */ /* 0x000fe40000410000 */
[----:B0-----:R-:W-:Y:S02]  /*3e20*/  FMUL.FTZ R14, R13, R14 ;  /* 0x0000000e0d0e7220 */ /* 0x001fe40000410000 */
[----:B------:R-:W-:Y:S02]  /*3e30*/  FMUL.FTZ R4, R7, UR17 ;  /* 0x0000001107047c20 */ /* 0x000fe40008410000 */
[----:B------:R-:W-:-:S02]  /*3e40*/  FMUL.FTZ R16, R13, R16 ;  /* 0x000000100d107220 */ /* 0x000fc40000410000 */
[----:B------:R-:W-:Y:S01]  /*3e50*/  FMUL.FTZ R10, R13, R10 ;  /* 0x0000000a0d0a7220 */ /* 0x000fe20000410000 */
[----:B------:R-:W-:Y:S01]  /*3e60*/  F2I.S8.NTZ R14, R14 ;  /* 0x0000000e000e7305 */ /* 0x000fe20000202100 */
[----:B------:R-:W-:-:S04]  /*3e70*/  FMUL.FTZ R4, R11, R4 ;  /* 0x000000040b047220 */ /* 0x000fc80000410000 */
[----:B------:R-:W-:-:S03]  /*3e80*/  FMUL.FTZ R13, R13, R4 ;  /* 0x000000040d0d7220 */ /* 0x000fc60000410000 */
[----:B------:R0:W1:Y:S08]  /*3e90*/  F2I.S8.NTZ R5, R16 ;  /* 0x0000001000057305 */ /* 0x0000700000202100 */
[----:B------:R-:W2:Y:S01]  /*3ea0*/  F2I.S8.NTZ R10, R10 ;  /* 0x0000000a000a7305 */ /* 0x000ea20000202100 */
[----:B0-----:R-:W-:-:S04]  /*3eb0*/  IADD3 R16, R21, c[0x0][0x0], RZ ;  /* 0x0000000015107a10 */ /* 0x001fc80007ffe0ff */
[----:B------:R-:W-:-:S03]  /*3ec0*/  ISETP.GE.U32.AND P0, PT, R16, UR9, PT ;  /* 0x0000000910007c0c */ /* 0x000fc6000bf06070 */
[----:B------:R-:W0:Y:S01]  /*3ed0*/  F2I.S8.NTZ R13, R13 ;  /* 0x0000000d000d7305 */ /* 0x000e220000202100 */
[----:B-1----:R-:W-:-:S04]  /*3ee0*/  PRMT R5, R5, 0x7604, R14 ;  /* 0x0000760405057816 */ /* 0x002fc8000000000e */
[----:B--2---:R-:W-:Y:S01]  /*3ef0*/  PRMT R6, R10, 0x7054, R5 ;  /* 0x000070540a067816 */ /* 0x004fe20000000005 */
[----:B------:R-:W-:-:S03]  /*3f00*/  IMAD.WIDE.U32 R4, R21, 0x4, R2 ;  /* 0x0000000415047825 */ /* 0x000fc600078e0002 */
[----:B0-----:R-:W-:-:S05]  /*3f10*/  PRMT R7, R13, 0x654, R6 ;  /* 0x000006540d077816 */ /* 0x001fca0000000006 */
[----:B------:R0:W-:Y:S01]  /*3f20*/  STG.E [R4.64], R7 ;  /* 0x0000000704007986 */ /* 0x0001e2000c10190e */
[----:B------:R-:W-:Y:S05]  /*3f30*/  @!P0 BRA `(.L_x_2310) ;  /* 0xfffff45000008947 */ /* 0x000fea000383ffff */
[----:B------:R-:W-:Y:S05]  /*3f40*/  EXIT ;  /* 0x000000000000794d */ /* 0x000fea0003800000 */
        .weak           $__internal_52_$__cuda_sm20_div_s64
        .type           $__internal_52_$__cuda_sm20_div_s64,@function
        .size           $__internal_52_$__cuda_sm20_div_s64,($__internal_53_$__cuda_sm20_div_u64 - $__internal_52_$__cuda_sm20_div_s64)
$__internal_52_$__cuda_sm20_div_s64:
        /* <DEDUP_REMOVED lines=31> */
[----:B------:R-:W-:Y:S01]  /*4140*/  IMAD.X R12, RZ, RZ, ~R13, P0 ;  /* 0x000000ffff0c7224 */ /* 0x000fe200000e0e0d */
[----:B------:R-:W-:-:S03]  /*4150*/  HFMA2.MMA R13, -RZ, RZ, 0, 0 ;  /* 0x00000000ff0d7435 */ /* 0x000fc600000001ff */
        /* <DEDUP_REMOVED lines=27> */
[----:B------:R-:W-:Y:S01]  /*4310*/  IMAD.X R19, R23, 0x1, ~R3, P1 ;  /* 0x0000000117137824 */ /* 0x000fe200008e0e03 */
[----:B------:R-:W-:Y:S02]  /*4320*/  IADD3.X R12, RZ, R17, RZ, P2, !PT ;  /* 0x00000011ff0c7210 */ /* 0x000fe400017fe4ff */
        /* <DEDUP_REMOVED lines=21> */
[----:B------:R-:W-:Y:S06]  /*4480*/  RET.REL.NODEC R2 `(_ZN4vllm31rms_norm_per_block_quant_kernelIfaLb0ELb1ELi64EEEvPT0_PfPKT_S6_PKffiiPS4_l) ;  /* 0xffffbb7002007950 */ /* 0x000fec0003c3ffff */
        .weak           $__internal_53_$__cuda_sm20_div_u64
        .type           $__internal_53_$__cuda_sm20_div_u64,@function
        .size           $__internal_53_$__cuda_sm20_div_u64,($__internal_54_$__cuda_sm20_rem_s64 - $__internal_53_$__cuda_sm20_div_u64)
$__internal_53_$__cuda_sm20_div_u64:
        /* <DEDUP_REMOVED lines=24> */
[----:B------:R-:W-:-:S04]  /*4610*/  IMAD.WIDE.U32 R16, P0, R17, R12, R16 ;  /* 0x0000000c11107225 */ /* 0x000fc80007800010 */
[C---:B------:R-:W-:Y:S02]  /*4620*/  IMAD R21, R19.reuse, R12, RZ ;  /* 0x0000000c13157224 */ /* 0x040fe400078e02ff */
[----:B------:R-:W-:Y:S01]  /*4630*/  IMAD.HI.U32 R8, P1, R19, R15, R16 ;  /* 0x0000000f13087227 */ /* 0x000fe20007820010 */
[----:B------:R-:W-:-:S03]  /*4640*/  MOV R15, RZ ;  /* 0x000000ff000f7202 */ /* 0x000fc60000000f00 */
[----:B------:R-:W-:Y:S01]  /*4650*/  IMAD.HI.U32 R12, R19, R12, RZ ;  /* 0x0000000c130c7227 */ /* 0x000fe200078e00ff */
[----:B------:R-:W-:-:S03]  /*4660*/  IADD3 R8, P2, R21, R8, RZ ;  /* 0x0000000815087210 */ /* 0x000fc60007f5e0ff */
[----:B------:R-:W-:Y:S02]  /*4670*/  IMAD.X R19, R12, 0x1, R19, P0 ;  /* 0x000000010c137824 */ /* 0x000fe400000e0613 */
[----:B------:R-:W-:-:S03]  /*4680*/  IMAD.HI.U32 R14, R8, R9, RZ ;  /* 0x00000009080e7227 */ /* 0x000fc600078e00ff */
        /* <DEDUP_REMOVED lines=14> */
[----:B------:R-:W-:Y:S02]  /*4770*/  IADD3 R9, P1, -R10, R15, RZ ;  /* 0x0000000f0a097210 */ /* 0x000fe40007f3e1ff */
[----:B------:R-:W-:Y:S02]  /*4780*/  IADD3 R8, P2, R17, 0x1, RZ ;  /* 0x0000000111087810 */ /* 0x000fe40007f5e0ff */
[C---:B------:R-:W-:Y:S01]  /*4790*/  ISETP.GE.U32.AND.EX P0, PT, R16.reuse, R11, PT, P0 ;  /* 0x0000000b1000720c */ /* 0x040fe20003f06100 */
[----:B------:R-:W-:Y:S01]  /*47a0*/  IMAD.X R14, R16, 0x1, ~R11, P1 ;  /* 0x00000001100e7824 */ /* 0x000fe200008e0e0b */
[----:B------:R-:W-:Y:S02]  /*47b0*/  IADD3.X R12, RZ, R19, RZ, P2, !PT ;  /* 0x00000013ff0c7210 */ /* 0x000fe400017fe4ff */
        /* <DEDUP_REMOVED lines=16> */
[----:B------:R-:W-:Y:S06]  /*48c0*/  RET.REL.NODEC R8 `(_ZN4vllm31rms_norm_per_block_quant_kernelIfaLb0ELb1ELi64EEEvPT0_PfPKT_S6_PKffiiPS4_l) ;  /* 0xffffb73008007950 */ /* 0x000fec0003c3ffff */
        .weak           $__internal_54_$__cuda_sm20_rem_s64
        .type           $__internal_54_$__cuda_sm20_rem_s64,@function
        .size           $__internal_54_$__cuda_sm20_rem_s64,(.L_x_3087 - $__internal_54_$__cuda_sm20_rem_s64)
$__internal_54_$__cuda_sm20_rem_s64:
        /* <DEDUP_REMOVED lines=29> */
[----:B------:R-:W-:Y:S01]  /*4aa0*/  IMAD.HI.U32 R22, R23, R27, RZ ;  /* 0x0000001b17167227 */ /* 0x000fe200078e00ff */
[----:B------:R-:W-:-:S03]  /*4ab0*/  SEL R24, R24, R19, !P1 ;  /* 0x0000001318187207 */ /* 0x000fc60004800000 */
[----:B------:R-:W-:-:S04]  /*4ac0*/  IMAD.X R20, RZ, RZ, ~R21, P0 ;  /* 0x000000ffff147224 */ /* 0x000fc800000e0e15 */
[----:B------:R-:W-:-:S04]  /*4ad0*/  IMAD.WIDE.U32 R22, P0, R23, R20, R22 ;  /* 0x0000001417167225 */ /* 0x000fc80007800016 */
[C---:B------:R-:W-:Y:S02]  /*4ae0*/  IMAD R21, R25.reuse, R20, RZ ;  /* 0x0000001419157224 */ /* 0x040fe400078e02ff */
[----:B------:R-:W-:-:S04]  /*4af0*/  IMAD.HI.U32 R22, P2, R25, R27, R22 ;  /* 0x0000001b19167227 */ /* 0x000fc80007840016 */
        /* <DEDUP_REMOVED lines=41> */
[----:B------:R-:W-:Y:S06]  /*4d90*/  RET.REL.NODEC R18 `(_ZN4vllm31rms_norm_per_block_quant_kernelIfaLb0ELb1ELi64EEEvPT0_PfPKT_S6_PKffiiPS4_l) ;  /* 0xffffb26012007950 */ /* 0x000fec0003c3ffff */
.L_x_2311:
        /* <DEDUP_REMOVED lines=14> */
.L_x_3087:


//--------------------- .text._ZN4vllm31rms_norm_per_block_quant_kernelIfN3c1013Float8_e4m3fnELb0ELb1ELi64EEEvPT0_PfPKT_S8_PKffiiPS6_l --------------------------
	.section	.text._ZN4vllm31rms_norm_per_block_quant_kernelIfN3c1013Float8_e4m3fnELb0ELb1ELi64EEEvPT0_PfPKT_S8_PKffiiPS6_l,"ax",@progbits
	.sectioninfo	@"SHI_REGISTERS=56"
	.align	128
        .global         _ZN4vllm31rms_norm_per_block_quant_kernelIfN3c1013Float8_e4m3fnELb0ELb1ELi64EEEvPT0_PfPKT_S8_PKffiiPS6_l
        .type           _ZN4vllm31rms_norm_per_block_quant_kernelIfN3c1013Float8_e4m3fnELb0ELb1ELi64EEEvPT0_PfPKT_S8_PKffiiPS6_l,@function
        .size           _ZN4vllm31rms_norm_per_block_quant_kernelIfN3c1013Float8_e4m3fnELb0ELb1ELi64EEEvPT0_PfPKT_S8_PKffiiPS6_l,(.L_x_3090 - _ZN4vllm31rms_norm_per_block_quant_kernelIfN3c1013Float8_e4m3fnELb0ELb1ELi64EEEvPT0_PfPKT_S8_PKffiiPS6_l)
        .other          _ZN4vllm31rms_norm_per_block_quant_kernelIfN3c1013Float8_e4m3fnELb0ELb1ELi64EEEvPT0_PfPKT_S8_PKffiiPS6_l,@"STO_CUDA_ENTRY STV_DEFAULT"
_ZN4vllm31rms_norm_per_block_quant_kernelIfN3c1013Float8_e4m3fnELb0ELb1ELi64EEEvPT0_PfPKT_S8_PKffiiPS6_l:
.text._ZN4vllm31rms_norm_per_block_quant_kernelIfN3c1013Float8_e4m3fnELb0ELb1ELi64EEEvPT0_PfPKT_S8_PKffiiPS6_l:
        /* <DEDUP_REMOVED lines=19> */
.L_x_2314:
        /* <DEDUP_REMOVED lines=40> */
.L_x_2313:
[----:B------:R-:W-:Y:S05]  /*03b0*/  BSYNC B0 ;  /* 0x0000000000007941 */ /* 0x000fea0003800000 */
.L_x_2312:
        /* <DEDUP_REMOVED lines=101> */
.L_x_2316:
        /* <DEDUP_REMOVED lines=58> */
.L_x_2317:
[----:B0-----:R-:W-:Y:S05]  /*0db0*/  BSYNC B0 ;  /* 0x0000000000007941 */ /* 0x001fea0003800000 */
.L_x_2315:
        /* <DEDUP_REMOVED lines=20> */
[----:B01----:R-:W-:Y:S05]  /*0f00*/  CALL.REL.NOINC `($__internal_55_$__cuda_sm20_div_s64) ;  /* 0x0000413000007944 */ /* 0x003fea0003c00000 */
[----:B------:R-:W-:Y:S02]  /*0f10*/  IMAD.MOV.U32 R42, RZ, RZ, R10 ;  /* 0x000000ffff2a7224 */ /* 0x000fe400078e000a */
[----:B------:R-:W-:Y:S01]  /*0f20*/  IMAD.MOV.U32 R43, RZ, RZ, R11 ;  /* 0x000000ffff2b7224 */ /* 0x000fe200078e000b */
[----:B------:R-:W-:Y:S05]  /*0f30*/  BRA `(.L_x_2319) ;  /* 0x0000018000007947 */ /* 0x000fea0003800000 */
.L_x_2318:
        /* <DEDUP_REMOVED lines=24> */
.L_x_2319:
        /* <DEDUP_REMOVED lines=9> */
[----:B-1----:R-:W-:Y:S05]  /*1150*/  CALL.REL.NOINC `($__internal_55_$__cuda_sm20_div_s64) ;  /* 0x00003ee000007944 */ /* 0x002fea0003c00000 */
        /* <DEDUP_REMOVED lines=10> */
.L_x_2321:
        /* <DEDUP_REMOVED lines=22> */
.L_x_2322:
[----:B------:R-:W-:Y:S05]  /*1360*/  BSYNC B0 ;  /* 0x0000000000007941 */ /* 0x000fea0003800000 */
.L_x_2320:
        /* <DEDUP_REMOVED lines=37> */
[----:B-1----:R-:W-:Y:S05]  /*15c0*/  CALL.REL.NOINC `($__internal_56_$__cuda_sm20_div_u64) ;  /* 0x00003fb000007944 */ /* 0x002fea0003c00000 */
[----:B------:R-:W-:Y:S02]  /*15d0*/  IMAD.MOV.U32 R8, RZ, RZ, R10 ;  /* 0x000000ffff087224 */ /* 0x000fe400078e000a */
[----:B------:R-:W-:Y:S01]  /*15e0*/  IMAD.MOV.U32 R9, RZ, RZ, R11 ;  /* 0x000000ffff097224 */ /* 0x000fe200078e000b */
[----:B------:R-:W-:Y:S05]  /*15f0*/  BRA `(.L_x_2327) ;  /* 0x0000013000007947 */ /* 0x000fea0003800000 */
.L_x_2326:
        /* <DEDUP_REMOVED lines=19> */
.L_x_2327:
[----:B------:R-:W-:Y:S05]  /*1730*/  BSYNC B1 ;  /* 0x0000000000017941 */ /* 0x000fea0003800000 */
.L_x_2325:
        /* <DEDUP_REMOVED lines=11> */
.L_x_2330:
        /* <DEDUP_REMOVED lines=27> */
.L_x_2329:
[----:B------:R-:W-:Y:S05]  /*19a0*/  BSYNC B1 ;  /* 0x0000000000017941 */ /* 0x000fea0003800000 */
.L_x_2328:
        /* <DEDUP_REMOVED lines=9> */
.L_x_2331:
        /* <DEDUP_REMOVED lines=83> */
.L_x_2324:
[----:B------:R-:W-:Y:S05]  /*1f70*/  BSYNC B0 ;  /* 0x0000000000007941 */ /* 0x000fea0003800000 */
.L_x_2323:
        /* <DEDUP_REMOVED lines=16> */
[----:B-1----:R-:W-:Y:S05]  /*2080*/  CALL.REL.NOINC `($__internal_55_$__cuda_sm20_div_s64) ;  /* 0x00002fb000007944 */ /* 0x002fea0003c00000 */
[----:B------:R-:W-:Y:S05]  /*2090*/  BRA `(.L_x_2333) ;  /* 0x0000017000007947 */ /* 0x000fea0003800000 */
.L_x_2332:
        /* <DEDUP_REMOVED lines=23> */
.L_x_2333:
        /* <DEDUP_REMOVED lines=34> */
.L_x_2342:
        /* <DEDUP_REMOVED lines=77> */
.L_x_2340:
[----:B------:R-:W-:Y:S05]  /*2900*/  BSYNC B2 ;  /* 0x0000000000027941 */ /* 0x000fea0003800000 */
.L_x_2339:
[----:B------:R-:W-:-:S04]  /*2910*/  ISETP.GE.U32.AND P0, PT, R18, 0x60, PT ;  /* 0x000000601200780c */ /* 0x000fc80003f06070 */
[----:B------:R-:W-:-:S13]  /*2920*/  ISETP.GE.U32.AND.EX P0, PT, R19, RZ, PT, P0 ;  /* 0x000000ff1300720c */ /* 0x000fda0003f06100 */
[----:B------:R-:W-:Y:S05]  /*2930*/  @!P0 BRA `(.L_x_2338) ;  /* 0x0000015000008947 */ /* 0x000fea0003800000 */
[----:B------:R3:W4:Y:S01]  /*2940*/  LDS R19, [R14] ;  /* 0x000000000e137984 */ /* 0x0007220000000800 */
[----:B------:R-:W-:-:S03]  /*2950*/  LEA R18, R50, 0x180, 0x2 ;  /* 0x0000018032127811 */ /* 0x000fc600078e10ff */
.L_x_2341:
        /* <DEDUP_REMOVED lines=19> */
.L_x_2338:
[----:B------:R-:W-:Y:S05]  /*2a90*/  BSYNC B1 ;  /* 0x0000000000017941 */ /* 0x000fea0003800000 */
.L_x_2337:
        /* <DEDUP_REMOVED lines=43> */
.L_x_2336:
[----:B------:R-:W-:Y:S05]  /*2d50*/  BSYNC B0 ;  /* 0x0000000000007941 */ /* 0x000fea0003800000 */
.L_x_2335:
[----:B------:R-:W-:Y:S02]  /*2d60*/  IADD3 R27, R27, 0x1, RZ ;  /* 0x000000011b1b7810 */ /* 0x000fe40007ffe0ff */
[----:B------:R-:W-:Y:S02]  /*2d70*/  IADD3 R29, P1, R29, 0x1, RZ ;  /* 0x000000011d1d7810 */ /* 0x000fe40007f3e0ff */
[----:B------:R-:W-:-:S03]  /*2d80*/  ISETP.GT.U32.AND P0, PT, R10, R27, PT ;  /* 0x0000001b0a00720c */ /* 0x000fc60003f04070 */
[----:B------:R-:W-:Y:S01]  /*2d90*/  IMAD.X R28, RZ, RZ, R28, P1 ;  /* 0x000000ffff1c7224 */ /* 0x000fe200008e061c */
[----:B------:R-:W-:-:S13]  /*2da0*/  ISETP.GT.AND.EX P0, PT, R11, RZ, PT, P0 ;  /* 0x000000ff0b00720c */ /* 0x000fda0003f04300 */
[----:B------:R-:W-:Y:S05]  /*2db0*/  @P0 BRA `(.L_x_2342) ;  /* 0xfffff67000000947 */ /* 0x000fea000383ffff */
.L_x_2334:
        /* <DEDUP_REMOVED lines=35> */
[----:B------:R-:W-:Y:S02]  /*2ff0*/  IMAD.MOV.U32 R7, RZ, RZ, c[0x0][0x1a0] ;  /* 0x00006800ff077624 */ /* 0x000fe400078e00ff */
[----:B------:R-:W-:Y:S02]  /*3000*/  IMAD.MOV.U32 R8, RZ, RZ, c[0x0][0x1a4] ;  /* 0x00006900ff087624 */ /* 0x000fe400078e00ff */
[----:B-1--4-:R-:W-:Y:S05]  /*3010*/  CALL.REL.NOINC `($__internal_57_$__cuda_sm20_rem_s64) ;  /* 0x000029a000007944 */ /* 0x012fea0003c00000 */
[----:B------:R-:W-:Y:S05]  /*3020*/  BRA `(.L_x_2346) ;  /* 0x0000013000007947 */ /* 0x000fea0003800000 */
.L_x_2345:
        /* <DEDUP_REMOVED lines=19> */
.L_x_2346:
        /* <DEDUP_REMOVED lines=13> */
.L_x_2344:
[----:B------:R-:W-:Y:S05]  /*3230*/  BSYNC B0 ;  /* 0x0000000000007941 */ /* 0x000fea0003800000 */
.L_x_2343:
[----:B------:R-:W5:Y:S04]  /*3240*/  S2R R0, SR_TID.X ;  /* 0x0000000000007919 */ /* 0x000f680000002100 */
[----:B------:R-:W-:Y:S01]  /*3250*/  BAR.SYNC.DEFER_BLOCKING 0x0 ;  /* 0x0000000000007b1d */ /* 0x000fe20000010000 */
[----:B-----5:R-:W-:-:S13]  /*3260*/  ISETP.GE.U32.AND P0, PT, R0, UR9, PT ;  /* 0x0000000900007c0c */ /* 0x020fda000bf06070 */
[----:B------:R-:W-:Y:S05]  /*3270*/  @P0 EXIT ;  /* 0x000000000000094d */ /* 0x000fea0003800000 */
[----:B------:R-:W-:-:S05]  /*3280*/  IMAD.MOV.U32 R0, RZ, RZ, c[0x0][0xc] ;  /* 0x00000300ff007624 */ /* 0x000fca00078e00ff */
[----:B------:R-:W-:-:S04]  /*3290*/  IADD3 R0, P0, R0, c[0x0][0x1a0], RZ ;  /* 0x0000680000007a10 */ /* 0x000fc80007f1e0ff */
[----:B------:R-:W-:Y:S01]  /*32a0*/  IADD3 R0, P1, R0, -0x1, RZ ;  /* 0xffffffff00007810 */ /* 0x000fe20007f3e0ff */
[----:B0-----:R-:W-:-:S05]  /*32b0*/  IMAD.X R4, RZ, RZ, c[0x0][0x1a4], P0 ;  /* 0x00006900ff047624 */ /* 0x001fca00000e06ff */
[----:B------:R-:W-:-:S04]  /*32c0*/  IADD3.X R4, R4, -0x1, RZ, P1, !PT ;  /* 0xffffffff04047810 */ /* 0x000fc80000ffe4ff */
[----:B------:R-:W-:-:S04]  /*32d0*/  LOP3.LUT R2, R4, c[0x0][0x1a4], RZ, 0xfc, !PT ;  /* 0x0000690004027a12 */ /* 0x000fc800078efcff */
[----:B------:R-:W-:-:S13]  /*32e0*/  ISETP.NE.U32.AND P0, PT, R2, RZ, PT ;  /* 0x000000ff0200720c */ /* 0x000fda0003f05070 */
[----:B------:R-:W-:Y:S05]  /*32f0*/  @!P0 BRA `(.L_x_2347) ;  /* 0x0000007000008947 */ /* 0x000fea0003800000 */
[----:B--23--:R-:W-:Y:S01]  /*3300*/  IMAD.MOV.U32 R14, RZ, RZ, R0 ;  /* 0x000000ffff0e7224 */ /* 0x00cfe200078e0000 */
[----:B------:R-:W-:Y:S01]  /*3310*/  MOV R6, 0x3360 ;  /* 0x0000336000067802 */ /* 0x000fe20000000f00 */
[----:B------:R-:W-:Y:S02]  /*3320*/  IMAD.MOV.U32 R5, RZ, RZ, R4 ;  /* 0x000000ffff057224 */ /* 0x000fe400078e0004 */
[----:B------:R-:W-:Y:S02]  /*3330*/  IMAD.MOV.U32 R7, RZ, RZ, c[0x0][0x1a0] ;  /* 0x00006800ff077624 */ /* 0x000fe400078e00ff */
[----:B------:R-:W-:Y:S02]  /*3340*/  IMAD.MOV.U32 R8, RZ, RZ, c[0x0][0x1a4] ;  /* 0x00006900ff087624 */ /* 0x000fe400078e00ff */
[----:B-1--4-:R-:W-:Y:S05]  /*3350*/  CALL.REL.NOINC `($__internal_57_$__cuda_sm20_rem_s64) ;  /* 0x0000266000007944 */ /* 0x012fea0003c00000 */
[----:B------:R-:W-:Y:S05]  /*3360*/  BRA `(.L_x_2348) ;  /* 0x0000013000007947 */ /* 0x000fea0003800000 */
.L_x_2347:
        /* <DEDUP_REMOVED lines=18> */
[----:B------:R-:W-:-:S03]  /*3490*/  IMAD.MOV.U32 R2, RZ, RZ, R7 ;  /* 0x000000ffff027224 */ /* 0x000fc600078e0007 */
.L_x_2348:
[----:B------:R-:W0:Y:S01]  /*34a0*/  S2R R6, SR_TID.X ;  /* 0x0000000000067919 */ /* 0x000e220000002100 */
[----:B------:R-:W-:Y:S01]  /*34b0*/  ULDC UR10, c[0x0][0x18c] ;  /* 0x00006300000a7ab9 */ /* 0x000fe20000000800 */
[----:B------:R-:W-:Y:S01]  /*34c0*/  IADD3 R0, P0, -R2, R0, RZ ;  /* 0x0000000002007210 */ /* 0x000fe20007f1e1ff */
[----:B------:R-:W-:Y:S02]  /*34d0*/  USHF.R.S32.HI UR11, URZ, 0x1f, UR10 ;  /* 0x0000001f3f0b7899 */ /* 0x000fe4000801140a */
[----:B------:R-:W-:Y:S02]  /*34e0*/  ULDC.64 UR4, c[0x0][0x160] ;  /* 0x0000580000047ab9 */ /* 0x000fe40000000a00 */
[----:B------:R-:W-:Y:S01]  /*34f0*/  UIMAD.WIDE.U32 UR4, UR8, UR10, UR4 ;  /* 0x0000000a080472a5 */ /* 0x000fe2000f8e0004 */
[----:B------:R-:W-:Y:S01]  /*3500*/  IMAD.X R2, R4, 0x1, ~R3, P0 ;  /* 0x0000000104027824 */ /* 0x000fe200000e0e03 */
[----:B------:R-:W-:-:S04]  /*3510*/  UIMAD UR10, UR11, UR8, URZ ;  /* 0x000000080b0a72a4 */ /* 0x000fc8000f8e023f */
[----:B------:R-:W-:Y:S02]  /*3520*/  UIADD3 UR10, UR5, UR10, URZ ;  /* 0x0000000a050a7290 */ /* 0x000fe4000fffe03f */
.L_x_2382:
[----:B0-----:R-:W-:Y:S01]  /*3530*/  SHF.R.U32.HI R3, RZ, 0x4, R6 ;  /* 0x00000004ff037819 */ /* 0x001fe20000011606 */
[----:B------:R-:W-:Y:S02]  /*3540*/  IMAD.U32 R4, RZ, RZ, UR8 ;  /* 0x00000008ff047e24 */ /* 0x000fe4000f8e00ff */
[----:B------:R-:W-:Y:S01]  /*3550*/  IMAD.MOV.U32 R5, RZ, RZ, RZ ;  /* 0x000000ffff057224 */ /* 0x000fe200078e00ff */
[----:B------:R-:W-:Y:S01]  /*3560*/  LOP3.LUT R3, R3, 0x3ffffff, RZ, 0xc0, !PT ;  /* 0x03ffffff03037812 */ /* 0x000fe200078ec0ff */
[----:B------:R-:W-:-:S04]  /*3570*/  IMAD.MOV.U32 R13, RZ, RZ, 0x10 ;  /* 0x00000010ff0d7424 */ /* 0x000fc800078e00ff */
[----:B------:R-:W-:Y:S02]  /*3580*/  IMAD R7, R2, R3, RZ ;  /* 0x0000000302077224 */ /* 0x000fe400078e02ff */
[----:B------:R-:W-:-:S04]  /*3590*/  IMAD.WIDE.U32 R8, R3, R0, R4 ;  /* 0x0000000003087225 */ /* 0x000fc800078e0004 */
[----:B------:R-:W-:Y:S01]  /*35a0*/  IMAD.IADD R3, R9, 0x1, R7 ;  /* 0x0000000109037824 */ /* 0x000fe200078e0207 */
[----:B----4-:R-:W-:-:S04]  /*35b0*/  LEA R16, P0, R8, c[0x0][0x168], 0x2 ;  /* 0x00005a0008107a11 */ /* 0x010fc800078010ff */
[----:B------:R-:W-:Y:S01]  /*35c0*/  LEA.HI.X R17, R8, c[0x0][0x16c], R3, 0x2, P0 ;  /* 0x00005b0008117a11 */ /* 0x000fe200000f1403 */
[----:B------:R-:W-:Y:S02]  /*35d0*/  IMAD.MOV.U32 R3, RZ, RZ, 0x10 ;  /* 0x00000010ff037424 */ /* 0x000fe400078e00ff */
[C---:B------:R-:W-:Y:S02]  /*35e0*/  IMAD.WIDE.U32 R12, R6.reuse, R13, UR6 ;  /* 0x00000006060c7e25 */ /* 0x040fe4000f8e000d */
[----:B------:R-:W4:Y:S02]  /*35f0*/  LDG.E R16, [R16.64] ;  /* 0x0000000e10107981 */ /* 0x000f24000c1e1900 */
[----:B------:R-:W-:Y:S02]  /*3600*/  IMAD.WIDE.U32 R8, R6, R3, c[0x0][0x178] ;  /* 0x00005e0006087625 */ /* 0x000fe400078e0003 */
[----:B--23--:R-:W2:Y:S04]  /*3610*/  LDG.E.128.CONSTANT R12, [R12.64] ;  /* 0x0000000e0c0c7981 */ /* 0x00cea8000c1e9d00 */
[----:B------:R-:W3:Y:S01]  /*3620*/  LDG.E.128.CONSTANT R8, [R8.64] ;  /* 0x0000000e08087981 */ /* 0x000ee2000c1e9d00 */
[----:B------:R-:W-:Y:S01]  /*3630*/  BSSY B0, `(.L_x_2349) ;  /* 0x000002b000007945 */ /* 0x000fe20003800000 */
[----:B----4-:R-:W0:Y:S01]  /*3640*/  MUFU.RCP R20, R16 ;  /* 0x0000001000147308 */ /* 0x010e220000001000 */
[----:B-12---:R-:W-:-:S02]  /*3650*/  FMUL.FTZ R7, R12, UR17 ;  /* 0x000000110c077c20 */ /* 0x006fc40008410000 */
[----:B------:R-:W-:Y:S02]  /*3660*/  FMUL.FTZ R18, R13, UR17 ;  /* 0x000000110d127c20 */ /* 0x000fe40008410000 */
[----:B---3--:R-:W-:Y:S02]  /*3670*/  FMUL.FTZ R7, R8, R7 ;  /* 0x0000000708077220 */ /* 0x008fe40000410000 */
[----:B------:R-:W-:Y:S02]  /*3680*/  FMUL.FTZ R19, R14, UR17 ;  /* 0x000000110e137c20 */ /* 0x000fe40008410000 */
[----:B------:R-:W-:Y:S02]  /*3690*/  FMUL.FTZ R14, R15, UR17 ;  /* 0x000000110f0e7c20 */ /* 0x000fe40008410000 */
[----:B------:R-:W-:Y:S02]  /*36a0*/  FMUL.FTZ R18, R9, R18 ;  /* 0x0000001209127220 */ /* 0x000fe40000410000 */
[----:B0-----:R-:W-:-:S02]  /*36b0*/  FMUL.FTZ R7, R7, R20 ;  /* 0x0000001407077220 */ /* 0x001fc40000410000 */
[----:B------:R-:W-:Y:S02]  /*36c0*/  FMUL.FTZ R10, R10, R19 ;  /* 0x000000130a0a7220 */ /* 0x000fe40000410000 */
[----:B------:R-:W-:Y:S01]  /*36d0*/  FMUL.FTZ R11, R11, R14 ;  /* 0x0000000e0b0b7220 */ /* 0x000fe20000410000 */
[----:B------:R-:W-:Y:S01]  /*36e0*/  FMNMX.FTZ R7, R7, 448, PT ;  /* 0x43e0000007077809 */ /* 0x000fe20003810000 */
[-C--:B------:R-:W-:Y:S02]  /*36f0*/  FMUL.FTZ R18, R18, R20.reuse ;  /* 0x0000001412127220 */ /* 0x080fe40000410000 */
[-C--:B------:R-:W-:Y:S01]  /*3700*/  FMUL.FTZ R10, R10, R20.reuse ;  /* 0x000000140a0a7220 */ /* 0x080fe20000410000 */
[----:B------:R-:W-:Y:S01]  /*3710*/  FMNMX.FTZ R9, R7, -448, !PT ;  /* 0xc3e0000007097809 */ /* 0x000fe20007810000 */
[----:B------:R-:W-:Y:S01]  /*3720*/  FMUL.FTZ R11, R11, R20 ;  /* 0x000000140b0b7220 */ /* 0x000fe20000410000 */
[----:B------:R-:W-:Y:S01]  /*3730*/  FMNMX.FTZ R18, R18, 448, PT ;  /* 0x43e0000012127809 */ /* 0x000fe20003810000 */
[----:B------:R-:W-:Y:S01]  /*3740*/  IMAD.MOV.U32 R7, RZ, RZ, 0x7f ;  /* 0x0000007fff077424 */ /* 0x000fe200078e00ff */
[----:B------:R-:W-:-:S02]  /*3750*/  LOP3.LUT R12, R9, 0x7fffffff, RZ, 0xc0, !PT ;  /* 0x7fffffff090c7812 */ /* 0x000fc400078ec0ff */
[----:B------:R-:W-:Y:S02]  /*3760*/  FMNMX.FTZ R10, R10, 448, PT ;  /* 0x43e000000a0a7809 */ /* 0x000fe40003810000 */
[----:B------:R-:W-:Y:S02]  /*3770*/  ISETP.GT.U32.AND P2, PT, R12, 0x43efffff, PT ;  /* 0x43efffff0c00780c */ /* 0x000fe40003f44070 */
[----:B------:R-:W-:Y:S02]  /*3780*/  FMNMX.FTZ R11, R11, 448, PT ;  /* 0x43e000000b0b7809 */ /* 0x000fe40003810000 */
[----:B------:R-:W-:Y:S02]  /*3790*/  FMNMX.FTZ R18, R18, -448, !PT ;  /* 0xc3e0000012127809 */ /* 0x000fe40007810000 */
        /* <DEDUP_REMOVED lines=20> */
.L_x_2350:
[----:B------:R-:W-:Y:S05]  /*38e0*/  BSYNC B0 ;  /* 0x0000000000007941 */ /* 0x000fea0003800000 */
.L_x_2349:
        /* <DEDUP_REMOVED lines=11> */
.L_x_2352:
[----:B------:R-:W-:Y:S05]  /*39a0*/  BSYNC B0 ;  /* 0x0000000000007941 */ /* 0x000fea0003800000 */
.L_x_2351:
        /* <DEDUP_REMOVED lines=15> */
.L_x_2354:
[----:B------:R-:W-:Y:S05]  /*3aa0*/  BSYNC B0 ;  /* 0x0000000000007941 */ /* 0x000fea0003800000 */
.L_x_2353:
        /* <DEDUP_REMOVED lines=12> */
.L_x_2356:
[----:B------:R-:W-:Y:S05]  /*3b70*/  BSYNC B0 ;  /* 0x0000000000007941 */ /* 0x000fea0003800000 */
.L_x_2355:
        /* <DEDUP_REMOVED lines=9> */
[----:B------:R-:W-:Y:S01]  /*3c10*/  SHF.R.U32.HI R6, RZ, 0x4, R8 ;  /* 0x00000004ff067819 */ /* 0x000fe20000011608 */
[----:B------:R-:W-:-:S03]  /*3c20*/  IMAD.MOV.U32 R17, RZ, RZ, 0x10 ;  /* 0x00000010ff117424 */ /* 0x000fc600078e00ff */
[----:B0-----:R-:W-:-:S05]  /*3c30*/  LOP3.LUT R7, R6, 0x3ffffff, RZ, 0xc0, !PT ;  /* 0x03ffffff06077812 */ /* 0x001fca00078ec0ff */
[----:B------:R-:W-:Y:S02]  /*3c40*/  IMAD R9, R2, R7, RZ ;  /* 0x0000000702097224 */ /* 0x000fe400078e02ff */
[----:B------:R-:W-:-:S04]  /*3c50*/  IMAD.WIDE.U32 R6, R7, R0, R4 ;  /* 0x0000000007067225 */ /* 0x000fc800078e0004 */
[----:B------:R-:W-:Y:S01]  /*3c60*/  IMAD.IADD R7, R7, 0x1, R9 ;  /* 0x0000000107077824 */ /* 0x000fe200078e0209 */
        /* <DEDUP_REMOVED lines=12> */
[----:B------:R-:W-:Y:S02]  /*3d30*/  FMUL.FTZ R9, R14, R9 ;  /* 0x000000090e097220 */ /* 0x000fe40000410000 */
[----:B------:R-:W-:Y:S02]  /*3d40*/  FMUL.FTZ R6, R17, UR17 ;  /* 0x0000001111067c20 */ /* 0x000fe40008410000 */
[----:B------:R-:W-:Y:S02]  /*3d50*/  FMUL.FTZ R18, R19, UR17 ;  /* 0x0000001113127c20 */ /* 0x000fe40008410000 */
[-C--:B0-----:R-:W-:Y:S02]  /*3d60*/  FMUL.FTZ R7, R7, R20.reuse ;  /* 0x0000001407077220 */ /* 0x081fe40000410000 */
[----:B------:R-:W-:Y:S02]  /*3d70*/  FMUL.FTZ R9, R9, R20 ;  /* 0x0000001409097220 */ /* 0x000fe40000410000 */
[----:B------:R-:W-:Y:S01]  /*3d80*/  FMUL.FTZ R6, R13, R6 ;  /* 0x000000060d067220 */ /* 0x000fe20000410000 */
[----:B------:R-:W-:Y:S01]  /*3d90*/  FMNMX.FTZ R7, R7, 448, PT ;  /* 0x43e0000007077809 */ /* 0x000fe20003810000 */
[----:B------:R-:W-:Y:S01]  /*3da0*/  FMUL.FTZ R15, R15, R18 ;  /* 0x000000120f0f7220 */ /* 0x000fe20000410000 */
[----:B------:R-:W-:Y:S01]  /*3db0*/  FMNMX.FTZ R9, R9, 448, PT ;  /* 0x43e0000009097809 */ /* 0x000fe20003810000 */
[-C--:B------:R-:W-:Y:S01]  /*3dc0*/  FMUL.FTZ R6, R6, R20.reuse ;  /* 0x0000001406067220 */ /* 0x080fe20000410000 */
[----:B------:R-:W-:Y:S01]  /*3dd0*/  FMNMX.FTZ R12, R7, -448, !PT ;  /* 0xc3e00000070c7809 */ /* 0x000fe20007810000 */
[----:B------:R-:W-:Y:S01]  /*3de0*/  FMUL.FTZ R15, R15, R20 ;  /* 0x000000140f0f7220 */ /* 0x000fe20000410000 */
[----:B------:R-:W-:-:S02]  /*3df0*/  FMNMX.FTZ R16, R9, -448, !PT ;  /* 0xc3e0000009107809 */ /* 0x000fc40007810000 */
[----:B------:R-:W-:Y:S02]  /*3e00*/  LOP3.LUT R9, R12, 0x7fffffff, RZ, 0xc0, !PT ;  /* 0x7fffffff0c097812 */ /* 0x000fe400078ec0ff */
[----:B------:R-:W-:Y:S02]  /*3e10*/  FMNMX.FTZ R6, R6, 448, PT ;  /* 0x43e0000006067809 */ /* 0x000fe40003810000 */
[----:B------:R-:W-:Y:S02]  /*3e20*/  ISETP.GT.U32.AND P2, PT, R9, 0x43efffff, PT ;  /* 0x43efffff0900780c */ /* 0x000fe40003f44070 */
[----:B------:R-:W-:Y:S02]  /*3e30*/  FMNMX.FTZ R15, R15, 448, PT ;  /* 0x43e000000f0f7809 */ /* 0x000fe40003810000 */
[----:B------:R-:W-:Y:S01]  /*3e40*/  FMNMX.FTZ R13, R6, -448, !PT ;  /* 0xc3e00000060d7809 */ /* 0x000fe20007810000 */
[----:B------:R-:W-:Y:S01]  /*3e50*/  IMAD.MOV.U32 R6, RZ, RZ, 0x7f ;  /* 0x0000007fff067424 */ /* 0x000fe200078e00ff */
        /* <DEDUP_REMOVED lines=19> */
.L_x_2358:
[----:B------:R-:W-:Y:S05]  /*3f90*/  BSYNC B0 ;  /* 0x0000000000007941 */ /* 0x000fea0003800000 */
.L_x_2357:
        /* <DEDUP_REMOVED lines=11> */
.L_x_2360:
[----:B------:R-:W-:Y:S05]  /*4050*/  BSYNC B0 ;  /* 0x0000000000007941 */ /* 0x000fea0003800000 */
.L_x_2359:
        /* <DEDUP_REMOVED lines=15> */
.L_x_2362:
[----:B------:R-:W-:Y:S05]  /*4150*/  BSYNC B0 ;  /* 0x0000000000007941 */ /* 0x000fea0003800000 */
.L_x_2361:
        /* <DEDUP_REMOVED lines=12> */
.L_x_2364:
[----:B------:R-:W-:Y:S05]  /*4220*/  BSYNC B0 ;  /* 0x0000000000007941 */ /* 0x000fea0003800000 */
.L_x_2363:
        /* <DEDUP_REMOVED lines=9> */
[----:B0-----:R-:W-:Y:S01]  /*42c0*/  SHF.R.U32.HI R7, RZ, 0x4, R6 ;  /* 0x00000004ff077819 */ /* 0x001fe20000011606 */
[----:B------:R-:W-:-:S03]  /*42d0*/  IMAD.MOV.U32 R13, RZ, RZ, 0x10 ;  /* 0x00000010ff0d7424 */ /* 0x000fc600078e00ff */
[----:B------:R-:W-:-:S05]  /*42e0*/  LOP3.LUT R7, R7, 0x3ffffff, RZ, 0xc0, !PT ;  /* 0x03ffffff07077812 */ /* 0x000fca00078ec0ff */
        /* <DEDUP_REMOVED lines=26> */
[----:B------:R-:W-:Y:S01]  /*4490*/  FMNMX.FTZ R18, R18, 448, PT ;  /* 0x43e0000012127809 */ /* 0x000fe20003810000 */
[----:B------:R-:W-:Y:S01]  /*44a0*/  IMAD.MOV.U32 R7, RZ, RZ, 0x7f ;  /* 0x0000007fff077424 */ /* 0x000fe200078e00ff */
[----:B------:R-:W-:Y:S02]  /*44b0*/  LOP3.LUT R12, R9, 0x7fffffff, RZ, 0xc0, !PT ;  /* 0x7fffffff090c7812 */ /* 0x000fe400078ec0ff */
[----:B------:R-:W-:Y:S02]  /*44c0*/  FMNMX.FTZ R10, R10, 448, PT ;  /* 0x43e000000a0a7809 */ /* 0x000fe40003810000 */
[----:B------:R-:W-:Y:S02]  /*44d0*/  ISETP.GT.U32.AND P2, PT, R12, 0x43efffff, PT ;  /* 0x43efffff0c00780c */ /* 0x000fe40003f44070 */
        /* <DEDUP_REMOVED lines=22> */
.L_x_2366:
[----:B------:R-:W-:Y:S05]  /*4640*/  BSYNC B0 ;  /* 0x0000000000007941 */ /* 0x000fea0003800000 */
.L_x_2365:
        /* <DEDUP_REMOVED lines=11> */
.L_x_2368:
[----:B------:R-:W-:Y:S05]  /*4700*/  BSYNC B0 ;  /* 0x0000000000007941 */ /* 0x000fea0003800000 */
.L_x_2367:
        /* <DEDUP_REMOVED lines=15> */
.L_x_2370:
[----:B------:R-:W-:Y:S05]  /*4800*/  BSYNC B0 ;  /* 0x0000000000007941 */ /* 0x000fea0003800000 */
.L_x_2369:
        /* <DEDUP_REMOVED lines=12> */
.L_x_2372:
[----:B------:R-:W-:Y:S05]  /*48d0*/  BSYNC B0 ;  /* 0x0000000000007941 */ /* 0x000fea0003800000 */
.L_x_2371:
        /* <DEDUP_REMOVED lines=10> */
[----:B0-----:R-:W-:-:S03]  /*4980*/  IMAD.MOV.U32 R11, RZ, RZ, 0x10 ;  /* 0x00000010ff0b7424 */ /* 0x001fc600078e00ff */
[----:B------:R-:W-:-:S05]  /*4990*/  LOP3.LUT R7, R6, 0x3ffffff, RZ, 0xc0, !PT ;  /* 0x03ffffff06077812 */ /* 0x000fca00078ec0ff */
[----:B------:R-:W-:-:S04]  /*49a0*/  IMAD.WIDE.U32 R4, R7, R0, R4 ;  /* 0x0000000007047225 */ /* 0x000fc800078e0004 */
[----:B------:R-:W-:Y:S01]  /*49b0*/  IMAD R7, R2, R7, RZ ;  /* 0x0000000702077224 */ /* 0x000fe200078e02ff */
[----:B------:R-:W-:-:S03]  /*49c0*/  LEA R12, P0, R4, c[0x0][0x168], 0x2 ;  /* 0x00005a00040c7a11 */ /* 0x000fc600078010ff */
[----:B------:R-:W-:-:S05]  /*49d0*/  IMAD.IADD R5, R5, 0x1, R7 ;  /* 0x0000000105057824 */ /* 0x000fca00078e0207 */
        /* <DEDUP_REMOVED lines=49> */
.L_x_2374:
[----:B------:R-:W-:Y:S05]  /*4cf0*/  BSYNC B0 ;  /* 0x0000000000007941 */ /* 0x000fea0003800000 */
.L_x_2373:
        /* <DEDUP_REMOVED lines=12> */
.L_x_2376:
[----:B------:R-:W-:Y:S05]  /*4dc0*/  BSYNC B0 ;  /* 0x0000000000007941 */ /* 0x000fea0003800000 */
.L_x_2375:
        /* <DEDUP_REMOVED lines=12> */
.L_x_2378:
[----:B------:R-:W-:Y:S05]  /*4e90*/  BSYNC B0 ;  /* 0x0000000000007941 */ /* 0x000fea0003800000 */
.L_x_2377:
        /* <DEDUP_REMOVED lines=11> */
.L_x_2380:
[----:B------:R-:W-:Y:S05]  /*4f50*/  BSYNC B0 ;  /* 0x0000000000007941 */ /* 0x000fea0003800000 */
.L_x_2379:
        /* <DEDUP_REMOVED lines=13> */
.L_x_2381:
[----:B------:R-:W-:Y:S05]  /*5030*/  EXIT ;  /* 0x000000000000794d */ /* 0x000fea0003800000 */
        .weak           $__internal_55_$__cuda_sm20_div_s64
        .type           $__internal_55_$__cuda_sm20_div_s64,@function
        .size           $__internal_55_$__cuda_sm20_div_s64,($__internal_56_$__cuda_sm20_div_u64 - $__internal_55_$__cuda_sm20_div_s64)
$__internal_55_$__cuda_sm20_div_s64:
        /* <DEDUP_REMOVED lines=83> */
[----:B------:R-:W-:Y:S06]  /*5570*/  RET.REL.NODEC R2 `(_ZN4vllm31rms_norm_per_block_quant_kernelIfN3c1013Float8_e4m3fnELb0ELb1ELi64EEEvPT0_PfPKT_S8_PKffiiPS6_l) ;  /* 0xffffaa8002007950 */ /* 0x000fec0003c3ffff */
        .weak           $__internal_56_$__cuda_sm20_div_u64
        .type           $__internal_56_$__cuda_sm20_div_u64,@function
        .size           $__internal_56_$__cuda_sm20_div_u64,($__internal_57_$__cuda_sm20_rem_s64 - $__internal_56_$__cuda_sm20_div_u64)
$__internal_56_$__cuda_sm20_div_u64:
        /* <DEDUP_REMOVED lines=67> */
[----:B------:R-:W-:Y:S06]  /*59b0*/  RET.REL.NODEC R8 `(_ZN4vllm31rms_norm_per_block_quant_kernelIfN3c1013Float8_e4m3fnELb0ELb1ELi64EEEvPT0_PfPKT_S8_PKffiiPS6_l) ;  /* 0xffffa64008007950 */ /* 0x000fec0003c3ffff */
        .weak           $__internal_57_$__cuda_sm20_rem_s64
        .type           $__internal_57_$__cuda_sm20_rem_s64,@function
        .size           $__internal_57_$__cuda_sm20_rem_s64,(.L_x_3090 - $__internal_57_$__cuda_sm20_rem_s64)
$__internal_57_$__cuda_sm20_rem_s64:
        /* <DEDUP_REMOVED lines=20> */
[----:B------:R-:W-:-:S03]  /*5b00*/  IADD3 R15, P4, RZ, -R14, RZ ;  /* 0x8000000eff0f7210 */ /* 0x000fc60007f9e0ff */
[----:B------:R-:W-:Y:S01]  /*5b10*/  IMAD.X R9, R9, 0x1, R11, P0 ;  /* 0x0000000109097824 */ /* 0x000fe200000e060b */
[----:B------:R-:W-:-:S04]  /*5b20*/  IADD3 R13, P2, R19, R12, RZ ;  /* 0x0000000c130d7210 */ /* 0x000fc80007f5e0ff */
[----:B------:R-:W-:Y:S01]  /*5b30*/  IADD3.X R9, RZ, RZ, R9, P2, P1 ;  /* 0x000000ffff097210 */ /* 0x000fe200017e2409 */
[----:B------:R-:W-:Y:S01]  /*5b40*/  IMAD.WIDE.U32 R10, R13, R2, RZ ;  /* 0x000000020d0a7225 */ /* 0x000fe200078e00ff */
[----:B------:R-:W-:-:S03]  /*5b50*/  ISETP.GE.AND P1, PT, R5, RZ, PT ;  /* 0x000000ff0500720c */ /* 0x000fc60003f26270 */
[----:B------:R-:W-:Y:S01]  /*5b60*/  IMAD R11, R13, R3, R11 ;  /* 0x000000030d0b7224 */ /* 0x000fe200078e020b */
[----:B------:R-:W-:Y:S02]  /*5b70*/  IADD3 R17, P0, RZ, -R10, RZ ;  /* 0x8000000aff117210 */ /* 0x000fe40007f1e0ff */
[----:B------:R-:W-:Y:S01]  /*5b80*/  SEL R15, R15, R14, !P1 ;  /* 0x0000000e0f0f7207 */ /* 0x000fe20004800000 */
        /* <DEDUP_REMOVED lines=12> */
[----:B------:R-:W-:Y:S02]  /*5c50*/  SEL R12, R12, R5, !P1 ;  /* 0x000000050c0c7207 */ /* 0x000fe40004800000 */
        /* <DEDUP_REMOVED lines=34> */
[----:B------:R-:W-:Y:S06]  /*5e80*/  RET.REL.NODEC R6 `(_ZN4vllm31rms_norm_per_block_quant_kernelIfN3c1013Float8_e4m3fnELb0ELb1ELi64EEEvPT0_PfPKT_S8_PKffiiPS6_l) ;  /* 0xffffa17006007950 */ /* 0x000fec0003c3ffff */
.L_x_2383:
        /* <DEDUP_REMOVED lines=15> */
.L_x_3090:


//--------------------- .text._ZN4vllm31rms_norm_per_block_quant_kernelIfaLb1ELb0ELi64EEEvPT0_PfPKT_S6_PKffiiPS4_l --------------------------
	.section	.text._ZN4vllm31rms_norm_per_block_quant_kernelIfaLb1ELb0ELi64EEEvPT0_PfPKT_S6_PKffiiPS4_l,"ax",@progbits
	.sectioninfo	@"SHI_REGISTERS=56"
	.align	128
        .global         _ZN4vllm31rms_norm_per_block_quant_kernelIfaLb1ELb0ELi64EEEvPT0_PfPKT_S6_PKffiiPS4_l
        .type           _ZN4vllm31rms_norm_per_block_quant_kernelIfaLb1ELb0ELi64EEEvPT0_PfPKT_S6_PKffiiPS4_l,@function
        .size           _ZN4vllm31rms_norm_per_block_quant_kernelIfaLb1ELb0ELi64EEEvPT0_PfPKT_S6_PKffiiPS4_l,(.L_x_3092 - _ZN4vllm31rms_norm_per_block_quant_kernelIfaLb1ELb0ELi64EEEvPT0_PfPKT_S6_PKffiiPS4_l)
        .other          _ZN4vllm31rms_norm_per_block_quant_kernelIfaLb1ELb0ELi64EEEvPT0_PfPKT_S6_PKffiiPS4_l,@"STO_CUDA_ENTRY STV_DEFAULT"
_ZN4vllm31rms_norm_per_block_quant_kernelIfaLb1ELb0ELi64EEEvPT0_PfPKT_S6_PKffiiPS4_l:
.text._ZN4vllm31rms_norm_per_block_quant_kernelIfaLb1ELb0ELi64EEEvPT0_PfPKT_S6_PKffiiPS4_l:
[----:B------:R-:W-:Y:S02]  /*0000*/  IMAD.MOV.U32 R1, RZ, RZ, c[0x0][0x28] ;  /* 0x00000a00ff017624 */ /* 0x000fe400078e00ff */
[----:B------:R-:W-:Y:S01]  /*0010*/  ULDC UR10, c[0x0][0x18c] ;  /* 0x00006300000a7ab9 */ /* 0x000fe20000000800 */
[----:B------:R-:W0:Y:S01]  /*0020*/  S2UR UR4, SR_CTAID.X ;  /* 0x00000000000479c3 */ /* 0x000e220000002500 */
[----:B------:R-:W-:Y:S01]  /*0030*/  USHF.R.S32.HI UR5, URZ, 0x1f, UR10 ;  /* 0x0000001f3f057899 */ /* 0x000fe2000801140a */
[----:B------:R-:W1:Y:S01]  /*0040*/  S2R R0, SR_TID.X ;  /* 0x0000000000007919 */ /* 0x000e620000002100 */
[----:B------:R-:W-:Y:S01]  /*0050*/  ULDC UR12, c[0x0][0x190] ;  /* 0x00006400000c7ab9 */ /* 0x000fe20000000800 */
[----:B------:R-:W-:Y:S01]  /*0060*/  BSSY B0, `(.L_x_2384) ;  /* 0x000005a000007945 */ /* 0x000fe20003800000 */
[----:B------:R-:W-:Y:S01]  /*0070*/  ULDC.64 UR8, c[0x0][0x170] ;  /* 0x00005c0000087ab9 */ /* 0x000fe20000000a00 */
[----:B------:R-:W-:Y:S01]  /*0080*/  HFMA2.MMA R2, -RZ, RZ, 0, 0 ;  /* 0x00000000ff027435 */ /* 0x000fe200000001ff */
[----:B------:R-:W-:Y:S01]  /*0090*/  IMAD.U32 R39, RZ, RZ, UR5 ;  /* 0x00000005ff277e24 */ /* 0x000fe2000f8e00ff */
[----:B------:R-:W-:Y:S02]  /*00a0*/  USHF.R.S32.HI UR5, URZ, 0x1f, UR12 ;  /* 0x0000001f3f057899 */ /* 0x000fe4000801140c */
[----:B------:R-:W-:Y:S01]  /*00b0*/  ULDC.64 UR16, c[0x0][0x198] ;  /* 0x0000660000107ab9 */ /* 0x000fe20000000a00 */
[----:B------:R-:W2:Y:S01]  /*00c0*/  R2UR UR7, R39 ;  /* 0x00000000270773c2 */ /* 0x000ea200000e0000 */
[----:B0-----:R-:W-:-:S02]  /*00d0*/  UIMAD.WIDE.U32 UR18, UR4, UR10, URZ ;  /* 0x0000000a041272a5 */ /* 0x001fc4000f8e003f */
[----:B------:R-:W-:Y:S02]  /*00e0*/  USHF.R.S32.HI UR10, URZ, 0x2, UR10 ;  /* 0x000000023f0a7899 */ /* 0x000fe4000801140a */
[----:B------:R-:W-:Y:S02]  /*00f0*/  UIMAD.WIDE.U32 UR12, UR4, UR12, URZ ;  /* 0x0000000c040c72a5 */ /* 0x000fe4000f8e003f */
[----:B------:R-:W-:Y:S02]  /*0100*/  UIMAD UR5, UR5, UR4, URZ ;  /* 0x00000004050572a4 */ /* 0x000fe4000f8e023f */
[----:B-1----:R-:W-:Y:S01]  /*0110*/  ISETP.GE.U32.AND P0, PT, R0, UR10, PT ;  /* 0x0000000a00007c0c */ /* 0x002fe2000bf06070 */
[----:B------:R-:W-:Y:S02]  /*0120*/  ULEA UR6, UP0, UR12, UR8, 0x2 ;  /* 0x000000080c067291 */ /* 0x000fe4000f80103f */
[----:B--2---:R-:W-:Y:S02]  /*0130*/  UIMAD UR4, UR7, UR4, URZ ;  /* 0x00000004070472a4 */ /* 0x004fe4000f8e023f */
[----:B------:R-:W-:-:S02]  /*0140*/  UIADD3 UR15, UR13, UR5, URZ ;  /* 0x000000050d0f7290 */ /* 0x000fc4000fffe03f */
[----:B------:R-:W-:Y:S02]  /*0150*/  ULEA UR8, UP1, UR18, UR16, 0x2 ;  /* 0x0000001012087291 */ /* 0x000fe4000f82103f */
[----:B------:R-:W-:Y:S02]  /*0160*/  UIADD3 UR4, UR19, UR4, URZ ;  /* 0x0000000413047290 */ /* 0x000fe4000fffe03f */
[----:B------:R-:W-:Y:S02]  /*0170*/  ULEA.HI.X UR7, UR12, UR9, UR15, 0x2, UP0 ;  /* 0x000000090c077291 */ /* 0x000fe400080f140f */
[----:B------:R-:W-:-:S03]  /*0180*/  ULEA.HI.X UR9, UR18, UR17, UR4, 0x2, UP1 ;  /* 0x0000001112097291 */ /* 0x000fc600088f1404 */
[----:B------:R-:W-:Y:S01]  /*0190*/  ULDC.64 UR16, c[0x0][0x118] ;  /* 0x0000460000107ab9 */ /* 0x000fe20000000a00 */
[----:B------:R-:W-:Y:S05]  /*01a0*/  @P0 BRA `(.L_x_2385) ;  /* 0x0000045000000947 */ /* 0x000fea0003800000 */
[----:B------:R-:W-:-:S03]  /*01b0*/  IMAD.MOV.U32 R3, RZ, RZ, R0 ;  /* 0x000000ffff037224 */ /* 0x000fc600078e0000 */
.L_x_2386:
[----:B------:R-:W-:Y:S01]  /*01c0*/  MOV R8, 0x10 ;  /* 0x0000001000087802 */ /* 0x000fe20000000f00 */
[----:B------:R-:W-:-:S04]  /*01d0*/  IMAD.MOV.U32 R4, RZ, RZ, 0x10 ;  /* 0x00000010ff047424 */ /* 0x000fc800078e00ff */
[----:B------:R-:W-:-:S04]  /*01e0*/  IMAD.WIDE.U32 R4, R3, R4, UR6 ;  /* 0x0000000603047e25 */ /* 0x000fc8000f8e0004 */
[C---:B------:R-:W-:Y:S02]  /*01f0*/  IMAD.WIDE.U32 R8, R3.reuse, R8, UR8 ;  /* 0x0000000803087e25 */ /* 0x040fe4000f8e0008 */
[----:B------:R-:W2:Y:S04]  /*0200*/  LDG.E.128.CONSTANT R4, [R4.64] ;  /* 0x0000001004047981 */ /* 0x000ea8000c1e9d00 */
[----:B------:R-:W2:Y:S01]  /*0210*/  LDG.E.128 R8, [R8.64] ;  /* 0x0000001008087981 */ /* 0x000ea2000c1e1d00 */
[----:B------:R-:W-:-:S04]  /*0220*/  IADD3 R14, R3, c[0x0][0x0], RZ ;  /* 0x00000000030e7a10 */ /* 0x000fc80007ffe0ff */
[----:B------:R-:W-:Y:S01]  /*0230*/  ISETP.GE.U32.AND P0, PT, R14, UR10, PT ;  /* 0x0000000a0e007c0c */ /* 0x000fe2000bf06070 */
        /* <DEDUP_REMOVED lines=9> */
[----:B------:R-:W-:Y:S02]  /*02d0*/  IMAD.MOV.U32 R5, RZ, RZ, 0x10 ;  /* 0x00000010ff057424 */ /* 0x000fe400078e00ff */
[----:B------:R-:W-:Y:S02]  /*02e0*/  IMAD.MOV.U32 R9, RZ, RZ, 0x10 ;  /* 0x00000010ff097424 */ /* 0x000fe400078e00ff */
        /* <DEDUP_REMOVED lines=15> */
[----:B------:R-:W-:Y:S01]  /*03e0*/  HFMA2.MMA R5, -RZ, RZ, 0, 9.5367431640625e-07 ;  /* 0x00000010ff057435 */ /* 0x000fe200000001ff */
[----:B------:R-:W-:-:S04]  /*03f0*/  IMAD.MOV.U32 R9, RZ, RZ, 0x10 ;  /* 0x00000010ff097424 */ /* 0x000fc800078e00ff */
[----:B------:R-:W-:-:S05]  /*0400*/  IMAD.WIDE.U32 R8, R14, R9, UR8 ;  /* 0x000000080e087e25 */ /* 0x000fca000f8e0009 */
[C---:B------:R-:W-:Y:S01]  /*0410*/  IMAD.WIDE.U32 R4, R14.reuse, R5, UR6 ;  /* 0x000000060e047e25 */ /* 0x040fe2000f8e0005 */
[----:B------:R-:W2:Y:S05]  /*0420*/  LDG.E.128 R8, [R8.64] ;  /* 0x0000001008087981 */ /* 0x000eaa000c1e1d00 */
[----:B------:R-:W2:Y:S01]  /*0430*/  LDG.E.128.CONSTANT R4, [R4.64] ;  /* 0x0000001004047981 */ /* 0x000ea2000c1e9d00 */
        /* <DEDUP_REMOVED lines=11> */
[----:B------:R-:W-:Y:S01]  /*04f0*/  MOV R9, 0x10 ;  /* 0x0000001000097802 */ /* 0x000fe20000000f00 */
[----:B------:R-:W-:-:S04]  /*0500*/  IMAD.MOV.U32 R5, RZ, RZ, 0x10 ;  /* 0x00000010ff057424 */ /* 0x000fc800078e00ff */
[----:B------:R-:W-:-:S04]  /*0510*/  IMAD.WIDE.U32 R4, R14, R5, UR6 ;  /* 0x000000060e047e25 */ /* 0x000fc8000f8e0005 */
[----:B------:R-:W-:Y:S02]  /*0520*/  IMAD.WIDE.U32 R8, R14, R9, UR8 ;  /* 0x000000080e087e25 */ /* 0x000fe4000f8e0009 */
[----:B------:R-:W2:Y:S04]  /*0530*/  LDG.E.128.CONSTANT R4, [R4.64] ;  /* 0x0000001004047981 */ /* 0x000ea8000c1e9d00 */
[----:B------:R-:W2:Y:S02]  /*0540*/  LDG.E.128 R8, [R8.64] ;  /* 0x0000001008087981 */ /* 0x000ea4000c1e1d00 */
[----:B--2---:R-:W-:Y:S02]  /*0550*/  FADD.FTZ R3, R4, R8 ;  /* 0x0000000804037221 */ /* 0x004fe40000010000 */
[----:B------:R-:W-:-:S02]  /*0560*/  FADD.FTZ R12, R5, R9 ;  /* 0x00000009050c7221 */ /* 0x000fc40000010000 */
[----:B------:R-:W-:Y:S01]  /*0570*/  FFMA.FTZ R13, R3, R3, R2 ;  /* 0x00000003030d7223 */ /* 0x000fe20000010002 */
[----:B------:R-:W-:Y:S01]  /*0580*/  IADD3 R3, R14, c[0x0][0x0], RZ ;  /* 0x000000000e037a10 */ /* 0x000fe20007ffe0ff */
[----:B------:R-:W-:Y:S02]  /*0590*/  FADD.FTZ R6, R6, R10 ;  /* 0x0000000a06067221 */ /* 0x000fe40000010000 */
[----:B------:R-:W-:Y:S01]  /*05a0*/  FFMA.FTZ R13, R12, R12, R13 ;  /* 0x0000000c0c0d7223 */ /* 0x000fe2000001000d */
[----:B------:R-:W-:Y:S01]  /*05b0*/  ISETP.GE.U32.AND P0, PT, R3, UR10, PT ;  /* 0x0000000a03007c0c */ /* 0x000fe2000bf06070 */
[----:B------:R-:W-:Y:S02]  /*05c0*/  FADD.FTZ R7, R7, R11 ;  /* 0x0000000b07077221 */ /* 0x000fe40000010000 */
[----:B------:R-:W-:-:S04]  /*05d0*/  FFMA.FTZ R2, R6, R6, R13 ;  /* 0x0000000606027223 */ /* 0x000fc8000001000d */
[----:B------:R-:W-:-:S06]  /*05e0*/  FFMA.FTZ R2, R7, R7, R2 ;  /* 0x0000000707027223 */ /* 0x000fcc0000010002 */
[----:B------:R-:W-:Y:S05]  /*05f0*/  @!P0 BRA `(.L_x_2386) ;  /* 0xfffffbc000008947 */ /* 0x000fea000383ffff */
.L_x_2385:
[----:B------:R-:W-:Y:S05]  /*0600*/  BSYNC B0 ;  /* 0x0000000000007941 */ /* 0x000fea0003800000 */
.L_x_2384:
        /* <DEDUP_REMOVED lines=101> */
.L_x_2388:
        /* <DEDUP_REMOVED lines=58> */
.L_x_2389:
[----:B0-----:R-:W-:Y:S05]  /*1000*/  BSYNC B0 ;  /* 0x0000000000007941 */ /* 0x001fea0003800000 */
.L_x_2387:
        /* <DEDUP_REMOVED lines=15> */
[----:B------:R-:W-:Y:S01]  /*1100*/  HFMA2.MMA R10, -RZ, RZ, 0, 0 ;  /* 0x00000000ff0a7435 */ /* 0x000fe200000001ff */
[----:B------:R-:W-:Y:S01]  /*1110*/  IMAD.MOV.U32 R9, RZ, RZ, c[0x0][0x0] ;  /* 0x00000000ff097624 */ /* 0x000fe200078e00ff */
[----:B------:R-:W-:Y:S01]  /*1120*/  MOV R6, 0x1160 ;  /* 0x0000116000067802 */ /* 0x000fe20000000f00 */
[----:B------:R-:W-:-:S02]  /*1130*/  IMAD.U32 R8, RZ, RZ, UR14 ;  /* 0x0000000eff087e24 */ /* 0x000fc4000f8e00ff */
[----:B------:R-:W-:Y:S02]  /*1140*/  IMAD.U32 R3, RZ, RZ, UR11 ;  /* 0x0000000bff037e24 */ /* 0x000fe4000f8e00ff */
[----:B01----:R-:W-:Y:S05]  /*1150*/  CALL.REL.NOINC `($__internal_58_$__cuda_sm20_div_s64) ;  /* 0x0000305000007944 */ /* 0x003fea0003c00000 */
[----:B------:R-:W-:Y:S01]  /*1160*/  MOV R42, R10 ;  /* 0x0000000a002a7202 */ /* 0x000fe20000000f00 */
[----:B------:R-:W-:Y:S01]  /*1170*/  IMAD.MOV.U32 R43, RZ, RZ, R11 ;  /* 0x000000ffff2b7224 */ /* 0x000fe200078e000b */
[----:B------:R-:W-:Y:S05]  /*1180*/  BRA `(.L_x_2391) ;  /* 0x0000018000007947 */ /* 0x000fea0003800000 */
.L_x_2390:
        /* <DEDUP_REMOVED lines=20> */
[----:B------:R-:W-:-:S06]  /*12d0*/  MOV R43, UR5 ;  /* 0x00000005002b7c02 */ /* 0x000fcc0008000f00 */
[----:B------:R-:W-:Y:S02]  /*12e0*/  @UP1 UIADD3 UR4, UR4, 0x1, URZ ;  /* 0x0000000104041890 */ /* 0x000fe4000fffe03f */
[----:B------:R-:W-:-:S06]  /*12f0*/  @!UP2 ULOP3.LUT UR4, URZ, UR14, URZ, 0x33, !UPT ;  /* 0x0000000e3f04a292 */ /* 0x000fcc000f8e333f */
[----:B------:R-:W-:Y:S02]  /*1300*/  IMAD.U32 R42, RZ, RZ, UR4 ;  /* 0x00000004ff2a7e24 */ /* 0x000fe4000f8e00ff */
.L_x_2391:
        /* <DEDUP_REMOVED lines=9> */
[----:B-1----:R-:W-:Y:S05]  /*13a0*/  CALL.REL.NOINC `($__internal_58_$__cuda_sm20_div_s64) ;  /* 0x00002e0000007944 */ /* 0x002fea0003c00000 */
[----:B------:R-:W-:Y:S01]  /*13b0*/  IADD3 R5, P0, RZ, -R10, RZ ;  /* 0x8000000aff057210 */ /* 0x000fe20007f1e0ff */
[----:B------:R-:W-:Y:S01]  /*13c0*/  HFMA2.MMA R37, -RZ, RZ, 0, 0 ;  /* 0x00000000ff257435 */ /* 0x000fe200000001ff */
[----:B------:R-:W-:Y:S01]  /*13d0*/  IMAD.MOV.U32 R40, RZ, RZ, R10 ;  /* 0x000000ffff287224 */ /* 0x000fe200078e000a */
[----:B------:R-:W-:Y:S02]  /*13e0*/  MOV R41, R11 ;  /* 0x0000000b00297202 */ /* 0x000fe40000000f00 */
[----:B------:R-:W-:-:S04]  /*13f0*/  IMAD.X R3, RZ, RZ, ~R11, P0 ;  /* 0x000000ffff037224 */ /* 0x000fc800000e0e0b */
[----:B------:R-:W-:Y:S02]  /*1400*/  IMAD R3, R3, R42, RZ ;  /* 0x0000002a03037224 */ /* 0x000fe400078e02ff */
[----:B------:R-:W-:-:S04]  /*1410*/  IMAD.WIDE.U32 R36, R42, R5, R36 ;  /* 0x000000052a247225 */ /* 0x000fc800078e0024 */
[----:B------:R-:W-:-:S04]  /*1420*/  IMAD R3, R43, R5, R3 ;  /* 0x000000052b037224 */ /* 0x000fc800078e0203 */
[----:B------:R-:W-:Y:S01]  /*1430*/  IMAD.IADD R7, R37, 0x1, R3 ;  /* 0x0000000125077824 */ /* 0x000fe200078e0203 */
[----:B------:R-:W-:Y:S05]  /*1440*/  BRA `(.L_x_2394) ;  /* 0x0000016000007947 */ /* 0x000fea0003800000 */
.L_x_2393:
[----:B------:R-:W2:Y:S01]  /*1450*/  I2F.U32.RP R0, R42 ;  /* 0x0000002a00007306 */ /* 0x000ea20000209000 */
[----:B------:R-:W-:Y:S01]  /*1460*/  ISETP.NE.U32.AND P2, PT, R42, RZ, PT ;  /* 0x000000ff2a00720c */ /* 0x000fe20003f45070 */
[----:B------:R-:W-:Y:S01]  /*1470*/  HFMA2.MMA R7, -RZ, RZ, 0, 0 ;  /* 0x00000000ff077435 */ /* 0x000fe200000001ff */
[----:B------:R-:W-:-:S05]  /*1480*/  IMAD.MOV.U32 R41, RZ, RZ, RZ ;  /* 0x000000ffff297224 */ /* 0x000fca00078e00ff */
        /* <DEDUP_REMOVED lines=18> */
.L_x_2394:
[----:B------:R-:W-:Y:S05]  /*15b0*/  BSYNC B0 ;  /* 0x0000000000007941 */ /* 0x000fea0003800000 */
.L_x_2392:
[C---:B------:R-:W-:Y:S01]  /*15c0*/  IMAD.SHL.U32 R0, R40.reuse, 0x10, RZ ;  /* 0x0000001028007824 */ /* 0x040fe200078e00ff */
[----:B------:R-:W-:Y:S01]  /*15d0*/  SHF.L.U64.HI R2, R40, 0x4, R41 ;  /* 0x0000000428027819 */ /* 0x000fe20000010229 */
[----:B------:R-:W-:Y:S01]  /*15e0*/  USHF.R.S32.HI UR5, URZ, 0x1f, UR10 ;  /* 0x0000001f3f057899 */ /* 0x000fe2000801140a */
[----:B------:R-:W-:Y:S01]  /*15f0*/  BSSY B0, `(.L_x_2395) ;  /* 0x00000ea000007945 */ /* 0x000fe20003800000 */
[----:B------:R-:W-:Y:S01]  /*1600*/  IMAD.MOV.U32 R32, RZ, RZ, RZ ;  /* 0x000000ffff207224 */ /* 0x000fe200078e00ff */
[----:B------:R-:W-:-:S04]  /*1610*/  IADD3 R3, P1, R0, 0x10, RZ ;  /* 0x0000001000037810 */ /* 0x000fc80007f3e0ff */
[----:B------:R-:W-:Y:S02]  /*1620*/  ISETP.LT.U32.AND P0, PT, R3, UR10, PT ;  /* 0x0000000a03007c0c */ /* 0x000fe4000bf01070 */
[----:B------:R-:W-:Y:S02]  /*1630*/  IADD3.X R4, RZ, R2, RZ, P1, !PT ;  /* 0x00000002ff047210 */ /* 0x000fe40000ffe4ff */
[----:B------:R-:W-:Y:S02]  /*1640*/  IADD3 R38, P1, R36, R0, RZ ;  /* 0x0000000024267210 */ /* 0x000fe40007f3e0ff */
[----:B------:R-:W-:-:S03]  /*1650*/  ISETP.LT.AND.EX P0, PT, R4, UR5, PT, P0 ;  /* 0x0000000504007c0c */ /* 0x000fc6000bf01300 */
[----:B------:R-:W-:Y:S01]  /*1660*/  IMAD.X R37, R7, 0x1, R2, P1 ;  /* 0x0000000107257824 */ /* 0x000fe200008e0602 */
        /* <DEDUP_REMOVED lines=18> */
[----:B------:R-:W-:-:S04]  /*1790*/  IADD3.X R11, ~R2, R11, R6, P0, P1 ;  /* 0x0000000b020b7210 */ /* 0x000fc800007e2506 */
[----:B------:R-:W-:-:S04]  /*17a0*/  LOP3.LUT R6, R11, R43, RZ, 0xfc, !PT ;  /* 0x0000002b0b067212 */ /* 0x000fc800078efcff */
[----:B------:R-:W-:-:S13]  /*17b0*/  ISETP.NE.U32.AND P0, PT, R6, RZ, PT ;  /* 0x000000ff0600720c */ /* 0x000fda0003f05070 */
[----:B------:R-:W-:Y:S05]  /*17c0*/  @!P0 BRA `(.L_x_2398) ;  /* 0x0000007000008947 */ /* 0x000fea0003800000 */
[----:B------:R-:W-:Y:S01]  /*17d0*/  MOV R8, R42 ;  /* 0x0000002a00087202 */ /* 0x000fe20000000f00 */
[----:B------:R-:W-:Y:S01]  /*17e0*/  IMAD.MOV.U32 R9, RZ, RZ, R43 ;  /* 0x000000ffff097224 */ /* 0x000fe200078e002b */
[----:B------:R-:W-:Y:S02]  /*17f0*/  MOV R6, 0x1810 ;  /* 0x0000181000067802 */ /* 0x000fe40000000f00 */
[----:B-1----:R-:W-:Y:S05]  /*1800*/  CALL.REL.NOINC `($__internal_59_$__cuda_sm20_div_u64) ;  /* 0x00002ee000007944 */ /* 0x002fea0003c00000 */
[----:B------:R-:W-:Y:S01]  /*1810*/  IMAD.MOV.U32 R8, RZ, RZ, R5 ;  /* 0x000000ffff087224 */ /* 0x000fe200078e0005 */
[----:B------:R-:W-:Y:S01]  /*1820*/  MOV R9, R10 ;  /* 0x0000000a00097202 */ /* 0x000fe20000000f00 */
[----:B------:R-:W-:Y:S05]  /*1830*/  BRA `(.L_x_2399) ;  /* 0x0000013000007947 */ /* 0x000fea0003800000 */
.L_x_2398:
[----:B------:R-:W0:Y:S01]  /*1840*/  I2F.U32.RP R10, R42 ;  /* 0x0000002a000a7306 */ /* 0x000e220000209000 */
[----:B------:R-:W-:Y:S01]  /*1850*/  IMAD.MOV.U32 R8, RZ, RZ, RZ ;  /* 0x000000ffff087224 */ /* 0x000fe200078e00ff */
[----:B------:R-:W-:-:S06]  /*1860*/  ISETP.NE.U32.AND P2, PT, R42, RZ, PT ;  /* 0x000000ff2a00720c */ /* 0x000fcc0003f45070 */
[----:B0-----:R-:W0:Y:S02]  /*1870*/  MUFU.RCP R10, R10 ;  /* 0x0000000a000a7308 */ /* 0x001e240000001000 */
[----:B0-----:R-:W-:-:S06]  /*1880*/  IADD3 R9, R10, 0xffffffe, RZ ;  /* 0x0ffffffe0a097810 */ /* 0x001fcc0007ffe0ff */
[----:B------:R-:W0:Y:S02]  /*1890*/  F2I.FTZ.U32.TRUNC.NTZ R9, R9 ;  /* 0x0000000900097305 */ /* 0x000e24000021f000 */
[----:B0-----:R-:W-:-:S04]  /*18a0*/  IMAD.MOV R11, RZ, RZ, -R9 ;  /* 0x000000ffff0b7224 */ /* 0x001fc800078e0a09 */
[----:B------:R-:W-:-:S04]  /*18b0*/  IMAD R11, R11, R42, RZ ;  /* 0x0000002a0b0b7224 */ /* 0x000fc800078e02ff */
[----:B------:R-:W-:-:S04]  /*18c0*/  IMAD.HI.U32 R8, R9, R11, R8 ;  /* 0x0000000b09087227 */ /* 0x000fc800078e0008 */
[----:B------:R-:W-:Y:S02]  /*18d0*/  IMAD.MOV.U32 R9, RZ, RZ, RZ ;  /* 0x000000ffff097224 */ /* 0x000fe400078e00ff */
[----:B------:R-:W-:-:S05]  /*18e0*/  IMAD.HI.U32 R8, R8, R5, RZ ;  /* 0x0000000508087227 */ /* 0x000fca00078e00ff */
[----:B------:R-:W-:-:S05]  /*18f0*/  IADD3 R6, -R8, RZ, RZ ;  /* 0x000000ff08067210 */ /* 0x000fca0007ffe1ff */
[----:B------:R-:W-:-:S05]  /*1900*/  IMAD R5, R42, R6, R5 ;  /* 0x000000062a057224 */ /* 0x000fca00078e0205 */
[----:B------:R-:W-:-:S13]  /*1910*/  ISETP.GE.U32.AND P0, PT, R5, R42, PT ;  /* 0x0000002a0500720c */ /* 0x000fda0003f06070 */
[----:B------:R-:W-:Y:S01]  /*1920*/  @P0 IMAD.IADD R5, R5, 0x1, -R42 ;  /* 0x0000000105050824 */ /* 0x000fe200078e0a2a */
[----:B------:R-:W-:-:S04]  /*1930*/  @P0 IADD3 R8, R8, 0x1, RZ ;  /* 0x0000000108080810 */ /* 0x000fc80007ffe0ff */
[----:B------:R-:W-:-:S13]  /*1940*/  ISETP.GE.U32.AND P1, PT, R5, R42, PT ;  /* 0x0000002a0500720c */ /* 0x000fda0003f26070 */
[----:B------:R-:W-:Y:S02]  /*1950*/  @P1 IADD3 R8, R8, 0x1, RZ ;  /* 0x0000000108081810 */ /* 0x000fe40007ffe0ff */
[----:B------:R-:W-:Y:S02]  /*1960*/  @!P2 LOP3.LUT R8, RZ, R42, RZ, 0x33, !PT ;  /* 0x0000002aff08a212 */ /* 0x000fe400078e33ff */
.L_x_2399:
[----:B------:R-:W-:Y:S05]  /*1970*/  BSYNC B1 ;  /* 0x0000000000017941 */ /* 0x000fea0003800000 */
.L_x_2397:
[C---:B------:R-:W-:Y:S01]  /*1980*/  IADD3 R20, R8.reuse, 0x1, RZ ;  /* 0x0000000108147810 */ /* 0x040fe20007ffe0ff */
[----:B------:R-:W-:Y:S01]  /*1990*/  BSSY B1, `(.L_x_2400) ;  /* 0x000002c000017945 */ /* 0x000fe20003800000 */
[----:B------:R-:W-:Y:S01]  /*19a0*/  ISETP.GE.U32.AND P0, PT, R8, 0x3, PT ;  /* 0x000000030800780c */ /* 0x000fe20003f06070 */
[----:B------:R-:W-:Y:S01]  /*19b0*/  HFMA2.MMA R32, -RZ, RZ, 0, 0 ;  /* 0x00000000ff207435 */ /* 0x000fe200000001ff */
[----:B------:R-:W-:Y:S02]  /*19c0*/  LOP3.LUT R20, R20, 0x3, RZ, 0xc0, !PT ;  /* 0x0000000314147812 */ /* 0x000fe400078ec0ff */
[----:B------:R-:W-:Y:S02]  /*19d0*/  ISETP.GE.U32.AND.EX P0, PT, R9, RZ, PT, P0 ;  /* 0x000000ff0900720c */ /* 0x000fe40003f06100 */
[----:B------:R-:W-:-:S04]  /*19e0*/  ISETP.NE.U32.AND P1, PT, R20, RZ, PT ;  /* 0x000000ff1400720c */ /* 0x000fc80003f25070 */
[----:B------:R-:W-:-:S13]  /*19f0*/  ISETP.NE.AND.EX P1, PT, RZ, RZ, PT, P1 ;  /* 0x000000ffff00720c */ /* 0x000fda0003f25310 */
[----:B------:R-:W-:Y:S05]  /*1a00*/  @!P1 BRA `(.L_x_2401) ;  /* 0x0000024000009947 */ /* 0x000fea0003800000 */
[----:B------:R-:W-:Y:S02]  /*1a10*/  IMAD.MOV.U32 R22, RZ, RZ, RZ ;  /* 0x000000ffff167224 */ /* 0x000fe400078e00ff */
[----:B------:R-:W-:Y:S02]  /*1a20*/  IMAD.MOV.U32 R32, RZ, RZ, RZ ;  /* 0x000000ffff207224 */ /* 0x000fe400078e00ff */
.L_x_2402:
[C---:B------:R-:W-:Y:S02]  /*1a30*/  SHF.L.U32 R16, R38.reuse, 0x4, RZ ;  /* 0x0000000426107819 */ /* 0x040fe400000006ff */
[----:B------:R-:W-:Y:S02]  /*1a40*/  SHF.L.U64.HI R5, R38, 0x4, R37 ;  /* 0x0000000426057819 */ /* 0x000fe40000010225 */
[C---:B------:R-:W-:Y:S02]  /*1a50*/  IADD3 R8, P1, R16.reuse, UR6, RZ ;  /* 0x0000000610087c10 */ /* 0x040fe4000ff3e0ff */
[----:B------:R-:W-:Y:S02]  /*1a60*/  IADD3 R12, P2, R16, UR8, RZ ;  /* 0x00000008100c7c10 */ /* 0x000fe4000ff5e0ff */
[----:B------:R-:W-:-:S02]  /*1a70*/  IADD3.X R9, R5, UR7, RZ, P1, !PT ;  /* 0x0000000705097c10 */ /* 0x000fc40008ffe4ff */
[C---:B------:R-:W-:Y:S02]  /*1a80*/  IADD3.X R13, R5.reuse, UR9, RZ, P2, !PT ;  /* 0x00000009050d7c10 */ /* 0x040fe400097fe4ff */
[----:B------:R-:W-:Y:S02]  /*1a90*/  IADD3 R16, P1, R16, c[0x0][0x178], RZ ;  /* 0x00005e0010107a10 */ /* 0x000fe40007f3e0ff */
[----:B------:R-:W2:Y:S02]  /*1aa0*/  LDG.E.128.CONSTANT R8, [R8.64] ;  /* 0x0000001008087981 */ /* 0x000ea4000c1e9d00 */
[----:B------:R-:W-:Y:S02]  /*1ab0*/  IADD3.X R17, R5, c[0x0][0x17c], RZ, P1, !PT ;  /* 0x00005f0005117a10 */ /* 0x000fe40000ffe4ff */
[----:B------:R-:W2:Y:S04]  /*1ac0*/  LDG.E.128 R12, [R12.64] ;  /* 0x000000100c0c7981 */ /* 0x000ea8000c1e1d00 */
[----:B------:R-:W3:Y:S01]  /*1ad0*/  LDG.E.128.CONSTANT R16, [R16.64] ;  /* 0x0000001010107981 */ /* 0x000ee2000c1e9d00 */
[----:B------:R-:W-:-:S02]  /*1ae0*/  IADD3 R20, P1, R20, -0x1, RZ ;  /* 0xffffffff14147810 */ /* 0x000fc40007f3e0ff */
[----:B------:R-:W-:Y:S02]  /*1af0*/  IADD3 R38, P2, R42, R38, RZ ;  /* 0x000000262a267210 */ /* 0x000fe40007f5e0ff */
[----:B------:R-:W-:Y:S02]  /*1b00*/  IADD3.X R22, R22, -0x1, RZ, P1, !PT ;  /* 0xffffffff16167810 */ /* 0x000fe40000ffe4ff */
[----:B------:R-:W-:Y:S01]  /*1b10*/  ISETP.NE.U32.AND P1, PT, R20, RZ, PT ;  /* 0x000000ff1400720c */ /* 0x000fe20003f25070 */
[----:B------:R-:W-:-:S03]  /*1b20*/  IMAD.X R37, R43, 0x1, R37, P2 ;  /* 0x000000012b257824 */ /* 0x000fc600010e0625 */
[----:B------:R-:W-:Y:S01]  /*1b30*/  ISETP.NE.AND.EX P1, PT, R22, RZ, PT, P1 ;  /* 0x000000ff1600720c */ /* 0x000fe20003f25310 */
[----:B--2---:R-:W-:Y:S02]  /*1b40*/  FADD.FTZ R5, R8, R12 ;  /* 0x0000000c08057221 */ /* 0x004fe40000010000 */
[----:B------:R-:W-:Y:S02]  /*1b50*/  FADD.FTZ R6, R9, R13 ;  /* 0x0000000d09067221 */ /* 0x000fe40000010000 */
[----:B-1----:R-:W-:Y:S02]  /*1b60*/  FMUL.FTZ R5, R5, UR19 ;  /* 0x0000001305057c20 */ /* 0x002fe40008410000 */
[----:B------:R-:W-:Y:S02]  /*1b70*/  FADD.FTZ R10, R10, R14 ;  /* 0x0000000e0a0a7221 */ /* 0x000fe40000010000 */
[----:B------:R-:W-:Y:S02]  /*1b80*/  FMUL.FTZ R6, R6, UR19 ;  /* 0x0000001306067c20 */ /* 0x000fe40008410000 */
[----:B---3--:R-:W-:-:S02]  /*1b90*/  FMUL.FTZ R5, R16, R5 ;  /* 0x0000000510057220 */ /* 0x008fc40000410000 */
[----:B------:R-:W-:Y:S02]  /*1ba0*/  FMUL.FTZ R21, R10, UR19 ;  /* 0x000000130a157c20 */ /* 0x000fe40008410000 */
[----:B------:R-:W-:Y:S01]  /*1bb0*/  FADD.FTZ R11, R11, R15 ;  /* 0x0000000f0b0b7221 */ /* 0x000fe20000010000 */
[----:B------:R-:W-:Y:S01]  /*1bc0*/  FMNMX.FTZ R5, |R5|, R32, !PT ;  /* 0x0000002005057209 */ /* 0x000fe20007810200 */
[----:B------:R-:W-:Y:S02]  /*1bd0*/  FMUL.FTZ R6, R17, R6 ;  /* 0x0000000611067220 */ /* 0x000fe40000410000 */
[----:B------:R-:W-:Y:S02]  /*1be0*/  FMUL.FTZ R18, R18, R21 ;  /* 0x0000001512127220 */ /* 0x000fe40000410000 */
[----:B------:R-:W-:Y:S01]  /*1bf0*/  FMUL.FTZ R8, R11, UR19 ;  /* 0x000000130b087c20 */ /* 0x000fe20008410000 */
[----:B------:R-:W-:-:S03]  /*1c00*/  FMNMX.FTZ R5, R5, |R6|, !PT ;  /* 0x4000000605057209 */ /* 0x000fc60007810000 */
[----:B------:R-:W-:Y:S01]  /*1c10*/  FMUL.FTZ R8, R19, R8 ;  /* 0x0000000813087220 */ /* 0x000fe20000410000 */
[----:B------:R-:W-:-:S04]  /*1c20*/  FMNMX.FTZ R5, R5, |R18|, !PT ;  /* 0x4000001205057209 */ /* 0x000fc80007810000 */
[----:B------:R-:W-:Y:S01]  /*1c30*/  FMNMX.FTZ R32, R5, |R8|, !PT ;  /* 0x4000000805207209 */ /* 0x000fe20007810000 */
[----:B------:R-:W-:Y:S05]  /*1c40*/  @P1 BRA `(.L_x_2402) ;  /* 0xfffffde000001947 */ /* 0x000fea000383ffff */
.L_x_2401:
[----:B------:R-:W-:Y:S05]  /*1c50*/  BSYNC B1 ;  /* 0x0000000000017941 */ /* 0x000fea0003800000 */
.L_x_2400:
[----:B------:R-:W-:Y:S05]  /*1c60*/  @!P0 BRA `(.L_x_2396) ;  /* 0x0000082000008947 */ /* 0x000fea0003800000 */
[----:B------:R-:W0:Y:S01]  /*1c70*/  S2R R6, SR_CTAID.X ;  /* 0x0000000000067919 */ /* 0x000e220000002500 */
[----:B------:R-:W-:Y:S01]  /*1c80*/  ULDC UR4, c[0x0][0x18c] ;  /* 0x0000630000047ab9 */ /* 0x000fe20000000800 */
[C---:B------:R-:W-:Y:S01]  /*1c90*/  SHF.L.U64.HI R11, R38.reuse, 0x2, R37 ;  /* 0x00000002260b7819 */ /* 0x040fe20000010225 */
[----:B------:R-:W-:Y:S01]  /*1ca0*/  USHF.R.S32.HI UR4, URZ, 0x1f, UR4 ;  /* 0x0000001f3f047899 */ /* 0x000fe20008011404 */
[C---:B------:R-:W-:Y:S01]  /*1cb0*/  IMAD.SHL.U32 R10, R38.reuse, 0x4, RZ ;  /* 0x00000004260a7824 */ /* 0x040fe200078e00ff */
[----:B------:R-:W-:-:S04]  /*1cc0*/  LEA R35, P2, R38, c[0x0][0x178], 0x4 ;  /* 0x00005e0026237a11 */ /* 0x000fc800078420ff */
[----:B------:R-:W-:Y:S02]  /*1cd0*/  MOV R39, UR4 ;  /* 0x0000000400277c02 */ /* 0x000fe40008000f00 */
[----:B------:R-:W-:Y:S01]  /*1ce0*/  IADD3 R5, P0, R10, UR12, RZ ;  /* 0x0000000c0a057c10 */ /* 0x000fe2000ff1e0ff */
[----:B0-----:R-:W-:-:S04]  /*1cf0*/  IMAD.WIDE.U32 R8, R6, c[0x0][0x18c], R10 ;  /* 0x0000630006087a25 */ /* 0x001fc800078e000a */
[----:B------:R-:W-:Y:S01]  /*1d00*/  IMAD R45, R39, R6, RZ ;  /* 0x00000006272d7224 */ /* 0x000fe200078e02ff */
[----:B------:R-:W-:Y:S02]  /*1d10*/  IADD3.X R6, R11, UR15, RZ, P0, !PT ;  /* 0x0000000f0b067c10 */ /* 0x000fe400087fe4ff */
[----:B------:R-:W-:Y:S01]  /*1d20*/  LEA R10, P0, R5, c[0x0][0x170], 0x2 ;  /* 0x00005c00050a7a11 */ /* 0x000fe200078010ff */
[----:B------:R-:W-:Y:S01]  /*1d30*/  IMAD.IADD R45, R45, 0x1, R9 ;  /* 0x000000012d2d7824 */ /* 0x000fe200078e0209 */
[----:B------:R-:W-:Y:S02]  /*1d40*/  LEA R44, P1, R8, c[0x0][0x198], 0x2 ;  /* 0x00006600082c7a11 */ /* 0x000fe400078210ff */
[----:B------:R-:W-:Y:S01]  /*1d50*/  LEA.HI.X R11, R5, c[0x0][0x174], R6, 0x2, P0 ;  /* 0x00005d00050b7a11 */ /* 0x000fe200000f1406 */
[----:B------:R-:W-:Y:S01]  /*1d60*/  IMAD.SHL.U32 R6, R42, 0x10, RZ ;  /* 0x000000102a067824 */ /* 0x000fe200078e00ff */
[----:B------:R-:W-:Y:S02]  /*1d70*/  LEA.HI.X R45, R8, c[0x0][0x19c], R45, 0x2, P1 ;  /* 0x00006700082d7a11 */ /* 0x000fe400008f142d */
[----:B------:R-:W-:-:S02]  /*1d80*/  SHF.L.U64.HI R5, R42, 0x4, R43 ;  /* 0x000000042a057819 */ /* 0x000fc4000001022b */
[----:B------:R-:W-:Y:S02]  /*1d90*/  LEA.HI.X R8, R38, c[0x0][0x17c], R37, 0x4, P2 ;  /* 0x00005f0026087a11 */ /* 0x000fe400010f2425 */
.L_x_2403:
[----:B------:R-:W-:Y:S01]  /*1da0*/  MOV R16, R44 ;  /* 0x0000002c00107202 */ /* 0x000fe20000000f00 */
[----:B------:R-:W-:Y:S01]  /*1db0*/  IMAD.MOV.U32 R17, RZ, RZ, R45 ;  /* 0x000000ffff117224 */ /* 0x000fe200078e002d */
[----:B------:R0:W2:Y:S01]  /*1dc0*/  LDG.E.128.CONSTANT R12, [R10.64] ;  /* 0x000000100a0c7981 */ /* 0x0000a2000c1e9d00 */
[----:B------:R-:W-:Y:S01]  /*1dd0*/  IMAD.MOV.U32 R20, RZ, RZ, R35 ;  /* 0x000000ffff147224 */ /* 0x000fe200078e0023 */
[----:B------:R-:W-:-:S03]  /*1de0*/  MOV R21, R8 ;  /* 0x0000000800157202 */ /* 0x000fc60000000f00 */
[----:B------:R-:W2:Y:S01]  /*1df0*/  LDG.E.128 R16, [R16.64] ;  /* 0x0000001010107981 */ /* 0x000ea2000c1e1d00 */
[-C--:B------:R-:W-:Y:S02]  /*1e00*/  IADD3 R46, P0, R10, R6.reuse, RZ ;  /* 0x000000060a2e7210 */ /* 0x080fe40007f1e0ff */
[-C--:B------:R-:W-:Y:S01]  /*1e10*/  IADD3 R44, P1, R44, R6.reuse, RZ ;  /* 0x000000062c2c7210 */ /* 0x080fe20007f3e0ff */
[----:B------:R-:W3:Y:S02]  /*1e20*/  LDG.E.128.CONSTANT R20, [R20.64] ;  /* 0x0000001014147981 */ /* 0x000ee4000c1e9d00 */
[--C-:B------:R-:W-:Y:S01]  /*1e30*/  IMAD.X R47, R11, 0x1, R5.reuse, P0 ;  /* 0x000000010b2f7824 */ /* 0x100fe200000e0605 */
[----:B------:R-:W-:Y:S01]  /*1e40*/  IADD3 R34, P0, R35, R6, RZ ;  /* 0x0000000623227210 */ /* 0x000fe20007f1e0ff */
[----:B------:R-:W-:-:S03]  /*1e50*/  IMAD.X R45, R45, 0x1, R5, P1 ;  /* 0x000000012d2d7824 */ /* 0x000fc600008e0605 */
[----:B------:R-:W4:Y:S04]  /*1e60*/  LDG.E.128.CONSTANT R24, [R46.64] ;  /* 0x000000102e187981 */ /* 0x000f28000c1e9d00 */
[----:B------:R-:W4:Y:S01]  /*1e70*/  LDG.E.128 R28, [R44.64] ;  /* 0x000000102c1c7981 */ /* 0x000f22000c1e1d00 */
[----:B------:R-:W-:-:S05]  /*1e80*/  IADD3.X R35, R8, R5, RZ, P0, !PT ;  /* 0x0000000508237210 */ /* 0x000fca00007fe4ff */
[----:B0-----:R-:W5:Y:S01]  /*1e90*/  LDG.E.128.CONSTANT R8, [R34.64] ;  /* 0x0000001022087981 */ /* 0x001f62000c1e9d00 */
[----:B--2---:R-:W-:Y:S02]  /*1ea0*/  FADD.FTZ R12, R12, R16 ;  /* 0x000000100c0c7221 */ /* 0x004fe40000010000 */
[----:B------:R-:W-:Y:S02]  /*1eb0*/  FADD.FTZ R13, R13, R17 ;  /* 0x000000110d0d7221 */ /* 0x000fe40000010000 */
[----:B-1----:R-:W-:Y:S02]  /*1ec0*/  FMUL.FTZ R33, R12, UR19 ;  /* 0x000000130c217c20 */ /* 0x002fe40008410000 */
[----:B------:R-:W-:Y:S02]  /*1ed0*/  FADD.FTZ R14, R14, R18 ;  /* 0x000000120e0e7221 */ /* 0x000fe40000010000 */
[----:B---3--:R-:W-:Y:S02]  /*1ee0*/  FMUL.FTZ R33, R20, R33 ;  /* 0x0000002114217220 */ /* 0x008fe40000410000 */
[----:B------:R-:W-:-:S02]  /*1ef0*/  FMUL.FTZ R12, R13, UR19 ;  /* 0x000000130d0c7c20 */ /* 0x000fc40008410000 */
[----:B------:R-:W-:Y:S01]  /*1f00*/  FMUL.FTZ R13, R14, UR19 ;  /* 0x000000130e0d7c20 */ /* 0x000fe20008410000 */
[----:B------:R-:W-:Y:S01]  /*1f10*/  FMNMX.FTZ R33, |R33|, R32, !PT ;  /* 0x0000002021217209 */ /* 0x000fe20007810200 */
[----:B------:R-:W-:Y:S02]  /*1f20*/  FMUL.FTZ R12, R21, R12 ;  /* 0x0000000c150c7220 */ /* 0x000fe40000410000 */
[----:B------:R-:W-:Y:S02]  /*1f30*/  FADD.FTZ R15, R15, R19 ;  /* 0x000000130f0f7221 */ /* 0x000fe40000010000 */
[----:B------:R-:W-:Y:S01]  /*1f40*/  FMUL.FTZ R13, R22, R13 ;  /* 0x0000000d160d7220 */ /* 0x000fe20000410000 */
[----:B------:R-:W-:Y:S01]  /*1f50*/  FMNMX.FTZ R12, R33, |R12|, !PT ;  /* 0x4000000c210c7209 */ /* 0x000fe20007810000 */
[----:B----4-:R-:W-:Y:S01]  /*1f60*/  FADD.FTZ R28, R24, R28 ;  /* 0x0000001c181c7221 */ /* 0x010fe20000010000 */
[-C--:B------:R-:W-:Y:S01]  /*1f70*/  IADD3 R24, P0, R46, R6.reuse, RZ ;  /* 0x000000062e187210 */ /* 0x080fe20007f1e0ff */
[----:B------:R-:W-:Y:S01]  /*1f80*/  FADD.FTZ R26, R26, R30 ;  /* 0x0000001e1a1a7221 */ /* 0x000fe20000010000 */
[----:B------:R-:W-:Y:S01]  /*1f90*/  IADD3 R30, P1, R44, R6, RZ ;  /* 0x000000062c1e7210 */ /* 0x000fe20007f3e0ff */
[----:B------:R-:W-:Y:S01]  /*1fa0*/  FMUL.FTZ R14, R15, UR19 ;  /* 0x000000130f0e7c20 */ /* 0x000fe20008410000 */
[----:B------:R-:W-:Y:S01]  /*1fb0*/  FMNMX.FTZ R12, R12, |R13|, !PT ;  /* 0x4000000d0c0c7209 */ /* 0x000fe20007810000 */
[----:B------:R-:W-:-:S02]  /*1fc0*/  FADD.FTZ R29, R25, R29 ;  /* 0x0000001d191d7221 */ /* 0x000fc40000010000 */
[----:B------:R-:W-:Y:S02]  /*1fd0*/  FMUL.FTZ R23, R23, R14 ;  /* 0x0000000e17177220 */ /* 0x000fe40000410000 */
[----:B------:R-:W-:Y:S02]  /*1fe0*/  FADD.FTZ R48, R27, R31 ;  /* 0x0000001f1b307221 */ /* 0x000fe40000010000 */
[--C-:B------:R-:W-:Y:S01]  /*1ff0*/  IMAD.X R25, R47, 0x1, R5.reuse, P0 ;  /* 0x000000012f197824 */ /* 0x100fe200000e0605 */
[----:B------:R-:W-:Y:S01]  /*2000*/  FMNMX.FTZ R32, R12, |R23|, !PT ;  /* 0x400000170c207209 */ /* 0x000fe20007810000 */
[----:B------:R-:W-:Y:S01]  /*2010*/  IMAD.X R31, R45, 0x1, R5, P1 ;  /* 0x000000012d1f7824 */ /* 0x000fe200008e0605 */
[-C--:B------:R-:W-:Y:S01]  /*2020*/  IADD3 R50, P0, R34, R6.reuse, RZ ;  /* 0x0000000622327210 */ /* 0x080fe20007f1e0ff */
[----:B------:R-:W-:Y:S01]  /*2030*/  FMUL.FTZ R33, R28, UR19 ;  /* 0x000000131c217c20 */ /* 0x000fe20008410000 */
[----:B------:R0:W2:Y:S01]  /*2040*/  LDG.E.128.CONSTANT R12, [R24.64] ;  /* 0x00000010180c7981 */ /* 0x0000a2000c1e9d00 */
[----:B------:R-:W-:-:S03]  /*2050*/  IADD3 R46, P1, R24, R6, RZ ;  /* 0x00000006182e7210 */ /* 0x000fc60007f3e0ff */
[----:B------:R1:W2:Y:S01]  /*2060*/  LDG.E.128 R16, [R30.64] ;  /* 0x000000101e107981 */ /* 0x0002a2000c1e1d00 */
[----:B------:R-:W-:Y:S02]  /*2070*/  IADD3.X R51, R35, R5, RZ, P0, !PT ;  /* 0x0000000523337210 */ /* 0x000fe400007fe4ff */
[-C--:B------:R-:W-:Y:S01]  /*2080*/  IADD3 R44, P2, R30, R6.reuse, RZ ;  /* 0x000000061e2c7210 */ /* 0x080fe20007f5e0ff */
[----:B------:R-:W-:Y:S02]  /*2090*/  FMUL.FTZ R28, R29, UR19 ;  /* 0x000000131d1c7c20 */ /* 0x000fe40008410000 */
[----:B------:R-:W3:Y:S01]  /*20a0*/  LDG.E.128.CONSTANT R20, [R50.64] ;  /* 0x0000001032147981 */ /* 0x000ee2000c1e9d00 */
[--C-:B------:R-:W-:Y:S02]  /*20b0*/  IMAD.X R47, R25, 0x1, R5.reuse, P1 ;  /* 0x00000001192f7824 */ /* 0x100fe400008e0605 */
[----:B------:R-:W-:Y:S02]  /*20c0*/  IMAD.X R45, R31, 0x1, R5, P2 ;  /* 0x000000011f2d7824 */ /* 0x000fe400010e0605 */
[----:B-----5:R-:W-:Y:S01]  /*20d0*/  FMUL.FTZ R33, R8, R33 ;  /* 0x0000002108217220 */ /* 0x020fe20000410000 */
[----:B------:R-:W-:Y:S01]  /*20e0*/  IADD3 R8, P0, R50, R6, RZ ;  /* 0x0000000632087210 */ /* 0x000fe20007f1e0ff */
[----:B------:R-:W-:-:S02]  /*20f0*/  FMUL.FTZ R49, R9, R28 ;  /* 0x0000001c09317220 */ /* 0x000fc40000410000 */
[----:B------:R-:W-:Y:S01]  /*2100*/  FMUL.FTZ R35, R26, UR19 ;  /* 0x000000131a237c20 */ /* 0x000fe20008410000 */
[----:B-1----:R1:W4:Y:S01]  /*2110*/  LDG.E.128 R28, [R44.64] ;  /* 0x000000102c1c7981 */ /* 0x002322000c1e1d00 */
[----:B------:R-:W-:-:S03]  /*2120*/  IADD3.X R9, R51, R5, RZ, P0, !PT ;  /* 0x0000000533097210 */ /* 0x000fc600007fe4ff */
[----:B0-----:R-:W4:Y:S01]  /*2130*/  LDG.E.128.CONSTANT R24, [R46.64] ;  /* 0x000000102e187981 */ /* 0x001f22000c1e9d00 */
[----:B------:R-:W-:Y:S01]  /*2140*/  FMUL.FTZ R10, R10, R35 ;  /* 0x000000230a0a7220 */ /* 0x000fe20000410000 */
[----:B------:R-:W-:Y:S02]  /*2150*/  FMNMX.FTZ R52, R32, |R33|, !PT ;  /* 0x4000002120347209 */ /* 0x000fe40007810000 */
[----:B------:R-:W5:Y:S01]  /*2160*/  LDG.E.128.CONSTANT R32, [R8.64] ;  /* 0x0000001008207981 */ /* 0x000f62000c1e9d00 */
[----:B------:R-:W-:Y:S01]  /*2170*/  FMUL.FTZ R48, R48, UR19 ;  /* 0x0000001330307c20 */ /* 0x000fe20008410000 */
[----:B------:R-:W-:-:S03]  /*2180*/  FMNMX.FTZ R49, R52, |R49|, !PT ;  /* 0x4000003134317209 */ /* 0x000fc60007810000 */
[----:B------:R-:W-:Y:S01]  /*2190*/  FMUL.FTZ R11, R11, R48 ;  /* 0x000000300b0b7220 */ /* 0x000fe20000410000 */
[----:B------:R-:W-:-:S04]  /*21a0*/  FMNMX.FTZ R10, R49, |R10|, !PT ;  /* 0x4000000a310a7209 */ /* 0x000fc80007810000 */
[----:B------:R-:W-:Y:S02]  /*21b0*/  FMNMX.FTZ R10, R10, |R11|, !PT ;  /* 0x4000000b0a0a7209 */ /* 0x000fe40007810000 */
[----:B-1----:R-:W-:-:S05]  /*21c0*/  IADD3 R44, P3, R44, R6, RZ ;  /* 0x000000062c2c7210 */ /* 0x002fca0007f7e0ff */
[----:B------:R-:W-:Y:S02]  /*21d0*/  IMAD.X R45, R45, 0x1, R5, P3 ;  /* 0x000000012d2d7824 */ /* 0x000fe400018e0605 */
[----:B--2---:R-:W-:Y:S02]  /*21e0*/  FADD.FTZ R12, R12, R16 ;  /* 0x000000100c0c7221 */ /* 0x004fe40000010000 */
[----:B------:R-:W-:Y:S02]  /*21f0*/  FADD.FTZ R13, R13, R17 ;  /* 0x000000110d0d7221 */ /* 0x000fe40000010000 */
[----:B------:R-:W-:Y:S02]  /*2200*/  FMUL.FTZ R17, R12, UR19 ;  /* 0x000000130c117c20 */ /* 0x000fe40008410000 */
[----:B------:R-:W-:Y:S02]  /*2210*/  FADD.FTZ R14, R14, R18 ;  /* 0x000000120e0e7221 */ /* 0x000fe40000010000 */
[----:B------:R-:W-:-:S02]  /*2220*/  FMUL.FTZ R12, R13, UR19 ;  /* 0x000000130d0c7c20 */ /* 0x000fc40008410000 */
[----:B---3--:R-:W-:Y:S02]  /*2230*/  FMUL.FTZ R17, R20, R17 ;  /* 0x0000001114117220 */ /* 0x008fe40000410000 */
[----:B------:R-:W-:Y:S02]  /*2240*/  FADD.FTZ R15, R15, R19 ;  /* 0x000000130f0f7221 */ /* 0x000fe40000010000 */
[----:B------:R-:W-:Y:S01]  /*2250*/  FMUL.FTZ R21, R21, R12 ;  /* 0x0000000c15157220 */ /* 0x000fe20000410000 */
[----:B------:R-:W-:Y:S01]  /*2260*/  FMNMX.FTZ R10, R10, |R17|, !PT ;  /* 0x400000110a0a7209 */ /* 0x000fe20007810000 */
[----:B------:R-:W-:Y:S02]  /*2270*/  FMUL.FTZ R11, R14, UR19 ;  /* 0x000000130e0b7c20 */ /* 0x000fe40008410000 */
[----:B------:R-:W-:Y:S01]  /*2280*/  FMUL.FTZ R12, R15, UR19 ;  /* 0x000000130f0c7c20 */ /* 0x000fe20008410000 */
[----:B------:R-:W-:Y:S01]  /*2290*/  FMNMX.FTZ R10, R10, |R21|, !PT ;  /* 0x400000150a0a7209 */ /* 0x000fe20007810000 */
[----:B----4-:R-:W-:-:S02]  /*22a0*/  FADD.FTZ R24, R24, R28 ;  /* 0x0000001c18187221 */ /* 0x010fc40000010000 */
[----:B------:R-:W-:Y:S02]  /*22b0*/  FMUL.FTZ R11, R22, R11 ;  /* 0x0000000b160b7220 */ /* 0x000fe40000410000 */
[----:B------:R-:W-:Y:S02]  /*22c0*/  FMUL.FTZ R23, R23, R12 ;  /* 0x0000000c17177220 */ /* 0x000fe40000410000 */
[----:B------:R-:W-:Y:S01]  /*22d0*/  FMUL.FTZ R13, R24, UR19 ;  /* 0x00000013180d7c20 */ /* 0x000fe20008410000 */
[----:B------:R-:W-:-:S03]  /*22e0*/  FMNMX.FTZ R10, R10, |R11|, !PT ;  /* 0x4000000b0a0a7209 */ /* 0x000fc60007810000 */
[----:B-----5:R-:W-:Y:S01]  /*22f0*/  FMUL.FTZ R13, R32, R13 ;  /* 0x0000000d200d7220 */ /* 0x020fe20000410000 */
[----:B------:R-:W-:Y:S01]  /*2300*/  FMNMX.FTZ R10, R10, |R23|, !PT ;  /* 0x400000170a0a7209 */ /* 0x000fe20007810000 */
[----:B------:R-:W-:-:S03]  /*2310*/  FADD.FTZ R25, R25, R29 ;  /* 0x0000001d19197221 */ /* 0x000fc60000010000 */
[----:B------:R-:W-:Y:S02]  /*2320*/  FMNMX.FTZ R10, R10, |R13|, !PT ;  /* 0x4000000d0a0a7209 */ /* 0x000fe40007810000 */
[----:B------:R-:W-:Y:S01]  /*2330*/  IADD3 R13, P0, P1, R42, R38, R42 ;  /* 0x000000262a0d7210 */ /* 0x000fe2000791e02a */
[----:B------:R-:W-:-:S03]  /*2340*/  FADD.FTZ R26, R26, R30 ;  /* 0x0000001e1a1a7221 */ /* 0x000fc60000010000 */
[----:B------:R-:W-:Y:S01]  /*2350*/  IADD3.X R37, R43, R37, R43, P0, P1 ;  /* 0x000000252b257210 */ /* 0x000fe200007e242b */
[----:B------:R-:W-:Y:S01]  /*2360*/  FMUL.FTZ R12, R25, UR19 ;  /* 0x00000013190c7c20 */ /* 0x000fe20008410000 */
[----:B------:R-:W-:Y:S01]  /*2370*/  IADD3 R38, P0, P1, R42, R13, R42 ;  /* 0x0000000d2a267210 */ /* 0x000fe2000791e02a */
[----:B------:R-:W-:Y:S02]  /*2380*/  FADD.FTZ R27, R27, R31 ;  /* 0x0000001f1b1b7221 */ /* 0x000fe40000010000 */
[----:B------:R-:W-:Y:S01]  /*2390*/  FMUL.FTZ R11, R26, UR19 ;  /* 0x000000131a0b7c20 */ /* 0x000fe20008410000 */
[----:B------:R-:W-:Y:S01]  /*23a0*/  IADD3.X R37, R43, R37, R43, P0, P1 ;  /* 0x000000252b257210 */ /* 0x000fe200007e242b */
[----:B------:R-:W-:Y:S01]  /*23b0*/  FMUL.FTZ R33, R33, R12 ;  /* 0x0000000c21217220 */ /* 0x000fe20000410000 */
[----:B------:R-:W-:Y:S01]  /*23c0*/  ISETP.GE.U32.AND P0, PT, R38, R3, PT ;  /* 0x000000032600720c */ /* 0x000fe20003f06070 */
[----:B------:R-:W-:Y:S02]  /*23d0*/  FMUL.FTZ R11, R34, R11 ;  /* 0x0000000b220b7220 */ /* 0x000fe40000410000 */
[----:B------:R-:W-:Y:S01]  /*23e0*/  FMUL.FTZ R12, R27, UR19 ;  /* 0x000000131b0c7c20 */ /* 0x000fe20008410000 */
[----:B------:R-:W-:-:S02]  /*23f0*/  ISETP.GE.AND.EX P0, PT, R37, R4, PT, P0 ;  /* 0x000000042500720c */ /* 0x000fc40003f06300 */
[----:B------:R-:W-:Y:S01]  /*2400*/  FMNMX.FTZ R10, R10, |R33|, !PT ;  /* 0x400000210a0a7209 */ /* 0x000fe20007810000 */
[----:B------:R-:W-:-:S03]  /*2410*/  FMUL.FTZ R35, R35, R12 ;  /* 0x0000000c23237220 */ /* 0x000fc60000410000 */
[----:B------:R-:W-:-:S04]  /*2420*/  FMNMX.FTZ R10, R10, |R11|, !PT ;  /* 0x4000000b0a0a7209 */ /* 0x000fc80007810000 */
[----:B------:R-:W-:Y:S02]  /*2430*/  FMNMX.FTZ R32, R10, |R35|, !PT ;  /* 0x400000230a207209 */ /* 0x000fe40007810000 */
[-C--:B------:R-:W-:Y:S02]  /*2440*/  IADD3 R10, P1, R46, R6.reuse, RZ ;  /* 0x000000062e0a7210 */ /* 0x080fe40007f3e0ff */
[----:B------:R-:W-:-:S03]  /*2450*/  IADD3 R35, P2, R8, R6, RZ ;  /* 0x0000000608237210 */ /* 0x000fc60007f5e0ff */
[----:B------:R-:W-:Y:S01]  /*2460*/  IMAD.X R11, R47, 0x1, R5, P1 ;  /* 0x000000012f0b7824 */ /* 0x000fe200008e0605 */
[----:B------:R-:W-:Y:S01]  /*2470*/  IADD3.X R8, R9, R5, RZ, P2, !PT ;  /* 0x0000000509087210 */ /* 0x000fe200017fe4ff */
[----:B------:R-:W-:Y:S05]  /*2480*/  @!P0 BRA `(.L_x_2403) ;  /* 0xfffff91000008947 */ /* 0x000fea000383ffff */
.L_x_2396:
[----:B------:R-:W-:Y:S05]  /*2490*/  BSYNC B0 ;  /* 0x0000000000007941 */ /* 0x000fea0003800000 */
.L_x_2395:
        /* <DEDUP_REMOVED lines=16> */
[----:B-1----:R-:W-:Y:S05]  /*25a0*/  CALL.REL.NOINC `($__internal_58_$__cuda_sm20_div_s64) ;  /* 0x00001c0000007944 */ /* 0x002fea0003c00000 */
[----:B------:R-:W-:Y:S05]  /*25b0*/  BRA `(.L_x_2405) ;  /* 0x0000017000007947 */ /* 0x000fea0003800000 */
.L_x_2404:
        /* <DEDUP_REMOVED lines=22> */
[----:B------:R-:W-:-:S05]  /*2720*/  IMAD.U32 R10, RZ, RZ, UR4 ;  /* 0x00000004ff0a7e24 */ /* 0x000fca000f8e00ff */
.L_x_2405:
[----:B------:R-:W-:Y:S01]  /*2730*/  ISETP.GE.U32.AND P0, PT, R10, 0x1, PT ;  /* 0x000000010a00780c */ /* 0x000fe20003f06070 */
[----:B------:R-:W-:Y:S03]  /*2740*/  BSSY B0, `(.L_x_2406) ;  /* 0x00000b9000007945 */ /* 0x000fe60003800000 */
[----:B------:R-:W-:-:S13]  /*2750*/  ISETP.GE.AND.EX P0, PT, R11, RZ, PT, P0 ;  /* 0x000000ff0b00720c */ /* 0x000fda0003f06300 */
[----:B------:R-:W-:Y:S05]  /*2760*/  @!P0 BRA `(.L_x_2407) ;  /* 0x00000b6000008947 */ /* 0x000fea0003800000 */
[-C--:B------:R-:W-:Y:S01]  /*2770*/  IADD3 R4, P0, RZ, -R42.reuse, RZ ;  /* 0x8000002aff047210 */ /* 0x080fe20007f1e0ff */
[-C--:B------:R-:W-:Y:S01]  /*2780*/  IMAD R9, R43, R37.reuse, RZ ;  /* 0x000000252b097224 */ /* 0x080fe200078e02ff */
[----:B------:R-:W-:Y:S01]  /*2790*/  IADD3 R31, P2, R35, 0x4, RZ ;  /* 0x00000004231f7810 */ /* 0x000fe20007f5e0ff */
[----:B------:R-:W-:Y:S01]  /*27a0*/  IMAD.WIDE.U32 R12, R37, R42, R42 ;  /* 0x0000002a250c7225 */ /* 0x000fe200078e002a */
[C---:B------:R-:W-:Y:S01]  /*27b0*/  IADD3 R30, P3, R35.reuse, 0x2, RZ ;  /* 0x00000002231e7810 */ /* 0x040fe20007f7e0ff */
[----:B------:R-:W-:Y:S01]  /*27c0*/  HFMA2.MMA R27, -RZ, RZ, 0, 0 ;  /* 0x00000000ff1b7435 */ /* 0x000fe200000001ff */
[C---:B------:R-:W-:Y:S01]  /*27d0*/  IADD3 R32, P1, R35.reuse, 0x8, RZ ;  /* 0x0000000823207810 */ /* 0x040fe20007f3e0ff */
[----:B------:R-:W-:Y:S01]  /*27e0*/  IMAD.X R6, RZ, RZ, ~R43, P0 ;  /* 0x000000ffff067224 */ /* 0x000fe200000e0e2b */
[----:B------:R-:W-:Y:S01]  /*27f0*/  IADD3 R28, P4, R35, 0x1, RZ ;  /* 0x00000001231c7810 */ /* 0x000fe20007f9e0ff */
[----:B------:R-:W-:Y:S01]  /*2800*/  IMAD.WIDE.U32 R4, R37, R4, c[0x2][0x0] ;  /* 0x0080000025047625 */ /* 0x000fe200078e0004 */
[C---:B------:R-:W-:Y:S01]  /*2810*/  LOP3.LUT R34, R35.reuse, 0x20, RZ, 0xfc, !PT ;  /* 0x0000002023227812 */ /* 0x040fe200078efcff */
[----:B------:R-:W-:Y:S01]  /*2820*/  CS2R R24, SRZ ;  /* 0x0000000000187805 */ /* 0x000fe2000001ff00 */
[----:B------:R-:W-:Y:S01]  /*2830*/  LOP3.LUT R29, RZ, c[0x0][0x18c], RZ, 0x33, !PT ;  /* 0x00006300ff1d7a12 */ /* 0x000fe200078e33ff */
        /* <DEDUP_REMOVED lines=8> */
[----:B------:R-:W-:Y:S01]  /*28c0*/  LOP3.LUT R26, RZ, R39, RZ, 0x33, !PT ;  /* 0x00000027ff1a7212 */ /* 0x000fe200078e33ff */
[----:B------:R-:W-:Y:S01]  /*28d0*/  IMAD.IADD R23, R13, 0x1, R23 ;  /* 0x000000010d177824 */ /* 0x000fe200078e0217 */
[----:B------:R-:W-:Y:S01]  /*28e0*/  IADD3.X R21, RZ, RZ, RZ, P1, !PT ;  /* 0x000000ffff157210 */ /* 0x000fe20000ffe4ff */
[----:B------:R-:W-:Y:S01]  /*28f0*/  IMAD.X R22, RZ, RZ, RZ, P0 ;  /* 0x000000ffff167224 */ /* 0x000fe200000e06ff */
[----:B------:R-:W-:Y:S01]  /*2900*/  IADD3.X R3, RZ, RZ, RZ, P4, !PT ;  /* 0x000000ffff037210 */ /* 0x000fe200027fe4ff */
[----:B------:R-:W-:Y:S01]  /*2910*/  IMAD.X R20, RZ, RZ, RZ, P2 ;  /* 0x000000ffff147224 */ /* 0x000fe200010e06ff */
[----:B------:R-:W-:Y:S01]  /*2920*/  LOP3.LUT R5, RZ, R14, RZ, 0x33, !PT ;  /* 0x0000000eff057212 */ /* 0x000fe200078e33ff */
[----:B------:R-:W-:Y:S02]  /*2930*/  IMAD.X R6, RZ, RZ, RZ, P3 ;  /* 0x000000ffff067224 */ /* 0x000fe400018e06ff */
.L_x_2415:
[----:B------:R-:W-:Y:S01]  /*2940*/  IADD3 R19, P0, RZ, -R12, RZ ;  /* 0x8000000cff137210 */ /* 0x000fe20007f1e0ff */
[----:B------:R-:W-:Y:S01]  /*2950*/  YIELD ;  /* 0x0000000000007946 */ /* 0x000fe20003800000 */
[----:B------:R-:W-:Y:S01]  /*2960*/  SHF.R.S32.HI R18, RZ, 0x1f, R25 ;  /* 0x0000001fff127819 */ /* 0x000fe20000011419 */
[----:B------:R-:W-:Y:S01]  /*2970*/  BSSY B1, `(.L_x_2408) ;  /* 0x000008f000017945 */ /* 0x000fe20003800000 */
[----:B0-----:R-:W-:Y:S01]  /*2980*/  MOV R15, RZ ;  /* 0x000000ff000f7202 */ /* 0x001fe20000000f00 */
        /* <DEDUP_REMOVED lines=61> */
[----:B--2---:R-:W-:Y:S02]  /*2d60*/  FMNMX.FTZ R48, R49, R44, !PT ;  /* 0x0000002c31307209 */ /* 0x004fe40007810000 */
[----:B------:R-:W-:-:S03]  /*2d70*/  MOV R44, R51 ;  /* 0x00000033002c7202 */ /* 0x000fc60000000f00 */
        /* <DEDUP_REMOVED lines=9> */
.L_x_2413:
[----:B------:R-:W-:Y:S05]  /*2e10*/  BSYNC B3 ;  /* 0x0000000000037941 */ /* 0x000fea0003800000 */
.L_x_2412:
[----:B------:R-:W-:-:S04]  /*2e20*/  ISETP.GE.U32.AND P0, PT, R18, 0x60, PT ;  /* 0x000000601200780c */ /* 0x000fc80003f06070 */
[----:B------:R-:W-:-:S13]  /*2e30*/  ISETP.GE.U32.AND.EX P0, PT, R19, RZ, PT, P0 ;  /* 0x000000ff1300720c */ /* 0x000fda0003f06100 */
[----:B------:R-:W-:Y:S05]  /*2e40*/  @!P0 BRA `(.L_x_2411) ;  /* 0x0000015000008947 */ /* 0x000fea0003800000 */
[----:B------:R3:W4:Y:S01]  /*2e50*/  LDS R19, [R14] ;  /* 0x000000000e137984 */ /* 0x0007220000000800 */
[----:B------:R-:W-:-:S03]  /*2e60*/  LEA R18, R50, 0x180, 0x2 ;  /* 0x0000018032127811 */ /* 0x000fc600078e10ff */
.L_x_2414:
        /* <DEDUP_REMOVED lines=19> */
.L_x_2411:
[----:B------:R-:W-:Y:S05]  /*2fa0*/  BSYNC B2 ;  /* 0x0000000000027941 */ /* 0x000fea0003800000 */
.L_x_2410:
[----:B------:R-:W-:-:S04]  /*2fb0*/  IADD3 R15, P0, R15, -R16, RZ ;  /* 0x800000100f0f7210 */ /* 0x000fc80007f1e0ff */
[----:B------:R-:W-:Y:S02]  /*2fc0*/  IADD3.X R38, R38, ~R45, RZ, P0, !PT ;  /* 0x8000002d26267210 */ /* 0x000fe400007fe4ff */
        /* <DEDUP_REMOVED lines=41> */
.L_x_2409:
[----:B------:R-:W-:Y:S05]  /*3260*/  BSYNC B1 ;  /* 0x0000000000017941 */ /* 0x000fea0003800000 */
.L_x_2408:
[----:B------:R-:W-:Y:S02]  /*3270*/  IADD3 R25, R25, 0x1, RZ ;  /* 0x0000000119197810 */ /* 0x000fe40007ffe0ff */
[----:B------:R-:W-:Y:S02]  /*3280*/  IADD3 R27, P1, R27, 0x1, RZ ;  /* 0x000000011b1b7810 */ /* 0x000fe40007f3e0ff */
[----:B------:R-:W-:-:S03]  /*3290*/  ISETP.GT.U32.AND P0, PT, R10, R25, PT ;  /* 0x000000190a00720c */ /* 0x000fc60003f04070 */
[----:B------:R-:W-:Y:S01]  /*32a0*/  IMAD.X R24, RZ, RZ, R24, P1 ;  /* 0x000000ffff187224 */ /* 0x000fe200008e0618 */
[----:B------:R-:W-:-:S13]  /*32b0*/  ISETP.GT.AND.EX P0, PT, R11, RZ, PT, P0 ;  /* 0x000000ff0b00720c */ /* 0x000fda0003f04300 */
[----:B------:R-:W-:Y:S05]  /*32c0*/  @P0 BRA `(.L_x_2415) ;  /* 0xfffff67000000947 */ /* 0x000fea000383ffff */
.L_x_2407:
[----:B------:R-:W-:Y:S05]  /*32d0*/  BSYNC B0 ;  /* 0x0000000000007941 */ /* 0x000fea0003800000 */
.L_x_2406:
        /* <DEDUP_REMOVED lines=24> */
[----:B------:R-:W0:Y:S01]  /*3460*/  S2UR UR4, SR_CTAID.X ;  /* 0x00000000000479c3 */ /* 0x000e220000002500 */
[----:B------:R-:W-:Y:S01]  /*3470*/  MOV R5, R41 ;  /* 0x0000002900057202 */ /* 0x000fe20000000f00 */
[----:B------:R-:W-:Y:S01]  /*3480*/  IMAD.MOV.U32 R4, RZ, RZ, R40 ;  /* 0x000000ffff047224 */ /* 0x000fe200078e0028 */
        /* <DEDUP_REMOVED lines=12> */
.L_x_2417:
[----:B------:R-:W-:Y:S05]  /*3550*/  BSYNC B0 ;  /* 0x0000000000007941 */ /* 0x000fea0003800000 */
.L_x_2416:
        /* <DEDUP_REMOVED lines=14> */
[----:B------:R-:W-:Y:S02]  /*3640*/  MOV R3, UR12 ;  /* 0x0000000c00037c02 */ /* 0x000fe40008000f00 */
.L_x_2418:
[----:B------:R-:W-:Y:S02]  /*3650*/  IMAD.MOV.U32 R8, RZ, RZ, 0x10 ;  /* 0x00000010ff087424 */ /* 0x000fe400078e00ff */
[----:B--23--:R-:W-:Y:S02]  /*3660*/  IMAD.MOV.U32 R14, RZ, RZ, 0x10 ;  /* 0x00000010ff0e7424 */ /* 0x00cfe400078e00ff */
[----:B------:R-:W-:-:S04]  /*3670*/  IMAD.WIDE.U32 R8, R13, R8, UR6 ;  /* 0x000000060d087e25 */ /* 0x000fc8000f8e0008 */
[----:B------:R-:W-:Y:S01]  /*3680*/  IMAD.WIDE.U32 R14, R13, R14, UR8 ;  /* 0x000000080d0e7e25 */ /* 0x000fe2000f8e000e */
[----:B------:R0:W2:Y:S04]  /*3690*/  LDG.E.128.CONSTANT R4, [R8.64] ;  /* 0x0000001008047981 */ /* 0x0000a8000c1e9d00 */
[----:B------:R-:W2:Y:S01]  /*36a0*/  LDG.E.128 R20, [R14.64] ;  /* 0x000000100e147981 */ /* 0x000ea2000c1e1d00 */
[----:B------:R-:W-:-:S04]  /*36b0*/  SHF.R.U32.HI R0, RZ, 0x4, R13 ;  /* 0x00000004ff007819 */ /* 0x000fc8000001160d */
[----:B------:R-:W-:-:S04]  /*36c0*/  LOP3.LUT R0, R0, 0x3ffffff, RZ, 0xc0, !PT ;  /* 0x03ffffff00007812 */ /* 0x000fc800078ec0ff */
[----:B------:R-:W-:-:S04]  /*36d0*/  IADD3 R0, P0, R0, UR14, RZ ;  /* 0x0000000e00007c10 */ /* 0x000fc8000ff1e0ff */
[----:B------:R-:W-:Y:S02]  /*36e0*/  IADD3.X R11, RZ, UR11, RZ, P0, !PT ;  /* 0x0000000bff0b7c10 */ /* 0x000fe400087fe4ff */
[----:B----4-:R-:W-:-:S04]  /*36f0*/  LEA R16, P0, R0, c[0x0][0x168], 0x2 ;  /* 0x00005a0000107a11 */ /* 0x010fc800078010ff */
[----:B------:R-:W-:Y:S01]  /*3700*/  LEA.HI.X R17, R0, c[0x0][0x16c], R11, 0x2, P0 ;  /* 0x00005b0000117a11 */ /* 0x000fe200000f140b */
[----:B------:R-:W-:-:S04]  /*3710*/  IMAD.MOV.U32 R0, RZ, RZ, 0x10 ;  /* 0x00000010ff007424 */ /* 0x000fc800078e00ff */
[----:B0-----:R-:W-:-:S06]  /*3720*/  IMAD.WIDE.U32 R8, R13, R0, c[0x0][0x178] ;  /* 0x00005e000d087625 */ /* 0x001fcc00078e0000 */
[----:B------:R-:W3:Y:S01]  /*3730*/  LDG.E.128.CONSTANT R8, [R8.64] ;  /* 0x0000001008087981 */ /* 0x000ee2000c1e9d00 */
[----:B--2---:R-:W-:Y:S02]  /*3740*/  FADD.FTZ R7, R7, R23 ;  /* 0x0000001707077221 */ /* 0x004fe40000010000 */
[----:B------:R-:W-:Y:S02]  /*3750*/  FADD.FTZ R6, R6, R22 ;  /* 0x0000001606067221 */ /* 0x000fe40000010000 */
[----:B------:R-:W-:Y:S02]  /*3760*/  FADD.FTZ R5, R5, R21 ;  /* 0x0000001505057221 */ /* 0x000fe40000010000 */
[----:B------:R-:W-:-:S05]  /*3770*/  FADD.FTZ R4, R4, R20 ;  /* 0x0000001404047221 */ /* 0x000fca0000010000 */
[----:B------:R0:W-:Y:S04]  /*3780*/  STG.E.128 [R14.64], R4 ;  /* 0x000000040e007986 */ /* 0x0001e8000c101d10 */
[----:B------:R-:W2:Y:S01]  /*3790*/  LDG.E R16, [R16.64] ;  /* 0x0000001010107981 */ /* 0x000ea2000c1e1900 */
[----:B-1----:R-:W-:Y:S02]  /*37a0*/  FMUL.FTZ R19, R4, UR19 ;  /* 0x0000001304137c20 */ /* 0x002fe40008410000 */
[----:B------:R-:W-:Y:S02]  /*37b0*/  FMUL.FTZ R18, R5, UR19 ;  /* 0x0000001305127c20 */ /* 0x000fe40008410000 */
[----:B0-----:R-:W-:Y:S02]  /*37c0*/  FMUL.FTZ R5, R6, UR19 ;  /* 0x0000001306057c20 */ /* 0x001fe40008410000 */
[----:B---3--:R-:W-:-:S02]  /*37d0*/  FMUL.FTZ R19, R8, R19 ;  /* 0x0000001308137220 */ /* 0x008fc40000410000 */
[----:B------:R-:W-:Y:S02]  /*37e0*/  FMUL.FTZ R21, R9, R18 ;  /* 0x0000001209157220 */ /* 0x000fe40000410000 */
[----:B------:R-:W-:Y:S02]  /*37f0*/  FMUL.FTZ R5, R10, R5 ;  /* 0x000000050a057220 */ /* 0x000fe40000410000 */
[----:B------:R-:W-:-:S04]  /*3800*/  FMUL.FTZ R8, R7, UR19 ;  /* 0x0000001307087c20 */ /* 0x000fc80008410000 */
[----:B------:R-:W-:Y:S01]  /*3810*/  FMUL.FTZ R11, R11, R8 ;  /* 0x000000080b0b7220 */ /* 0x000fe20000410000 */
[----:B------:R-:W-:-:S04]  /*3820*/  IADD3 R15, R13, c[0x0][0x0], RZ ;  /* 0x000000000d0f7a10 */ /* 0x000fc80007ffe0ff */
[----:B------:R-:W-:Y:S01]  /*3830*/  ISETP.GE.U32.AND P0, PT, R15, UR10, PT ;  /* 0x0000000a0f007c0c */ /* 0x000fe2000bf06070 */
        /* <DEDUP_REMOVED lines=15> */
[----:B------:R-:W-:Y:S01]  /*3930*/  HFMA2.MMA R12, -RZ, RZ, 0, 9.5367431640625e-07 ;  /* 0x00000010ff0c7435 */ /* 0x000fe200000001ff */
[----:B------:R-:W-:-:S04]  /*3940*/  IMAD.MOV.U32 R8, RZ, RZ, 0x10 ;  /* 0x00000010ff087424 */ /* 0x000fc800078e00ff */
[----:B------:R-:W-:-:S05]  /*3950*/  IMAD.WIDE.U32 R8, R15, R8, UR6 ;  /* 0x000000060f087e25 */ /* 0x000fca000f8e0008 */
[----:B------:R-:W-:Y:S01]  /*3960*/  IMAD.WIDE.U32 R12, R15, R12, UR8 ;  /* 0x000000080f0c7e25 */ /* 0x000fe2000f8e000c */
[----:B0-----:R0:W2:Y:S04]  /*3970*/  LDG.E.128.CONSTANT R4, [R8.64] ;  /* 0x0000001008047981 */ /* 0x0010a8000c1e9d00 */
[----:B------:R-:W2:Y:S01]  /*3980*/  LDG.E.128 R20, [R12.64] ;  /* 0x000000100c147981 */ /* 0x000ea2000c1e1d00 */
[----:B------:R-:W-:-:S04]  /*3990*/  SHF.R.U32.HI R10, RZ, 0x4, R15 ;  /* 0x00000004ff0a7819 */ /* 0x000fc8000001160f */
[----:B------:R-:W-:-:S04]  /*39a0*/  LOP3.LUT R10, R10, 0x3ffffff, RZ, 0xc0, !PT ;  /* 0x03ffffff0a0a7812 */ /* 0x000fc800078ec0ff */
[----:B------:R-:W-:-:S05]  /*39b0*/  IADD3 R10, P0, R10, UR14, RZ ;  /* 0x0000000e0a0a7c10 */ /* 0x000fca000ff1e0ff */
[----:B------:R-:W-:Y:S01]  /*39c0*/  IMAD.X R11, RZ, RZ, UR11, P0 ;  /* 0x0000000bff0b7e24 */ /* 0x000fe200080e06ff */
[----:B------:R-:W-:-:S04]  /*39d0*/  LEA R16, P0, R10, c[0x0][0x168], 0x2 ;  /* 0x00005a000a107a11 */ /* 0x000fc800078010ff */
[----:B------:R-:W-:Y:S01]  /*39e0*/  LEA.HI.X R17, R10, c[0x0][0x16c], R11, 0x2, P0 ;  /* 0x00005b000a117a11 */ /* 0x000fe200000f140b */
        /* <DEDUP_REMOVED lines=8> */
[----:B------:R-:W-:Y:S02]  /*3a70*/  FMUL.FTZ R19, R4, UR19 ;  /* 0x0000001304137c20 */ /* 0x000fe40008410000 */
[----:B------:R-:W-:Y:S02]  /*3a80*/  FMUL.FTZ R18, R5, UR19 ;  /* 0x0000001305127c20 */ /* 0x000fe40008410000 */
[----:B---3--:R-:W-:Y:S02]  /*3a90*/  FMUL.FTZ R19, R8, R19 ;  /* 0x0000001308137220 */ /* 0x008fe40000410000 */
[----:B0-----:R-:W-:-:S02]  /*3aa0*/  FMUL.FTZ R5, R6, UR19 ;  /* 0x0000001306057c20 */ /* 0x001fc40008410000 */
        /* <DEDUP_REMOVED lines=21> */
[----:B------:R-:W-:Y:S01]  /*3c00*/  MOV R14, 0x10 ;  /* 0x00000010000e7802 */ /* 0x000fe20000000f00 */
[----:B------:R-:W-:-:S04]  /*3c10*/  IMAD.MOV.U32 R8, RZ, RZ, 0x10 ;  /* 0x00000010ff087424 */ /* 0x000fc800078e00ff */
[----:B------:R-:W-:-:S04]  /*3c20*/  IMAD.WIDE.U32 R8, R13, R8, UR6 ;  /* 0x000000060d087e25 */ /* 0x000fc8000f8e0008 */
        /* <DEDUP_REMOVED lines=20> */
[----:B------:R-:W-:-:S02]  /*3d70*/  FMUL.FTZ R21, R9, R18 ;  /* 0x0000001209157220 */ /* 0x000fc40000410000 */
[----:B0-----:R-:W-:Y:S02]  /*3d80*/  FMUL.FTZ R5, R6, UR19 ;  /* 0x0000001306057c20 */ /* 0x001fe40008410000 */
[----:B------:R-:W-:Y:S02]  /*3d90*/  FMUL.FTZ R8, R7, UR19 ;  /* 0x0000001307087c20 */ /* 0x000fe40008410000 */
[----:B------:R-:W-:Y:S02]  /*3da0*/  FMUL.FTZ R5, R10, R5 ;  /* 0x000000050a057220 */ /* 0x000fe40000410000 */
[----:B------:R-:W-:Y:S01]  /*3db0*/  FMUL.FTZ R11, R11, R8 ;  /* 0x000000080b0b7220 */ /* 0x000fe20000410000 */
[----:B--2---:R-:W0:Y:S02]  /*3dc0*/  MUFU.RCP R12, R16 ;  /* 0x00000010000c7308 */ /* 0x004e240000001000 */
[C---:B0-----:R-:W-:Y:S02]  /*3dd0*/  FMUL.FTZ R19, R12.reuse, R19 ;  /* 0x000000130c137220 */ /* 0x041fe40000410000 */
[----:B------:R-:W-:-:S04]  /*3de0*/  FMUL.FTZ R21, R12, R21 ;  /* 0x000000150c157220 */ /* 0x000fc80000410000 */
[----:B------:R-:W-:Y:S01]  /*3df0*/  F2I.S8.NTZ R19, R19 ;  /* 0x0000001300137305 */ /* 0x000fe20000202100 */
[----:B------:R-:W-:-:S07]  /*3e00*/  FMUL.FTZ R6, R12, R5 ;  /* 0x000000050c067220 */ /* 0x000fce0000410000 */
[----:B------:R-:W0:Y:S01]  /*3e10*/  F2I.S8.NTZ R4, R21 ;  /* 0x0000001500047305 */ /* 0x000e220000202100 */
[----:B------:R-:W-:-:S07]  /*3e20*/  FMUL.FTZ R11, R12, R11 ;  /* 0x0000000b0c0b7220 */ /* 0x000fce0000410000 */
        /* <DEDUP_REMOVED lines=56> */
        .weak           $__internal_58_$__cuda_sm20_div_s64
        .type           $__internal_58_$__cuda_sm20_div_s64,@function
        .size           $__internal_58_$__cuda_sm20_div_s64,($__internal_59_$__cuda_sm20_div_u64 - $__internal_58_$__cuda_sm20_div_s64)
$__internal_58_$__cuda_sm20_div_s64:
        /* <DEDUP_REMOVED lines=27> */
[----:B------:R-:W-:Y:S01]  /*4360*/  IADD3 R12, P4, RZ, -R9, RZ ;  /* 0x80000009ff0c7210 */ /* 0x000fe20007f9e0ff */
[----:B------:R-:W-:Y:S02]  /*4370*/  IMAD R13, R11, R4, R13 ;  /* 0x000000040b0d7224 */ /* 0x000fe400078e020d */
[----:B------:R-:W-:Y:S01]  /*4380*/  IMAD.HI.U32 R14, R15, R17, RZ ;  /* 0x000000110f0e7227 */ /* 0x000fe200078e00ff */
[----:B------:R-:W-:Y:S02]  /*4390*/  SEL R19, R12, R9, !P3 ;  /* 0x000000090c137207 */ /* 0x000fe40005800000 */
[----:B------:R-:W-:-:S05]  /*43a0*/  IADD3.X R16, RZ, ~R13, RZ, P0, !PT ;  /* 0x8000000dff107210 */ /* 0x000fca00007fe4ff */
[----:B------:R-:W-:-:S04]  /*43b0*/  IMAD.WIDE.U32 R14, P0, R15, R16, R14 ;  /* 0x000000100f0e7225 */ /* 0x000fc8000780000e */
[C---:B------:R-:W-:Y:S02]  /*43c0*/  IMAD R13, R11.reuse, R16, RZ ;  /* 0x000000100b0d7224 */ /* 0x040fe400078e02ff */
[----:B------:R-:W-:-:S04]  /*43d0*/  IMAD.HI.U32 R14, P1, R11, R17, R14 ;  /* 0x000000110b0e7227 */ /* 0x000fc8000782000e */
[----:B------:R-:W-:Y:S01]  /*43e0*/  IMAD.HI.U32 R16, R11, R16, RZ ;  /* 0x000000100b107227 */ /* 0x000fe200078e00ff */
[----:B------:R-:W-:-:S03]  /*43f0*/  IADD3 R9, P2, R13, R14, RZ ;  /* 0x0000000e0d097210 */ /* 0x000fc60007f5e0ff */
[----:B------:R-:W-:Y:S02]  /*4400*/  IMAD.X R13, RZ, RZ, ~R10, P4 ;  /* 0x000000ffff0d7224 */ /* 0x000fe400020e0e0a */
[----:B------:R-:W-:-:S03]  /*4410*/  IMAD.HI.U32 R12, R9, R19, RZ ;  /* 0x00000013090c7227 */ /* 0x000fc600078e00ff */
[-C--:B------:R-:W-:Y:S01]  /*4420*/  SEL R14, R13, R10.reuse, !P3 ;  /* 0x0000000a0d0e7207 */ /* 0x080fe20005800000 */
[----:B------:R-:W-:Y:S01]  /*4430*/  HFMA2.MMA R13, -RZ, RZ, 0, 0 ;  /* 0x00000000ff0d7435 */ /* 0x000fe200000001ff */
[----:B------:R-:W-:Y:S01]  /*4440*/  IMAD.X R11, R16, 0x1, R11, P0 ;  /* 0x00000001100b7824 */ /* 0x000fe200000e060b */
[----:B------:R-:W-:-:S04]  /*4450*/  LOP3.LUT R10, R3, R10, RZ, 0x3c, !PT ;  /* 0x0000000a030a7212 */ /* 0x000fc800078e3cff */
[----:B------:R-:W-:-:S04]  /*4460*/  IADD3.X R11, RZ, RZ, R11, P2, P1 ;  /* 0x000000ffff0b7210 */ /* 0x000fc800017e240b */
        /* <DEDUP_REMOVED lines=12> */
[----:B------:R-:W-:-:S05]  /*4530*/  IMAD R13, R9, R4, R13 ;  /* 0x00000004090d7224 */ /* 0x000fca00078e020d */
[----:B------:R-:W-:Y:S02]  /*4540*/  IADD3.X R13, ~R13, R14, RZ, P1, !PT ;  /* 0x0000000e0d0d7210 */ /* 0x000fe40000ffe5ff */
[----:B------:R-:W-:Y:S02]  /*4550*/  IADD3 R15, P1, R19, -R4, RZ ;  /* 0x80000004130f7210 */ /* 0x000fe40007f3e0ff */
[C---:B------:R-:W-:Y:S02]  /*4560*/  ISETP.GE.U32.AND.EX P0, PT, R13.reuse, R5, PT, P0 ;  /* 0x000000050d00720c */ /* 0x040fe40003f06100 */
[----:B------:R-:W-:Y:S01]  /*4570*/  IADD3.X R14, RZ, R9, RZ, P2, !PT ;  /* 0x00000009ff0e7210 */ /* 0x000fe200017fe4ff */
[----:B------:R-:W-:Y:S01]  /*4580*/  IMAD.X R17, R13, 0x1, ~R5, P1 ;  /* 0x000000010d117824 */ /* 0x000fe200008e0e05 */
[----:B------:R-:W-:-:S04]  /*4590*/  SEL R15, R15, R19, P0 ;  /* 0x000000130f0f7207 */ /* 0x000fc80000000000 */
[----:B------:R-:W-:Y:S02]  /*45a0*/  SEL R17, R17, R13, P0 ;  /* 0x0000000d11117207 */ /* 0x000fe40000000000 */
[----:B------:R-:W-:Y:S02]  /*45b0*/  SEL R13, R12, R11, P0 ;  /* 0x0000000b0c0d7207 */ /* 0x000fe40000000000 */
[----:B------:R-:W-:Y:S02]  /*45c0*/  ISETP.GE.U32.AND P1, PT, R15, R4, PT ;  /* 0x000000040f00720c */ /* 0x000fe40003f26070 */
[----:B------:R-:W-:Y:S02]  /*45d0*/  SEL R12, R14, R9, P0 ;  /* 0x000000090e0c7207 */ /* 0x000fe40000000000 */
[----:B------:R-:W-:Y:S02]  /*45e0*/  IADD3 R4, P2, R13, 0x1, RZ ;  /* 0x000000010d047810 */ /* 0x000fe40007f5e0ff */
[----:B------:R-:W-:-:S02]  /*45f0*/  ISETP.GE.U32.AND.EX P0, PT, R17, R5, PT, P1 ;  /* 0x000000051100720c */ /* 0x000fc40003f06110 */
[----:B------:R-:W-:Y:S01]  /*4600*/  ISETP.GE.AND P1, PT, R10, RZ, PT ;  /* 0x000000ff0a00720c */ /* 0x000fe20003f26270 */
[----:B------:R-:W-:Y:S01]  /*4610*/  IMAD.X R11, RZ, RZ, R12, P2 ;  /* 0x000000ffff0b7224 */ /* 0x000fe200010e060c */
[----:B------:R-:W-:-:S04]  /*4620*/  SEL R4, R4, R13, P0 ;  /* 0x0000000d04047207 */ /* 0x000fc80000000000 */
[----:B------:R-:W-:Y:S02]  /*4630*/  SEL R11, R11, R12, P0 ;  /* 0x0000000c0b0b7207 */ /* 0x000fe40000000000 */
[-C--:B------:R-:W-:Y:S02]  /*4640*/  IADD3 R5, P2, RZ, -R4.reuse, RZ ;  /* 0x80000004ff057210 */ /* 0x080fe40007f5e0ff */
[----:B------:R-:W-:Y:S02]  /*4650*/  ISETP.NE.U32.AND P0, PT, R8, RZ, PT ;  /* 0x000000ff0800720c */ /* 0x000fe40003f05070 */
[----:B------:R-:W-:Y:S02]  /*4660*/  IADD3.X R8, RZ, ~R11, RZ, P2, !PT ;  /* 0x8000000bff087210 */ /* 0x000fe400017fe4ff */
[----:B------:R-:W-:Y:S01]  /*4670*/  SEL R10, R5, R4, !P1 ;  /* 0x00000004050a7207 */ /* 0x000fe20004800000 */
[----:B------:R-:W-:Y:S01]  /*4680*/  IMAD.MOV.U32 R4, RZ, RZ, R6 ;  /* 0x000000ffff047224 */ /* 0x000fe200078e0006 */
[----:B------:R-:W-:-:S02]  /*4690*/  MOV R5, 0x0 ;  /* 0x0000000000057802 */ /* 0x000fc40000000f00 */
[----:B------:R-:W-:Y:S02]  /*46a0*/  ISETP.NE.AND.EX P0, PT, R3, RZ, PT, P0 ;  /* 0x000000ff0300720c */ /* 0x000fe40003f05300 */
[----:B------:R-:W-:Y:S02]  /*46b0*/  SEL R11, R8, R11, !P1 ;  /* 0x0000000b080b7207 */ /* 0x000fe40004800000 */
[----:B------:R-:W-:Y:S02]  /*46c0*/  SEL R10, R10, 0xffffffff, P0 ;  /* 0xffffffff0a0a7807 */ /* 0x000fe40000000000 */
[----:B------:R-:W-:Y:S01]  /*46d0*/  SEL R11, R11, 0xffffffff, P0 ;  /* 0xffffffff0b0b7807 */ /* 0x000fe20000000000 */
[----:B------:R-:W-:Y:S06]  /*46e0*/  RET.REL.NODEC R4 `(_ZN4vllm31rms_norm_per_block_quant_kernelIfaLb1ELb0ELi64EEEvPT0_PfPKT_S6_PKffiiPS4_l) ;  /* 0xffffb91004007950 */ /* 0x000fec0003c3ffff */
        .weak           $__internal_59_$__cuda_sm20_div_u64
        .type           $__internal_59_$__cuda_sm20_div_u64,@function
        .size           $__internal_59_$__cuda_sm20_div_u64,(.L_x_3092 - $__internal_59_$__cuda_sm20_div_u64)
$__internal_59_$__cuda_sm20_div_u64:
        /* <DEDUP_REMOVED lines=26> */
[----:B------:R-:W-:Y:S01]  /*4890*/  IMAD.HI.U32 R10, P1, R17, R13, R14 ;  /* 0x0000000d110a7227 */ /* 0x000fe2000782000e */
[----:B------:R-:W-:-:S03]  /*48a0*/  HFMA2.MMA R13, -RZ, RZ, 0, 0 ;  /* 0x00000000ff0d7435 */ /* 0x000fc600000001ff */
        /* <DEDUP_REMOVED lines=19> */
[----:B------:R-:W-:Y:S01]  /*49e0*/  IADD3 R5, P1, -R8, R13, RZ ;  /* 0x0000000d08057210 */ /* 0x000fe20007f3e1ff */
[----:B------:R-:W-:-:S03]  /*49f0*/  IMAD.X R10, RZ, RZ, R17, P2 ;  /* 0x000000ffff0a7224 */ /* 0x000fc600010e0611 */
[----:B------:R-:W-:Y:S02]  /*4a00*/  ISETP.GE.U32.AND.EX P0, PT, R16, R9, PT, P0 ;  /* 0x000000091000720c */ /* 0x000fe40003f06100 */
[-C--:B------:R-:W-:Y:S02]  /*4a10*/  IADD3.X R14, ~R9, R16.reuse, RZ, P1, !PT ;  /* 0x00000010090e7210 */ /* 0x080fe40000ffe5ff */
[----:B------:R-:W-:Y:S02]  /*4a20*/  SEL R5, R5, R13, P0 ;  /* 0x0000000d05057207 */ /* 0x000fe40000000000 */
[----:B------:R-:W-:Y:S02]  /*4a30*/  SEL R12, R12, R15, P0 ;  /* 0x0000000f0c0c7207 */ /* 0x000fe40000000000 */
[----:B------:R-:W-:Y:S02]  /*4a40*/  SEL R14, R14, R16, P0 ;  /* 0x000000100e0e7207 */ /* 0x000fe40000000000 */
[----:B------:R-:W-:-:S02]  /*4a50*/  SEL R17, R10, R17, P0 ;  /* 0x000000110a117207 */ /* 0x000fc40000000000 */
[----:B------:R-:W-:Y:S02]  /*4a60*/  ISETP.GE.U32.AND P0, PT, R5, R8, PT ;  /* 0x000000080500720c */ /* 0x000fe40003f06070 */
[----:B------:R-:W-:Y:S02]  /*4a70*/  IADD3 R5, P2, R12, 0x1, RZ ;  /* 0x000000010c057810 */ /* 0x000fe40007f5e0ff */
[----:B------:R-:W-:Y:S01]  /*4a80*/  ISETP.NE.U32.AND P1, PT, R8, RZ, PT ;  /* 0x000000ff0800720c */ /* 0x000fe20003f25070 */
[----:B------:R-:W-:Y:S01]  /*4a90*/  IMAD.MOV.U32 R8, RZ, RZ, R6 ;  /* 0x000000ffff087224 */ /* 0x000fe200078e0006 */
[----:B------:R-:W-:Y:S02]  /*4aa0*/  ISETP.GE.U32.AND.EX P0, PT, R14, R9, PT, P0 ;  /* 0x000000090e00720c */ /* 0x000fe40003f06100 */
[----:B------:R-:W-:Y:S02]  /*4ab0*/  IADD3.X R10, RZ, R17, RZ, P2, !PT ;  /* 0x00000011ff0a7210 */ /* 0x000fe400017fe4ff */
[----:B------:R-:W-:-:S02]  /*4ac0*/  ISETP.NE.AND.EX P1, PT, R9, RZ, PT, P1 ;  /* 0x000000ff0900720c */ /* 0x000fc40003f25310 */
[----:B------:R-:W-:Y:S02]  /*4ad0*/  MOV R9, 0x0 ;  /* 0x0000000000097802 */ /* 0x000fe40000000f00 */
[----:B------:R-:W-:Y:S02]  /*4ae0*/  SEL R5, R5, R12, P0 ;  /* 0x0000000c05057207 */ /* 0x000fe40000000000 */
[----:B------:R-:W-:Y:S02]  /*4af0*/  SEL R10, R10, R17, P0 ;  /* 0x000000110a0a7207 */ /* 0x000fe40000000000 */
[----:B------:R-:W-:Y:S02]  /*4b00*/  SEL R5, R5, 0xffffffff, P1 ;  /* 0xffffffff05057807 */ /* 0x000fe40000800000 */
[----:B------:R-:W-:Y:S01]  /*4b10*/  SEL R10, R10, 0xffffffff, P1 ;  /* 0xffffffff0a0a7807 */ /* 0x000fe20000800000 */
[----:B------:R-:W-:Y:S06]  /*4b20*/  RET.REL.NODEC R8 `(_ZN4vllm31rms_norm_per_block_quant_kernelIfaLb1ELb0ELi64EEEvPT0_PfPKT_S6_PKffiiPS4_l) ;  /* 0xffffb4d008007950 */ /* 0x000fec0003c3ffff */
.L_x_2419:
        /* <DEDUP_REMOVED lines=13> */
.L_x_3092:


//--------------------- .text._ZN4vllm31rms_norm_per_block_quant_kernelIfN3c1013Float8_e4m3fnELb1ELb0ELi64EEEvPT0_PfPKT_S8_PKffiiPS6_l --------------------------
	.section	.text._ZN4vllm31rms_norm_per_block_quant_kernelIfN3c1013Float8_e4m3fnELb1ELb0ELi64EEEvPT0_PfPKT_S8_PKffiiPS6_l,"ax",@progbits
	.sectioninfo	@"SHI_REGISTERS=55"
	.align	128
        .global         _ZN4vllm31rms_norm_per_block_quant_kernelIfN3c1013Float8_e4m3fnELb1ELb0ELi64EEEvPT0_PfPKT_S8_PKffiiPS6_l
        .type           _ZN4vllm31rms_norm_per_block_quant_kernelIfN3c1013Float8_e4m3fnELb1ELb0ELi64EEEvPT0_PfPKT_S8_PKffiiPS6_l,@function
        .size           _ZN4vllm31rms_norm_per_block_quant_kernelIfN3c1013Float8_e4m3fnELb1ELb0ELi64EEEvPT0_PfPKT_S8_PKffiiPS6_l,(.L_x_3094 - _ZN4vllm31rms_norm_per_block_quant_kernelIfN3c1013Float8_e4m3fnELb1ELb0ELi64EEEvPT0_PfPKT_S8_PKffiiPS6_l)
        .other          _ZN4vllm31rms_norm_per_block_quant_kernelIfN3c1013Float8_e4m3fnELb1ELb0ELi64EEEvPT0_PfPKT_S8_PKffiiPS6_l,@"STO_CUDA_ENTRY STV_DEFAULT"
_ZN4vllm31rms_norm_per_block_quant_kernelIfN3c1013Float8_e4m3fnELb1ELb0ELi64EEEvPT0_PfPKT_S8_PKffiiPS6_l:
.text._ZN4vllm31rms_norm_per_block_quant_kernelIfN3c1013Float8_e4m3fnELb1ELb0ELi64EEEvPT0_PfPKT_S8_PKffiiPS6_l:
        /* <DEDUP_REMOVED lines=11> */
[----:B------:R-:W-:Y:S02]  /*00b0*/  ULDC.64 UR18, c[0x0][0x118] ;  /* 0x0000460000127ab9 */ /* 0x000fe40000000a00 */
[----:B0-----:R-:W-:Y:S02]  /*00c0*/  UIMAD.WIDE.U32 UR10, UR4, UR12, URZ ;  /* 0x0000000c040a72a5 */ /* 0x001fe4000f8e003f */
[----:B------:R-:W-:Y:S02]  /*00d0*/  USHF.R.S32.HI UR12, URZ, 0x2, UR12 ;  /* 0x000000023f0c7899 */ /* 0x000fe4000801140c */
[----:B------:R-:W-:Y:S02]  /*00e0*/  UIMAD.WIDE.U32 UR14, UR4, UR14, URZ ;  /* 0x0000000e040e72a5 */ /* 0x000fe4000f8e003f */
[----:B------:R-:W-:-:S02]  /*00f0*/  UIMAD UR5, UR5, UR4, URZ ;  /* 0x00000004050572a4 */ /* 0x000fc4000f8e023f */
[----:B-1----:R-:W-:Y:S01]  /*0100*/  ISETP.GE.U32.AND P0, PT, R0, UR12, PT ;  /* 0x0000000c00007c0c */ /* 0x002fe2000bf06070 */
[----:B------:R-:W-:Y:S02]  /*0110*/  UIMAD UR13, UR22, UR4, URZ ;  /* 0x00000004160d72a4 */ /* 0x000fe4000f8e023f */
[----:B------:R-:W-:Y:S02]  /*0120*/  ULEA UR8, UP0, UR14, UR8, 0x2 ;  /* 0x000000080e087291 */ /* 0x000fe4000f80103f */
[----:B------:R-:W-:Y:S02]  /*0130*/  ULEA UR6, UP1, UR10, UR6, 0x2 ;  /* 0x000000060a067291 */ /* 0x000fe4000f82103f */
[----:B------:R-:W-:Y:S02]  /*0140*/  UIADD3 UR20, UR15, UR5, URZ ;  /* 0x000000050f147290 */ /* 0x000fe4000fffe03f */
[----:B------:R-:W-:Y:S02]  /*0150*/  UIADD3 UR13, UR11, UR13, URZ ;  /* 0x0000000d0b0d7290 */ /* 0x000fe4000fffe03f */
[----:B------:R-:W-:-:S02]  /*0160*/  ULEA.HI.X UR9, UR14, UR9, UR20, 0x2, UP0 ;  /* 0x000000090e097291 */ /* 0x000fc400080f1414 */
[----:B------:R-:W-:Y:S01]  /*0170*/  ULEA.HI.X UR7, UR10, UR7, UR13, 0x2, UP1 ;  /* 0x000000070a077291 */ /* 0x000fe200088f140d */
[----:B------:R-:W-:Y:S06]  /*0180*/  @P0 BRA `(.L_x_2421) ;  /* 0x0000045000000947 */ /* 0x000fec0003800000 */
[----:B------:R-:W-:-:S05]  /*0190*/  IMAD.MOV.U32 R3, RZ, RZ, R0 ;  /* 0x000000ffff037224 */ /* 0x000fca00078e0000 */
.L_x_2422:
[----:B------:R-:W-:Y:S02]  /*01a0*/  IMAD.MOV.U32 R4, RZ, RZ, 0x10 ;  /* 0x00000010ff047424 */ /* 0x000fe400078e00ff */
[----:B------:R-:W-:Y:S02]  /*01b0*/  IMAD.MOV.U32 R6, RZ, RZ, 0x10 ;  /* 0x00000010ff067424 */ /* 0x000fe400078e00ff */
[----:B------:R-:W-:-:S04]  /*01c0*/  IMAD.WIDE.U32 R4, R3, R4, UR8 ;  /* 0x0000000803047e25 */ /* 0x000fc8000f8e0004 */
[C---:B------:R-:W-:Y:S01]  /*01d0*/  IMAD.WIDE.U32 R6, R3.reuse, R6, UR6 ;  /* 0x0000000603067e25 */ /* 0x040fe2000f8e0006 */
        /* <DEDUP_REMOVED lines=50> */
[----:B------:R-:W-:Y:S01]  /*0500*/  IMAD.WIDE.U32 R6, R16, R7, UR6 ;  /* 0x0000000610067e25 */ /* 0x000fe2000f8e0007 */
[----:B------:R-:W2:Y:S04]  /*0510*/  LDG.E.128.CONSTANT R8, [R4.64] ;  /* 0x0000001204087981 */ /* 0x000ea8000c1e9d00 */
[----:B------:R-:W2:Y:S02]  /*0520*/  LDG.E.128 R12, [R6.64] ;  /* 0x00000012060c7981 */ /* 0x000ea4000c1e1d00 */
[----:B--2---:R-:W-:Y:S02]  /*0530*/  FADD.FTZ R3, R8, R12 ;  /* 0x0000000c08037221 */ /* 0x004fe40000010000 */
[----:B------:R-:W-:Y:S02]  /*0540*/  FADD.FTZ R9, R9, R13 ;  /* 0x0000000d09097221 */ /* 0x000fe40000010000 */
[----:B------:R-:W-:Y:S01]  /*0550*/  FFMA.FTZ R2, R3, R3, R2 ;  /* 0x0000000303027223 */ /* 0x000fe20000010002 */
[----:B------:R-:W-:Y:S01]  /*0560*/  IADD3 R3, R16, c[0x0][0x0], RZ ;  /* 0x0000000010037a10 */ /* 0x000fe20007ffe0ff */
[----:B------:R-:W-:-:S02]  /*0570*/  FADD.FTZ R10, R10, R14 ;  /* 0x0000000e0a0a7221 */ /* 0x000fc40000010000 */
[----:B------:R-:W-:Y:S01]  /*0580*/  FFMA.FTZ R9, R9, R9, R2 ;  /* 0x0000000909097223 */ /* 0x000fe20000010002 */
[----:B------:R-:W-:Y:S01]  /*0590*/  ISETP.GE.U32.AND P0, PT, R3, UR12, PT ;  /* 0x0000000c03007c0c */ /* 0x000fe2000bf06070 */
[----:B------:R-:W-:Y:S02]  /*05a0*/  FADD.FTZ R11, R11, R15 ;  /* 0x0000000f0b0b7221 */ /* 0x000fe40000010000 */
[----:B------:R-:W-:-:S04]  /*05b0*/  FFMA.FTZ R2, R10, R10, R9 ;  /* 0x0000000a0a027223 */ /* 0x000fc80000010009 */
[----:B------:R-:W-:-:S06]  /*05c0*/  FFMA.FTZ R2, R11, R11, R2 ;  /* 0x0000000b0b027223 */ /* 0x000fcc0000010002 */
[----:B------:R-:W-:Y:S05]  /*05d0*/  @!P0 BRA `(.L_x_2422) ;  /* 0xfffffbc000008947 */ /* 0x000fea000383ffff */
.L_x_2421:
[----:B------:R-:W-:Y:S05]  /*05e0*/  BSYNC B0 ;  /* 0x0000000000007941 */ /* 0x000fea0003800000 */
.L_x_2420:
        /* <DEDUP_REMOVED lines=101> */
.L_x_2424:
        /* <DEDUP_REMOVED lines=58> */
.L_x_2425:
[----:B0-----:R-:W-:Y:S05]  /*0fe0*/  BSYNC B0 ;  /* 0x0000000000007941 */ /* 0x001fea0003800000 */
.L_x_2423:
        /* <DEDUP_REMOVED lines=20> */
[----:B01----:R-:W-:Y:S05]  /*1130*/  CALL.REL.NOINC `($__internal_60_$__cuda_sm20_div_s64) ;  /* 0x000040f000007944 */ /* 0x003fea0003c00000 */
[----:B------:R-:W-:Y:S02]  /*1140*/  IMAD.MOV.U32 R42, RZ, RZ, R12 ;  /* 0x000000ffff2a7224 */ /* 0x000fe400078e000c */
[----:B------:R-:W-:Y:S01]  /*1150*/  IMAD.MOV.U32 R43, RZ, RZ, R13 ;  /* 0x000000ffff2b7224 */ /* 0x000fe200078e000d */
[----:B------:R-:W-:Y:S05]  /*1160*/  BRA `(.L_x_2427) ;  /* 0x0000018000007947 */ /* 0x000fea0003800000 */
.L_x_2426:
        /* <DEDUP_REMOVED lines=24> */
.L_x_2427:
        /* <DEDUP_REMOVED lines=9> */
[----:B-1----:R-:W-:Y:S05]  /*1380*/  CALL.REL.NOINC `($__internal_60_$__cuda_sm20_div_s64) ;  /* 0x00003ea000007944 */ /* 0x002fea0003c00000 */
        /* <DEDUP_REMOVED lines=10> */
.L_x_2429:
[----:B------:R-:W2:Y:S01]  /*1430*/  I2F.U32.RP R0, R42 ;  /* 0x0000002a00007306 */ /* 0x000ea20000209000 */
[----:B------:R-:W-:Y:S01]  /*1440*/  ISETP.NE.U32.AND P2, PT, R42, RZ, PT ;  /* 0x000000ff2a00720c */ /* 0x000fe20003f45070 */
[----:B------:R-:W-:Y:S02]  /*1450*/  IMAD.MOV.U32 R7, RZ, RZ, RZ ;  /* 0x000000ffff077224 */ /* 0x000fe400078e00ff */
        /* <DEDUP_REMOVED lines=19> */
.L_x_2430:
[----:B------:R-:W-:Y:S05]  /*1590*/  BSYNC B0 ;  /* 0x0000000000007941 */ /* 0x000fea0003800000 */
.L_x_2428:
        /* <DEDUP_REMOVED lines=33> */
[----:B------:R-:W-:Y:S01]  /*17b0*/  IMAD.MOV.U32 R8, RZ, RZ, R42 ;  /* 0x000000ffff087224 */ /* 0x000fe200078e002a */
[----:B------:R-:W-:Y:S01]  /*17c0*/  MOV R6, 0x17f0 ;  /* 0x000017f000067802 */ /* 0x000fe20000000f00 */
[----:B------:R-:W-:Y:S02]  /*17d0*/  IMAD.MOV.U32 R9, RZ, RZ, R43 ;  /* 0x000000ffff097224 */ /* 0x000fe400078e002b */
[----:B-1----:R-:W-:Y:S05]  /*17e0*/  CALL.REL.NOINC `($__internal_61_$__cuda_sm20_div_u64) ;  /* 0x00003f8000007944 */ /* 0x002fea0003c00000 */
[----:B------:R-:W-:Y:S02]  /*17f0*/  IMAD.MOV.U32 R8, RZ, RZ, R5 ;  /* 0x000000ffff087224 */ /* 0x000fe400078e0005 */
[----:B------:R-:W-:Y:S01]  /*1800*/  IMAD.MOV.U32 R9, RZ, RZ, R10 ;  /* 0x000000ffff097224 */ /* 0x000fe200078e000a */
[----:B------:R-:W-:Y:S05]  /*1810*/  BRA `(.L_x_2435) ;  /* 0x0000013000007947 */ /* 0x000fea0003800000 */
.L_x_2434:
        /* <DEDUP_REMOVED lines=10> */
[----:B------:R-:W-:-:S04]  /*18c0*/  IMAD.HI.U32 R8, R8, R5, RZ ;  /* 0x0000000508087227 */ /* 0x000fc800078e00ff */
[----:B------:R-:W-:-:S04]  /*18d0*/  IMAD.MOV R6, RZ, RZ, -R8 ;  /* 0x000000ffff067224 */ /* 0x000fc800078e0a08 */
[----:B------:R-:W-:-:S05]  /*18e0*/  IMAD R5, R42, R6, R5 ;  /* 0x000000062a057224 */ /* 0x000fca00078e0205 */
[----:B------:R-:W-:-:S13]  /*18f0*/  ISETP.GE.U32.AND P0, PT, R5, R42, PT ;  /* 0x0000002a0500720c */ /* 0x000fda0003f06070 */
[----:B------:R-:W-:Y:S01]  /*1900*/  @P0 IMAD.IADD R5, R5, 0x1, -R42 ;  /* 0x0000000105050824 */ /* 0x000fe200078e0a2a */
[----:B------:R-:W-:-:S04]  /*1910*/  @P0 IADD3 R8, R8, 0x1, RZ ;  /* 0x0000000108080810 */ /* 0x000fc80007ffe0ff */
[----:B------:R-:W-:-:S13]  /*1920*/  ISETP.GE.U32.AND P1, PT, R5, R42, PT ;  /* 0x0000002a0500720c */ /* 0x000fda0003f26070 */
[----:B------:R-:W-:Y:S02]  /*1930*/  @P1 IADD3 R8, R8, 0x1, RZ ;  /* 0x0000000108081810 */ /* 0x000fe40007ffe0ff */
[----:B------:R-:W-:Y:S02]  /*1940*/  @!P2 LOP3.LUT R8, RZ, R42, RZ, 0x33, !PT ;  /* 0x0000002aff08a212 */ /* 0x000fe400078e33ff */
.L_x_2435:
[----:B------:R-:W-:Y:S05]  /*1950*/  BSYNC B1 ;  /* 0x0000000000017941 */ /* 0x000fea0003800000 */
.L_x_2433:
        /* <DEDUP_REMOVED lines=11> */
.L_x_2438:
[C---:B------:R-:W-:Y:S01]  /*1a10*/  IMAD.SHL.U32 R16, R38.reuse, 0x10, RZ ;  /* 0x0000001026107824 */ /* 0x040fe200078e00ff */
[----:B------:R-:W-:-:S04]  /*1a20*/  SHF.L.U64.HI R5, R38, 0x4, R37 ;  /* 0x0000000426057819 */ /* 0x000fc80000010225 */
[C---:B------:R-:W-:Y:S02]  /*1a30*/  IADD3 R8, P1, R16.reuse, UR8, RZ ;  /* 0x0000000810087c10 */ /* 0x040fe4000ff3e0ff */
[C---:B------:R-:W-:Y:S02]  /*1a40*/  IADD3 R12, P2, R16.reuse, UR6, RZ ;  /* 0x00000006100c7c10 */ /* 0x040fe4000ff5e0ff */
[C---:B------:R-:W-:Y:S02]  /*1a50*/  IADD3.X R9, R5.reuse, UR9, RZ, P1, !PT ;  /* 0x0000000905097c10 */ /* 0x040fe40008ffe4ff */
[C---:B------:R-:W-:Y:S02]  /*1a60*/  IADD3.X R13, R5.reuse, UR7, RZ, P2, !PT ;  /* 0x00000007050d7c10 */ /* 0x040fe400097fe4ff */
[----:B------:R-:W-:Y:S02]  /*1a70*/  IADD3 R16, P1, R16, c[0x0][0x178], RZ ;  /* 0x00005e0010107a10 */ /* 0x000fe40007f3e0ff */
[----:B------:R-:W2:Y:S02]  /*1a80*/  LDG.E.128.CONSTANT R8, [R8.64] ;  /* 0x0000001208087981 */ /* 0x000ea4000c1e9d00 */
[----:B------:R-:W-:-:S02]  /*1a90*/  IADD3.X R17, R5, c[0x0][0x17c], RZ, P1, !PT ;  /* 0x00005f0005117a10 */ /* 0x000fc40000ffe4ff */
[----:B------:R-:W2:Y:S04]  /*1aa0*/  LDG.E.128 R12, [R12.64] ;  /* 0x000000120c0c7981 */ /* 0x000ea8000c1e1d00 */
[----:B------:R-:W3:Y:S01]  /*1ab0*/  LDG.E.128.CONSTANT R16, [R16.64] ;  /* 0x0000001210107981 */ /* 0x000ee2000c1e9d00 */
[----:B------:R-:W-:Y:S02]  /*1ac0*/  IADD3 R20, P1, R20, -0x1, RZ ;  /* 0xffffffff14147810 */ /* 0x000fe40007f3e0ff */
        /* <DEDUP_REMOVED lines=22> */
.L_x_2437:
[----:B------:R-:W-:Y:S05]  /*1c30*/  BSYNC B1 ;  /* 0x0000000000017941 */ /* 0x000fea0003800000 */
.L_x_2436:
[----:B------:R-:W-:Y:S05]  /*1c40*/  @!P0 BRA `(.L_x_2432) ;  /* 0x000007b000008947 */ /* 0x000fea0003800000 */
[C---:B------:R-:W-:Y:S01]  /*1c50*/  IMAD.SHL.U32 R11, R38.reuse, 0x4, RZ ;  /* 0x00000004260b7824 */ /* 0x040fe200078e00ff */
[C---:B------:R-:W-:Y:S02]  /*1c60*/  SHF.L.U64.HI R6, R38.reuse, 0x2, R37 ;  /* 0x0000000226067819 */ /* 0x040fe40000010225 */
[----:B------:R-:W-:Y:S02]  /*1c70*/  LEA R34, P2, R38, c[0x0][0x178], 0x4 ;  /* 0x00005e0026227a11 */ /* 0x000fe400078420ff */
[C---:B------:R-:W-:Y:S02]  /*1c80*/  IADD3 R9, P0, R11.reuse, UR14, RZ ;  /* 0x0000000e0b097c10 */ /* 0x040fe4000ff1e0ff */
[----:B------:R-:W-:Y:S02]  /*1c90*/  IADD3 R11, P1, R11, UR10, RZ ;  /* 0x0000000a0b0b7c10 */ /* 0x000fe4000ff3e0ff */
[----:B------:R-:W-:-:S02]  /*1ca0*/  IADD3.X R12, R6, UR20, RZ, P0, !PT ;  /* 0x00000014060c7c10 */ /* 0x000fc400087fe4ff */
[----:B------:R-:W-:Y:S02]  /*1cb0*/  IADD3.X R6, R6, UR13, RZ, P1, !PT ;  /* 0x0000000d06067c10 */ /* 0x000fe40008ffe4ff */
[----:B------:R-:W-:Y:S02]  /*1cc0*/  LEA R10, P1, R11, c[0x0][0x198], 0x2 ;  /* 0x000066000b0a7a11 */ /* 0x000fe400078210ff */
[----:B------:R-:W-:Y:S02]  /*1cd0*/  LEA R8, P0, R9, c[0x0][0x170], 0x2 ;  /* 0x00005c0009087a11 */ /* 0x000fe400078010ff */
[----:B------:R-:W-:Y:S01]  /*1ce0*/  LEA.HI.X R11, R11, c[0x0][0x19c], R6, 0x2, P1 ;  /* 0x000067000b0b7a11 */ /* 0x000fe200008f1406 */
[C---:B------:R-:W-:Y:S01]  /*1cf0*/  IMAD.SHL.U32 R6, R42.reuse, 0x10, RZ ;  /* 0x000000102a067824 */ /* 0x040fe200078e00ff */
[----:B------:R-:W-:Y:S02]  /*1d00*/  LEA.HI.X R9, R9, c[0x0][0x174], R12, 0x2, P0 ;  /* 0x00005d0009097a11 */ /* 0x000fe400000f140c */
[----:B------:R-:W-:-:S02]  /*1d10*/  SHF.L.U64.HI R5, R42, 0x4, R43 ;  /* 0x000000042a057819 */ /* 0x000fc4000001022b */
[----:B------:R-:W-:Y:S02]  /*1d20*/  LEA.HI.X R35, R38, c[0x0][0x17c], R37, 0x4, P2 ;  /* 0x00005f0026237a11 */ /* 0x000fe400010f2425 */
.L_x_2439:
[----:B------:R0:W2:Y:S01]  /*1d30*/  LDG.E.128.CONSTANT R12, [R8.64] ;  /* 0x00000012080c7981 */ /* 0x0000a2000c1e9d00 */
[----:B------:R-:W-:-:S03]  /*1d40*/  IMAD.MOV.U32 R20, RZ, RZ, R34 ;  /* 0x000000ffff147224 */ /* 0x000fc600078e0022 */
[----:B------:R0:W2:Y:S01]  /*1d50*/  LDG.E.128 R16, [R10.64] ;  /* 0x000000120a107981 */ /* 0x0000a2000c1e1d00 */
[----:B------:R-:W-:Y:S01]  /*1d60*/  IMAD.MOV.U32 R21, RZ, RZ, R35 ;  /* 0x000000ffff157224 */ /* 0x000fe200078e0023 */
[-C--:B------:R-:W-:Y:S02]  /*1d70*/  IADD3 R46, P0, R8, R6.reuse, RZ ;  /* 0x00000006082e7210 */ /* 0x080fe40007f1e0ff */
[----:B------:R-:W-:-:S03]  /*1d80*/  IADD3 R44, P1, R10, R6, RZ ;  /* 0x000000060a2c7210 */ /* 0x000fc60007f3e0ff */
[----:B------:R-:W3:Y:S01]  /*1d90*/  LDG.E.128.CONSTANT R20, [R20.64] ;  /* 0x0000001214147981 */ /* 0x000ee2000c1e9d00 */
[--C-:B------:R-:W-:Y:S02]  /*1da0*/  IMAD.X R47, R9, 0x1, R5.reuse, P0 ;  /* 0x00000001092f7824 */ /* 0x100fe400000e0605 */
[----:B------:R-:W-:-:S03]  /*1db0*/  IMAD.X R45, R11, 0x1, R5, P1 ;  /* 0x000000010b2d7824 */ /* 0x000fc600008e0605 */
[----:B------:R-:W4:Y:S04]  /*1dc0*/  LDG.E.128.CONSTANT R24, [R46.64] ;  /* 0x000000122e187981 */ /* 0x000f28000c1e9d00 */
[----:B------:R-:W4:Y:S01]  /*1dd0*/  LDG.E.128 R28, [R44.64] ;  /* 0x000000122c1c7981 */ /* 0x000f22000c1e1d00 */
[----:B------:R-:W-:-:S05]  /*1de0*/  IADD3 R34, P0, R34, R6, RZ ;  /* 0x0000000622227210 */ /* 0x000fca0007f1e0ff */
[----:B------:R-:W-:-:S05]  /*1df0*/  IMAD.X R35, R35, 0x1, R5, P0 ;  /* 0x0000000123237824 */ /* 0x000fca00000e0605 */
[----:B0-----:R-:W5:Y:S01]  /*1e00*/  LDG.E.128.CONSTANT R8, [R34.64] ;  /* 0x0000001222087981 */ /* 0x001f62000c1e9d00 */
[----:B------:R-:W-:-:S05]  /*1e10*/  IADD3 R50, P1, R34, R6, RZ ;  /* 0x0000000622327210 */ /* 0x000fca0007f3e0ff */
[----:B------:R-:W-:Y:S02]  /*1e20*/  IMAD.X R51, R35, 0x1, R5, P1 ;  /* 0x0000000123337824 */ /* 0x000fe400008e0605 */
[----:B--2---:R-:W-:Y:S02]  /*1e30*/  FADD.FTZ R12, R12, R16 ;  /* 0x000000100c0c7221 */ /* 0x004fe40000010000 */
[----:B------:R-:W-:Y:S02]  /*1e40*/  FADD.FTZ R13, R13, R17 ;  /* 0x000000110d0d7221 */ /* 0x000fe40000010000 */
[----:B-1----:R-:W-:Y:S02]  /*1e50*/  FMUL.FTZ R33, R12, UR23 ;  /* 0x000000170c217c20 */ /* 0x002fe40008410000 */
[----:B------:R-:W-:Y:S02]  /*1e60*/  FADD.FTZ R14, R14, R18 ;  /* 0x000000120e0e7221 */ /* 0x000fe40000010000 */
[----:B---3--:R-:W-:-:S02]  /*1e70*/  FMUL.FTZ R33, R20, R33 ;  /* 0x0000002114217220 */ /* 0x008fc40000410000 */
[----:B------:R-:W-:Y:S02]  /*1e80*/  FMUL.FTZ R12, R13, UR23 ;  /* 0x000000170d0c7c20 */ /* 0x000fe40008410000 */
        /* <DEDUP_REMOVED lines=8> */
[----:B------:R-:W-:Y:S01]  /*1f10*/  FMUL.FTZ R14, R15, UR23 ;  /* 0x000000170f0e7c20 */ /* 0x000fe20008410000 */
[----:B------:R-:W-:Y:S01]  /*1f20*/  IADD3 R24, P2, R44, R6, RZ ;  /* 0x000000062c187210 */ /* 0x000fe20007f5e0ff */
[----:B------:R-:W-:Y:S01]  /*1f30*/  FADD.FTZ R32, R25, R29 ;  /* 0x0000001d19207221 */ /* 0x000fe20000010000 */
[----:B------:R-:W-:Y:S01]  /*1f40*/  FMNMX.FTZ R12, R12, |R13|, !PT ;  /* 0x4000000d0c0c7209 */ /* 0x000fe20007810000 */
[----:B------:R-:W-:-:S02]  /*1f50*/  FMUL.FTZ R23, R23, R14 ;  /* 0x0000000e17177220 */ /* 0x000fc40000410000 */
[--C-:B------:R-:W-:Y:S02]  /*1f60*/  IMAD.X R29, R47, 0x1, R5.reuse, P0 ;  /* 0x000000012f1d7824 */ /* 0x100fe400000e0605 */
[----:B------:R-:W-:Y:S01]  /*1f70*/  IMAD.X R25, R45, 0x1, R5, P2 ;  /* 0x000000012d197824 */ /* 0x000fe200010e0605 */
[----:B------:R-:W-:Y:S01]  /*1f80*/  FMNMX.FTZ R39, R12, |R23|, !PT ;  /* 0x400000170c277209 */ /* 0x000fe20007810000 */
[----:B------:R-:W-:Y:S01]  /*1f90*/  FMUL.FTZ R21, R16, UR23 ;  /* 0x0000001710157c20 */ /* 0x000fe20008410000 */
[----:B------:R0:W2:Y:S01]  /*1fa0*/  LDG.E.128.CONSTANT R12, [R28.64] ;  /* 0x000000121c0c7981 */ /* 0x0000a2000c1e9d00 */
[----:B------:R-:W-:Y:S02]  /*1fb0*/  FADD.FTZ R26, R26, R30 ;  /* 0x0000001e1a1a7221 */ /* 0x000fe40000010000 */
[----:B------:R-:W-:Y:S01]  /*1fc0*/  FADD.FTZ R52, R27, R31 ;  /* 0x0000001f1b347221 */ /* 0x000fe20000010000 */
[----:B------:R1:W2:Y:S01]  /*1fd0*/  LDG.E.128 R16, [R24.64] ;  /* 0x0000001218107981 */ /* 0x0002a2000c1e1d00 */
[-C--:B------:R-:W-:Y:S01]  /*1fe0*/  IADD3 R48, P0, R28, R6.reuse, RZ ;  /* 0x000000061c307210 */ /* 0x080fe20007f1e0ff */
[----:B-----5:R-:W-:Y:S01]  /*1ff0*/  FMUL.FTZ R8, R8, R21 ;  /* 0x0000001508087220 */ /* 0x020fe20000410000 */
[----:B------:R-:W-:Y:S01]  /*2000*/  IADD3 R44, P2, R24, R6, RZ ;  /* 0x00000006182c7210 */ /* 0x000fe20007f5e0ff */
[----:B------:R-:W3:Y:S02]  /*2010*/  LDG.E.128.CONSTANT R20, [R50.64] ;  /* 0x0000001232147981 */ /* 0x000ee4000c1e9d00 */
[----:B------:R-:W-:-:S02]  /*2020*/  IMAD.X R49, R29, 0x1, R5, P0 ;  /* 0x000000011d317824 */ /* 0x000fc400000e0605 */
[----:B------:R-:W-:Y:S01]  /*2030*/  IMAD.X R45, R25, 0x1, R5, P2 ;  /* 0x00000001192d7824 */ /* 0x000fe200010e0605 */
[----:B------:R-:W-:Y:S01]  /*2040*/  IADD3 R46, P1, R50, R6, RZ ;  /* 0x00000006322e7210 */ /* 0x000fe20007f3e0ff */
[----:B------:R-:W-:Y:S02]  /*2050*/  FMUL.FTZ R33, R26, UR23 ;  /* 0x000000171a217c20 */ /* 0x000fe40008410000 */
[----:B-1----:R-:W4:Y:S01]  /*2060*/  LDG.E.128.CONSTANT R24, [R48.64] ;  /* 0x0000001230187981 */ /* 0x002f22000c1e9d00 */
[----:B------:R-:W-:-:S03]  /*2070*/  FMUL.FTZ R32, R32, UR23 ;  /* 0x0000001720207c20 */ /* 0x000fc60008410000 */
[----:B0-----:R-:W4:Y:S01]  /*2080*/  LDG.E.128 R28, [R44.64] ;  /* 0x000000122c1c7981 */ /* 0x001f22000c1e1d00 */
[----:B------:R-:W-:Y:S02]  /*2090*/  IMAD.X R47, R51, 0x1, R5, P1 ;  /* 0x00000001332f7824 */ /* 0x000fe400008e0605 */
[----:B------:R-:W-:Y:S02]  /*20a0*/  FMUL.FTZ R9, R9, R32 ;  /* 0x0000002009097220 */ /* 0x000fe40000410000 */
[----:B------:R-:W-:Y:S02]  /*20b0*/  FMUL.FTZ R10, R10, R33 ;  /* 0x000000210a0a7220 */ /* 0x000fe40000410000 */
[----:B------:R-:W5:Y:S01]  /*20c0*/  LDG.E.128.CONSTANT R32, [R46.64] ;  /* 0x000000122e207981 */ /* 0x000f62000c1e9d00 */
[----:B------:R-:W-:Y:S01]  /*20d0*/  FMNMX.FTZ R8, R39, |R8|, !PT ;  /* 0x4000000827087209 */ /* 0x000fe20007810000 */
[----:B------:R-:W-:-:S03]  /*20e0*/  FMUL.FTZ R52, R52, UR23 ;  /* 0x0000001734347c20 */ /* 0x000fc60008410000 */
[----:B------:R-:W-:Y:S01]  /*20f0*/  FMNMX.FTZ R9, R8, |R9|, !PT ;  /* 0x4000000908097209 */ /* 0x000fe20007810000 */
[----:B------:R-:W-:-:S03]  /*2100*/  FMUL.FTZ R52, R11, R52 ;  /* 0x000000340b347220 */ /* 0x000fc60000410000 */
[----:B------:R-:W-:-:S04]  /*2110*/  FMNMX.FTZ R9, R9, |R10|, !PT ;  /* 0x4000000a09097209 */ /* 0x000fc80007810000 */
[----:B------:R-:W-:Y:S01]  /*2120*/  FMNMX.FTZ R9, R9, |R52|, !PT ;  /* 0x4000003409097209 */ /* 0x000fe20007810000 */
[----:B--2---:R-:W-:Y:S02]  /*2130*/  FADD.FTZ R12, R12, R16 ;  /* 0x000000100c0c7221 */ /* 0x004fe40000010000 */
[----:B------:R-:W-:Y:S02]  /*2140*/  FADD.FTZ R13, R13, R17 ;  /* 0x000000110d0d7221 */ /* 0x000fe40000010000 */
[----:B------:R-:W-:Y:S02]  /*2150*/  FMUL.FTZ R11, R12, UR23 ;  /* 0x000000170c0b7c20 */ /* 0x000fe40008410000 */
[----:B------:R-:W-:Y:S02]  /*2160*/  FADD.FTZ R14, R14, R18 ;  /* 0x000000120e0e7221 */ /* 0x000fe40000010000 */
[----:B------:R-:W-:Y:S02]  /*2170*/  FMUL.FTZ R8, R13, UR23 ;  /* 0x000000170d087c20 */ /* 0x000fe40008410000 */
[----:B---3--:R-:W-:-:S02]  /*2180*/  FMUL.FTZ R20, R20, R11 ;  /* 0x0000000b14147220 */ /* 0x008fc40000410000 */
[----:B------:R-:W-:Y:S02]  /*2190*/  FADD.FTZ R15, R15, R19 ;  /* 0x000000130f0f7221 */ /* 0x000fe40000010000 */
[----:B------:R-:W-:Y:S01]  /*21a0*/  FMUL.FTZ R8, R21, R8 ;  /* 0x0000000815087220 */ /* 0x000fe20000410000 */
[----:B------:R-:W-:Y:S01]  /*21b0*/  FMNMX.FTZ R9, R9, |R20|, !PT ;  /* 0x4000001409097209 */ /* 0x000fe20007810000 */
[----:B------:R-:W-:Y:S02]  /*21c0*/  FMUL.FTZ R11, R14, UR23 ;  /* 0x000000170e0b7c20 */ /* 0x000fe40008410000 */
[----:B------:R-:W-:Y:S01]  /*21d0*/  FMUL.FTZ R10, R15, UR23 ;  /* 0x000000170f0a7c20 */ /* 0x000fe20008410000 */
[----:B------:R-:W-:Y:S01]  /*21e0*/  FMNMX.FTZ R8, R9, |R8|, !PT ;  /* 0x4000000809087209 */ /* 0x000fe20007810000 */
[----:B----4-:R-:W-:Y:S02]  /*21f0*/  FADD.FTZ R24, R24, R28 ;  /* 0x0000001c18187221 */ /* 0x010fe40000010000 */
[----:B------:R-:W-:-:S02]  /*2200*/  FMUL.FTZ R11, R22, R11 ;  /* 0x0000000b160b7220 */ /* 0x000fc40000410000 */
        /* <DEDUP_REMOVED lines=22> */
[----:B------:R-:W-:Y:S02]  /*2370*/  FMNMX.FTZ R8, R8, |R11|, !PT ;  /* 0x4000000b08087209 */ /* 0x000fe40007810000 */
[-C--:B------:R-:W-:Y:S02]  /*2380*/  IADD3 R10, P3, R44, R6.reuse, RZ ;  /* 0x000000062c0a7210 */ /* 0x080fe40007f7e0ff */
[----:B------:R-:W-:Y:S02]  /*2390*/  FMNMX.FTZ R32, R8, |R35|, !PT ;  /* 0x4000002308207209 */ /* 0x000fe40007810000 */
[-C--:B------:R-:W-:Y:S02]  /*23a0*/  IADD3 R8, P1, R48, R6.reuse, RZ ;  /* 0x0000000630087210 */ /* 0x080fe40007f3e0ff */
[----:B------:R-:W-:Y:S01]  /*23b0*/  IADD3 R34, P2, R46, R6, RZ ;  /* 0x000000062e227210 */ /* 0x000fe20007f5e0ff */
[--C-:B------:R-:W-:Y:S02]  /*23c0*/  IMAD.X R11, R45, 0x1, R5.reuse, P3 ;  /* 0x000000012d0b7824 */ /* 0x100fe400018e0605 */
[----:B------:R-:W-:-:S02]  /*23d0*/  IMAD.X R9, R49, 0x1, R5, P1 ;  /* 0x0000000131097824 */ /* 0x000fc400008e0605 */
[----:B------:R-:W-:Y:S01]  /*23e0*/  IMAD.X R35, R47, 0x1, R5, P2 ;  /* 0x000000012f237824 */ /* 0x000fe200010e0605 */
[----:B------:R-:W-:Y:S05]  /*23f0*/  @!P0 BRA `(.L_x_2439) ;  /* 0xfffff93000008947 */ /* 0x000fea000383ffff */
.L_x_2432:
[----:B------:R-:W-:Y:S05]  /*2400*/  BSYNC B0 ;  /* 0x0000000000007941 */ /* 0x000fea0003800000 */
.L_x_2431:
        /* <DEDUP_REMOVED lines=16> */
[----:B-1----:R-:W-:Y:S05]  /*2510*/  CALL.REL.NOINC `($__internal_60_$__cuda_sm20_div_s64) ;  /* 0x00002d1000007944 */ /* 0x002fea0003c00000 */
[----:B------:R-:W-:Y:S05]  /*2520*/  BRA `(.L_x_2441) ;  /* 0x0000017000007947 */ /* 0x000fea0003800000 */
.L_x_2440:
        /* <DEDUP_REMOVED lines=23> */
.L_x_2441:
        /* <DEDUP_REMOVED lines=33> */
.L_x_2451:
        /* <DEDUP_REMOVED lines=71> */
[----:B------:R-:W-:Y:S01]  /*2d20*/  @P1 IMAD.MOV.U32 R48, RZ, RZ, R50 ;  /* 0x000000ffff301224 */ /* 0x000fe200078e0032 */
[----:B0-2---:R-:W-:Y:S01]  /*2d30*/  FMNMX.FTZ R49, R49, R39, !PT ;  /* 0x0000002731317209 */ /* 0x005fe20007810000 */
[----:B------:R-:W-:-:S04]  /*2d40*/  IMAD.X R39, RZ, RZ, R47, P2 ;  /* 0x000000ffff277224 */ /* 0x000fc800010e062f */
[----:B------:R0:W-:Y:S01]  /*2d50*/  STS [R18], R49 ;  /* 0x0000003112007388 */ /* 0x0001e20000000800 */
[----:B---3--:R-:W-:Y:S01]  /*2d60*/  @P1 FMNMX.FTZ R45, R49, R44, !PT ;  /* 0x0000002c312d1209 */ /* 0x008fe20007810000 */
[----:B------:R-:W-:Y:S01]  /*2d70*/  IMAD.MOV.U32 R44, RZ, RZ, R50 ;  /* 0x000000ffff2c7224 */ /* 0x000fe200078e0032 */
[----:B------:R-:W-:-:S03]  /*2d80*/  @P1 IADD3 R44, P3, R38, 0x80, RZ ;  /* 0x00000080262c1810 */ /* 0x000fc60007f7e0ff */
[----:B------:R0:W-:Y:S02]  /*2d90*/  @P1 STS [R18], R45 ;  /* 0x0000002d12001388 */ /* 0x0001e40000000800 */
[----:B------:R-:W-:-:S03]  /*2da0*/  @P1 IMAD.X R39, RZ, RZ, R47, P3 ;  /* 0x000000ffff271224 */ /* 0x000fc600018e062f */
.L_x_2449:
[----:B------:R-:W-:Y:S05]  /*2db0*/  BSYNC B3 ;  /* 0x0000000000037941 */ /* 0x000fea0003800000 */
.L_x_2448:
[----:B------:R-:W-:Y:S05]  /*2dc0*/  @!P0 BRA `(.L_x_2447) ;  /* 0x0000015000008947 */ /* 0x000fea0003800000 */
[----:B0-----:R0:W2:Y:S01]  /*2dd0*/  LDS R45, [R18] ;  /* 0x00000000122d7984 */ /* 0x0010a20000000800 */
[----:B------:R-:W-:-:S03]  /*2de0*/  LEA R38, R44, 0x180, 0x2 ;  /* 0x000001802c267811 */ /* 0x000fc600078e10ff */
.L_x_2450:
[----:B------:R3:W4:Y:S02]  /*2df0*/  LDS R46, [R48.X4+0x80] ;  /* 0x00008000302e7984 */ /* 0x0007240000004800 */
[C---:B---3--:R-:W-:Y:S02]  /*2e00*/  IADD3 R48, R44.reuse, 0x60, RZ ;  /* 0x000000602c307810 */ /* 0x048fe40007ffe0ff */
        /* <DEDUP_REMOVED lines=17> */
.L_x_2447:
[----:B------:R-:W-:Y:S05]  /*2f20*/  BSYNC B2 ;  /* 0x0000000000027941 */ /* 0x000fea0003800000 */
.L_x_2446:
        /* <DEDUP_REMOVED lines=43> */
.L_x_2445:
[----:B------:R-:W-:Y:S05]  /*31e0*/  BSYNC B1 ;  /* 0x0000000000017941 */ /* 0x000fea0003800000 */
.L_x_2444:
[----:B------:R-:W-:Y:S02]  /*31f0*/  IADD3 R27, R27, 0x1, RZ ;  /* 0x000000011b1b7810 */ /* 0x000fe40007ffe0ff */
[----:B------:R-:W-:Y:S02]  /*3200*/  IADD3 R29, P1, R29, 0x1, RZ ;  /* 0x000000011d1d7810 */ /* 0x000fe40007f3e0ff */
[----:B------:R-:W-:-:S03]  /*3210*/  ISETP.GT.U32.AND P0, PT, R12, R27, PT ;  /* 0x0000001b0c00720c */ /* 0x000fc60003f04070 */
[----:B------:R-:W-:Y:S01]  /*3220*/  IMAD.X R26, RZ, RZ, R26, P1 ;  /* 0x000000ffff1a7224 */ /* 0x000fe200008e061a */
[----:B------:R-:W-:-:S13]  /*3230*/  ISETP.GT.AND.EX P0, PT, R13, RZ, PT, P0 ;  /* 0x000000ff0d00720c */ /* 0x000fda0003f04300 */
[----:B------:R-:W-:Y:S05]  /*3240*/  @P0 BRA `(.L_x_2451) ;  /* 0xfffff66000000947 */ /* 0x000fea000383ffff */
.L_x_2443:
[----:B------:R-:W-:Y:S05]  /*3250*/  BSYNC B0 ;  /* 0x0000000000007941 */ /* 0x000fea0003800000 */
.L_x_2442:
        /* <DEDUP_REMOVED lines=39> */
.L_x_2453:
[----:B------:R-:W-:Y:S05]  /*34d0*/  BSYNC B0 ;  /* 0x0000000000007941 */ /* 0x000fea0003800000 */
.L_x_2452:
[----:B------:R-:W-:Y:S06]  /*34e0*/  BAR.SYNC.DEFER_BLOCKING 0x0 ;  /* 0x0000000000007b1d */ /* 0x000fec0000010000 */
[----:B------:R-:W-:Y:S05]  /*34f0*/  @P1 EXIT ;  /* 0x000000000000194d */ /* 0x000fea0003800000 */
[----:B------:R-:W5:Y:S01]  /*3500*/  S2UR UR14, SR_CTAID.X ;  /* 0x00000000000e79c3 */ /* 0x000f620000002500 */
[----:B------:R-:W-:Y:S01]  /*3510*/  ULDC.64 UR20, c[0x0][0x160] ;  /* 0x0000580000147ab9 */ /* 0x000fe20000000a00 */
[----:B0-----:R-:W-:Y:S01]  /*3520*/  IMAD.MOV.U32 R3, RZ, RZ, R9 ;  /* 0x000000ffff037224 */ /* 0x001fe200078e0009 */
[----:B------:R-:W-:-:S04]  /*3530*/  UIADD3 UR11, UP0, UR10, UR20, URZ ;  /* 0x000000140a0b7290 */ /* 0x000fc8000ff1e03f */
[----:B------:R-:W-:Y:S02]  /*3540*/  UIADD3.X UR13, UR13, UR21, URZ, UP0, !UPT ;  /* 0x000000150d0d7290 */ /* 0x000fe400087fe43f */
[----:B-----5:R-:W-:Y:S02]  /*3550*/  UIMAD.WIDE.U32 UR4, UR17, UR14, URZ ;  /* 0x0000000e110472a5 */ /* 0x020fe4000f8e003f */
[----:B------:R-:W-:-:S04]  /*3560*/  UIMAD UR10, UR16, UR14, URZ ;  /* 0x0000000e100a72a4 */ /* 0x000fc8000f8e023f */
[----:B------:R-:W-:Y:S02]  /*3570*/  UIADD3 UR10, UR10, UR5, URZ ;  /* 0x000000050a0a7290 */ /* 0x000fe4000fffe03f */
.L_x_2487:
[----:B------:R-:W-:Y:S02]  /*3580*/  IMAD.MOV.U32 R8, RZ, RZ, 0x10 ;  /* 0x00000010ff087424 */ /* 0x000fe400078e00ff */
[----:B------:R-:W-:Y:S02]  /*3590*/  IMAD.MOV.U32 R12, RZ, RZ, 0x10 ;  /* 0x00000010ff0c7424 */ /* 0x000fe400078e00ff */
[----:B------:R-:W-:-:S04]  /*35a0*/  IMAD.WIDE.U32 R8, R3, R8, UR8 ;  /* 0x0000000803087e25 */ /* 0x000fc8000f8e0008 */
[----:B------:R-:W-:Y:S01]  /*35b0*/  IMAD.WIDE.U32 R12, R3, R12, UR6 ;  /* 0x00000006030c7e25 */ /* 0x000fe2000f8e000c */
[----:B------:R0:W5:Y:S04]  /*35c0*/  LDG.E.128.CONSTANT R4, [R8.64] ;  /* 0x0000001208047981 */ /* 0x000168000c1e9d00 */
[----:B--23--:R-:W5:Y:S01]  /*35d0*/  LDG.E.128 R16, [R12.64] ;  /* 0x000000120c107981 */ /* 0x00cf62000c1e1d00 */
[----:B------:R-:W-:-:S04]  /*35e0*/  SHF.R.U32.HI R0, RZ, 0x4, R3 ;  /* 0x00000004ff007819 */ /* 0x000fc80000011603 */
[----:B------:R-:W-:-:S04]  /*35f0*/  LOP3.LUT R0, R0, 0x3ffffff, RZ, 0xc0, !PT ;  /* 0x03ffffff00007812 */ /* 0x000fc800078ec0ff */
[----:B------:R-:W-:-:S05]  /*3600*/  IADD3 R0, P0, R0, UR4, RZ ;  /* 0x0000000400007c10 */ /* 0x000fca000ff1e0ff */
[----:B------:R-:W-:Y:S01]  /*3610*/  IMAD.X R11, RZ, RZ, UR10, P0 ;  /* 0x0000000aff0b7e24 */ /* 0x000fe200080e06ff */
[----:B----4-:R-:W-:-:S04]  /*3620*/  LEA R14, P0, R0, c[0x0][0x168], 0x2 ;  /* 0x00005a00000e7a11 */ /* 0x010fc800078010ff */
[----:B------:R-:W-:Y:S01]  /*3630*/  LEA.HI.X R15, R0, c[0x0][0x16c], R11, 0x2, P0 ;  /* 0x00005b00000f7a11 */ /* 0x000fe200000f140b */
[----:B------:R-:W-:-:S04]  /*3640*/  IMAD.MOV.U32 R0, RZ, RZ, 0x10 ;  /* 0x00000010ff007424 */ /* 0x000fc800078e00ff */
[----:B0-----:R-:W-:-:S06]  /*3650*/  IMAD.WIDE.U32 R8, R3, R0, c[0x0][0x178] ;  /* 0x00005e0003087625 */ /* 0x001fcc00078e0000 */
[----:B------:R-:W2:Y:S01]  /*3660*/  LDG.E.128.CONSTANT R8, [R8.64] ;  /* 0x0000001208087981 */ /* 0x000ea2000c1e9d00 */
[----:B-----5:R-:W-:Y:S02]  /*3670*/  FADD.FTZ R5, R5, R17 ;  /* 0x0000001105057221 */ /* 0x020fe40000010000 */
[----:B------:R-:W-:Y:S02]  /*3680*/  FADD.FTZ R6, R6, R18 ;  /* 0x0000001206067221 */ /* 0x000fe40000010000 */
[----:B------:R-:W-:Y:S02]  /*3690*/  FADD.FTZ R7, R7, R19 ;  /* 0x0000001307077221 */ /* 0x000fe40000010000 */
[----:B------:R-:W-:-:S05]  /*36a0*/  FADD.FTZ R4, R4, R16 ;  /* 0x0000001004047221 */ /* 0x000fca0000010000 */
[----:B------:R0:W-:Y:S04]  /*36b0*/  STG.E.128 [R12.64], R4 ;  /* 0x000000040c007986 */ /* 0x0001e8000c101d12 */
[----:B------:R-:W3:Y:S01]  /*36c0*/  LDG.E R14, [R14.64] ;  /* 0x000000120e0e7981 */ /* 0x000ee2000c1e1900 */
[----:B-1----:R-:W-:Y:S02]  /*36d0*/  FMUL.FTZ R17, R4, UR23 ;  /* 0x0000001704117c20 */ /* 0x002fe40008410000 */
[----:B------:R-:W-:Y:S02]  /*36e0*/  FMUL.FTZ R2, R5, UR23 ;  /* 0x0000001705027c20 */ /* 0x000fe40008410000 */
[----:B--2---:R-:W-:Y:S02]  /*36f0*/  FMUL.FTZ R17, R8, R17 ;  /* 0x0000001108117220 */ /* 0x004fe40000410000 */
[----:B------:R-:W-:-:S02]  /*3700*/  FMUL.FTZ R19, R6, UR23 ;  /* 0x0000001706137c20 */ /* 0x000fc40008410000 */
[----:B------:R-:W-:Y:S02]  /*3710*/  FMUL.FTZ R16, R7, UR23 ;  /* 0x0000001707107c20 */ /* 0x000fe40008410000 */
[----:B------:R-:W-:Y:S02]  /*3720*/  FMUL.FTZ R2, R9, R2 ;  /* 0x0000000209027220 */ /* 0x000fe40000410000 */
[----:B------:R-:W-:Y:S02]  /*3730*/  FMUL.FTZ R10, R10, R19 ;  /* 0x000000130a0a7220 */ /* 0x000fe40000410000 */
[----:B------:R-:W-:Y:S01]  /*3740*/  FMUL.FTZ R11, R11, R16 ;  /* 0x000000100b0b7220 */ /* 0x000fe20000410000 */
[----:B------:R-:W-:Y:S01]  /*3750*/  BSSY B0, `(.L_x_2454) ;  /* 0x0000023000007945 */ /* 0x000fe20003800000 */
[----:B---3--:R-:W1:Y:S02]  /*3760*/  MUFU.RCP R18, R14 ;  /* 0x0000000e00127308 */ /* 0x008e640000001000 */
[----:B-1----:R-:W-:-:S05]  /*3770*/  FMUL.FTZ R17, R17, R18 ;  /* 0x0000001211117220 */ /* 0x002fca0000410000 */
[----:B------:R-:W-:-:S04]  /*3780*/  FMNMX.FTZ R17, R17, 448, PT ;  /* 0x43e0000011117809 */ /* 0x000fc80003810000 */
[----:B------:R-:W-:Y:S01]  /*3790*/  FMNMX.FTZ R17, R17, -448, !PT ;  /* 0xc3e0000011117809 */ /* 0x000fe20007810000 */
[----:B------:R-:W-:-:S03]  /*37a0*/  FMUL.FTZ R2, R2, R18 ;  /* 0x0000001202027220 */ /* 0x000fc60000410000 */
[----:B0-----:R-:W-:Y:S01]  /*37b0*/  LOP3.LUT R5, R17, 0x7fffffff, RZ, 0xc0, !PT ;  /* 0x7fffffff11057812 */ /* 0x001fe200078ec0ff */
        /* <DEDUP_REMOVED lines=28> */
.L_x_2455:
[----:B------:R-:W-:Y:S05]  /*3980*/  BSYNC B0 ;  /* 0x0000000000007941 */ /* 0x000fea0003800000 */
.L_x_2454:
        /* <DEDUP_REMOVED lines=11> */
.L_x_2457:
[----:B------:R-:W-:Y:S05]  /*3a40*/  BSYNC B0 ;  /* 0x0000000000007941 */ /* 0x000fea0003800000 */
.L_x_2456:
        /* <DEDUP_REMOVED lines=15> */
.L_x_2459:
[----:B------:R-:W-:Y:S05]  /*3b40*/  BSYNC B0 ;  /* 0x0000000000007941 */ /* 0x000fea0003800000 */
.L_x_2458:
        /* <DEDUP_REMOVED lines=12> */
.L_x_2461:
[----:B------:R-:W-:Y:S05]  /*3c10*/  BSYNC B0 ;  /* 0x0000000000007941 */ /* 0x000fea0003800000 */
.L_x_2460:
        /* <DEDUP_REMOVED lines=13> */
[----:B------:R-:W2:Y:S04]  /*3cf0*/  LDG.E.128.CONSTANT R8, [R2.64] ;  /* 0x0000001202087981 */ /* 0x000ea8000c1e9d00 */
[----:B------:R-:W2:Y:S01]  /*3d00*/  LDG.E.128 R12, [R6.64] ;  /* 0x00000012060c7981 */ /* 0x000ea2000c1e1d00 */
[----:B------:R-:W-:-:S04]  /*3d10*/  SHF.R.U32.HI R4, RZ, 0x4, R5 ;  /* 0x00000004ff047819 */ /* 0x000fc80000011605 */
[----:B------:R-:W-:-:S04]  /*3d20*/  LOP3.LUT R4, R4, 0x3ffffff, RZ, 0xc0, !PT ;  /* 0x03ffffff04047812 */ /* 0x000fc800078ec0ff */
[----:B------:R-:W-:Y:S01]  /*3d30*/  IADD3 R4, P0, R4, UR4, RZ ;  /* 0x0000000404047c10 */ /* 0x000fe2000ff1e0ff */
[----:B--2---:R-:W-:-:S04]  /*3d40*/  FADD.FTZ R9, R9, R13 ;  /* 0x0000000d09097221 */ /* 0x004fc80000010000 */
[----:B------:R-:W-:Y:S01]  /*3d50*/  IMAD.X R13, RZ, RZ, UR10, P0 ;  /* 0x0000000aff0d7e24 */ /* 0x000fe200080e06ff */
[----:B------:R-:W-:Y:S01]  /*3d60*/  LEA R16, P0, R4, c[0x0][0x168], 0x2 ;  /* 0x00005a0004107a11 */ /* 0x000fe200078010ff */
[----:B------:R-:W-:Y:S02]  /*3d70*/  FADD.FTZ R10, R10, R14 ;  /* 0x0000000e0a0a7221 */ /* 0x000fe40000010000 */
[----:B------:R-:W-:Y:S01]  /*3d80*/  FADD.FTZ R11, R11, R15 ;  /* 0x0000000f0b0b7221 */ /* 0x000fe20000010000 */
[----:B------:R-:W-:Y:S01]  /*3d90*/  LEA.HI.X R17, R4, c[0x0][0x16c], R13, 0x2, P0 ;  /* 0x00005b0004117a11 */ /* 0x000fe200000f140d */
[----:B------:R-:W-:-:S05]  /*3da0*/  FADD.FTZ R8, R8, R12 ;  /* 0x0000000c08087221 */ /* 0x000fca0000010000 */
[----:B------:R0:W-:Y:S04]  /*3db0*/  STG.E.128 [R6.64], R8 ;  /* 0x0000000806007986 */ /* 0x0001e8000c101d12 */
[----:B------:R-:W2:Y:S01]  /*3dc0*/  LDG.E R16, [R16.64] ;  /* 0x0000001210107981 */ /* 0x000ea2000c1e1900 */
[----:B------:R-:W-:-:S06]  /*3dd0*/  IMAD.WIDE.U32 R12, R5, R0, c[0x0][0x178] ;  /* 0x00005e00050c7625 */ /* 0x000fcc00078e0000 */
[----:B------:R-:W3:Y:S01]  /*3de0*/  LDG.E.128.CONSTANT R12, [R12.64] ;  /* 0x000000120c0c7981 */ /* 0x000ee2000c1e9d00 */
[----:B------:R-:W-:Y:S01]  /*3df0*/  FMUL.FTZ R3, R8, UR23 ;  /* 0x0000001708037c20 */ /* 0x000fe20008410000 */
[----:B------:R-:W-:Y:S01]  /*3e00*/  BSSY B0, `(.L_x_2462) ;  /* 0x000002a000007945 */ /* 0x000fe20003800000 */
[----:B------:R-:W-:Y:S02]  /*3e10*/  FMUL.FTZ R4, R11, UR23 ;  /* 0x000000170b047c20 */ /* 0x000fe40008410000 */
[----:B------:R-:W-:Y:S02]  /*3e20*/  FMUL.FTZ R2, R9, UR23 ;  /* 0x0000001709027c20 */ /* 0x000fe40008410000 */
[----:B------:R-:W-:Y:S01]  /*3e30*/  FMUL.FTZ R19, R10, UR23 ;  /* 0x000000170a137c20 */ /* 0x000fe20008410000 */
[----:B--2---:R-:W1:Y:S01]  /*3e40*/  MUFU.RCP R21, R16 ;  /* 0x0000001000157308 */ /* 0x004e620000001000 */
[----:B---3--:R-:W-:Y:S02]  /*3e50*/  FMUL.FTZ R3, R12, R3 ;  /* 0x000000030c037220 */ /* 0x008fe40000410000 */
[----:B------:R-:W-:-:S02]  /*3e60*/  FMUL.FTZ R4, R15, R4 ;  /* 0x000000040f047220 */ /* 0x000fc40000410000 */
[----:B------:R-:W-:Y:S02]  /*3e70*/  FMUL.FTZ R2, R13, R2 ;  /* 0x000000020d027220 */ /* 0x000fe40000410000 */
[----:B------:R-:W-:Y:S02]  /*3e80*/  FMUL.FTZ R14, R14, R19 ;  /* 0x000000130e0e7220 */ /* 0x000fe40000410000 */
[-C--:B-1----:R-:W-:Y:S02]  /*3e90*/  FMUL.FTZ R3, R3, R21.reuse ;  /* 0x0000001503037220 */ /* 0x082fe40000410000 */
[-C--:B------:R-:W-:Y:S02]  /*3ea0*/  FMUL.FTZ R4, R4, R21.reuse ;  /* 0x0000001504047220 */ /* 0x080fe40000410000 */
[-C--:B------:R-:W-:Y:S01]  /*3eb0*/  FMUL.FTZ R2, R2, R21.reuse ;  /* 0x0000001502027220 */ /* 0x080fe20000410000 */
[----:B------:R-:W-:Y:S01]  /*3ec0*/  FMNMX.FTZ R3, R3, 448, PT ;  /* 0x43e0000003037809 */ /* 0x000fe20003810000 */
[----:B------:R-:W-:Y:S01]  /*3ed0*/  FMUL.FTZ R14, R14, R21 ;  /* 0x000000150e0e7220 */ /* 0x000fe20000410000 */
[----:B------:R-:W-:-:S02]  /*3ee0*/  FMNMX.FTZ R4, R4, 448, PT ;  /* 0x43e0000004047809 */ /* 0x000fc40003810000 */
[----:B0-----:R-:W-:Y:S02]  /*3ef0*/  FMNMX.FTZ R8, R3, -448, !PT ;  /* 0xc3e0000003087809 */ /* 0x001fe40007810000 */
[----:B------:R-:W-:Y:S02]  /*3f00*/  FMNMX.FTZ R13, R4, -448, !PT ;  /* 0xc3e00000040d7809 */ /* 0x000fe40007810000 */
[----:B------:R-:W-:Y:S02]  /*3f10*/  LOP3.LUT R4, R8, 0x7fffffff, RZ, 0xc0, !PT ;  /* 0x7fffffff08047812 */ /* 0x000fe400078ec0ff */
[----:B------:R-:W-:Y:S02]  /*3f20*/  FMNMX.FTZ R2, R2, 448, PT ;  /* 0x43e0000002027809 */ /* 0x000fe40003810000 */
[----:B------:R-:W-:Y:S02]  /*3f30*/  ISETP.GT.U32.AND P2, PT, R4, 0x43efffff, PT ;  /* 0x43efffff0400780c */ /* 0x000fe40003f44070 */
[----:B------:R-:W-:-:S02]  /*3f40*/  FMNMX.FTZ R14, R14, 448, PT ;  /* 0x43e000000e0e7809 */ /* 0x000fc40003810000 */
[----:B------:R-:W-:Y:S01]  /*3f50*/  FMNMX.FTZ R9, R2, -448, !PT ;  /* 0xc3e0000002097809 */ /* 0x000fe20007810000 */
[----:B------:R-:W-:Y:S01]  /*3f60*/  IMAD.MOV.U32 R2, RZ, RZ, 0x7f ;  /* 0x0000007fff027424 */ /* 0x000fe200078e00ff */
        /* <DEDUP_REMOVED lines=19> */
.L_x_2463:
[----:B------:R-:W-:Y:S05]  /*40a0*/  BSYNC B0 ;  /* 0x0000000000007941 */ /* 0x000fea0003800000 */
.L_x_2462:
        /* <DEDUP_REMOVED lines=11> */
.L_x_2465:
[----:B------:R-:W-:Y:S05]  /*4160*/  BSYNC B0 ;  /* 0x0000000000007941 */ /* 0x000fea0003800000 */
.L_x_2464:
        /* <DEDUP_REMOVED lines=15> */
.L_x_2467:
[----:B------:R-:W-:Y:S05]  /*4260*/  BSYNC B0 ;  /* 0x0000000000007941 */ /* 0x000fea0003800000 */
.L_x_2466:
        /* <DEDUP_REMOVED lines=12> */
.L_x_2469:
[----:B------:R-:W-:Y:S05]  /*4330*/  BSYNC B0 ;  /* 0x0000000000007941 */ /* 0x000fea0003800000 */
.L_x_2468:
        /* <DEDUP_REMOVED lines=9> */
[----:B------:R-:W-:Y:S02]  /*43d0*/  IMAD.MOV.U32 R8, RZ, RZ, 0x10 ;  /* 0x00000010ff087424 */ /* 0x000fe400078e00ff */
[----:B------:R-:W-:Y:S02]  /*43e0*/  IMAD.MOV.U32 R12, RZ, RZ, 0x10 ;  /* 0x00000010ff0c7424 */ /* 0x000fe400078e00ff */
[----:B0-----:R-:W-:-:S04]  /*43f0*/  IMAD.WIDE.U32 R8, R3, R8, UR8 ;  /* 0x0000000803087e25 */ /* 0x001fc8000f8e0008 */
[----:B------:R-:W-:Y:S01]  /*4400*/  IMAD.WIDE.U32 R12, R3, R12, UR6 ;  /* 0x00000006030c7e25 */ /* 0x000fe2000f8e000c */
[----:B------:R0:W2:Y:S04]  /*4410*/  LDG.E.128.CONSTANT R4, [R8.64] ;  /* 0x0000001208047981 */ /* 0x0000a8000c1e9d00 */
        /* <DEDUP_REMOVED lines=15> */
[----:B------:R-:W-:-:S04]  /*4510*/  FMUL.FTZ R17, R4, UR23 ;  /* 0x0000001704117c20 */ /* 0x000fc80008410000 */
[----:B---3--:R-:W-:Y:S02]  /*4520*/  FMUL.FTZ R17, R8, R17 ;  /* 0x0000001108117220 */ /* 0x008fe40000410000 */
[----:B------:R-:W-:Y:S02]  /*4530*/  FMUL.FTZ R2, R5, UR23 ;  /* 0x0000001705027c20 */ /* 0x000fe40008410000 */
[----:B------:R-:W-:Y:S02]  /*4540*/  FMUL.FTZ R19, R6, UR23 ;  /* 0x0000001706137c20 */ /* 0x000fe40008410000 */
[----:B------:R-:W-:Y:S02]  /*4550*/  FMUL.FTZ R16, R7, UR23 ;  /* 0x0000001707107c20 */ /* 0x000fe40008410000 */
[----:B------:R-:W-:Y:S02]  /*4560*/  FMUL.FTZ R2, R9, R2 ;  /* 0x0000000209027220 */ /* 0x000fe40000410000 */
[----:B------:R-:W-:-:S02]  /*4570*/  FMUL.FTZ R10, R10, R19 ;  /* 0x000000130a0a7220 */ /* 0x000fc40000410000 */
[----:B------:R-:W-:Y:S01]  /*4580*/  FMUL.FTZ R11, R11, R16 ;  /* 0x000000100b0b7220 */ /* 0x000fe20000410000 */
[----:B------:R-:W-:Y:S01]  /*4590*/  BSSY B0, `(.L_x_2470) ;  /* 0x0000023000007945 */ /* 0x000fe20003800000 */
[----:B--2---:R-:W1:Y:S02]  /*45a0*/  MUFU.RCP R18, R14 ;  /* 0x0000000e00127308 */ /* 0x004e640000001000 */
        /* <DEDUP_REMOVED lines=33> */
.L_x_2471:
[----:B------:R-:W-:Y:S05]  /*47c0*/  BSYNC B0 ;  /* 0x0000000000007941 */ /* 0x000fea0003800000 */
.L_x_2470:
        /* <DEDUP_REMOVED lines=11> */
.L_x_2473:
[----:B------:R-:W-:Y:S05]  /*4880*/  BSYNC B0 ;  /* 0x0000000000007941 */ /* 0x000fea0003800000 */
.L_x_2472:
        /* <DEDUP_REMOVED lines=15> */
.L_x_2475:
[----:B------:R-:W-:Y:S05]  /*4980*/  BSYNC B0 ;  /* 0x0000000000007941 */ /* 0x000fea0003800000 */
.L_x_2474:
        /* <DEDUP_REMOVED lines=12> */
.L_x_2477:
[----:B------:R-:W-:Y:S05]  /*4a50*/  BSYNC B0 ;  /* 0x0000000000007941 */ /* 0x000fea0003800000 */
.L_x_2476:
        /* <DEDUP_REMOVED lines=21> */
[----:B0-----:R-:W-:-:S04]  /*4bb0*/  IMAD.WIDE.U32 R2, R5, R0, c[0x0][0x178] ;  /* 0x00005e0005027625 */ /* 0x001fc800078e0000 */
[----:B--2---:R-:W-:Y:S02]  /*4bc0*/  FADD.FTZ R9, R9, R17 ;  /* 0x0000001109097221 */ /* 0x004fe40000010000 */
[----:B------:R-:W-:Y:S02]  /*4bd0*/  FADD.FTZ R10, R10, R18 ;  /* 0x000000120a0a7221 */ /* 0x000fe40000010000 */
[----:B------:R-:W-:Y:S02]  /*4be0*/  FADD.FTZ R11, R11, R19 ;  /* 0x000000130b0b7221 */ /* 0x000fe40000010000 */
[----:B------:R-:W-:Y:S02]  /*4bf0*/  FADD.FTZ R8, R8, R16 ;  /* 0x0000001008087221 */ /* 0x000fe40000010000 */
[----:B------:R-:W2:Y:S04]  /*4c00*/  LDG.E.128.CONSTANT R16, [R2.64] ;  /* 0x0000001202107981 */ /* 0x000ea8000c1e9d00 */
[----:B------:R0:W-:Y:S04]  /*4c10*/  STG.E.128 [R6.64], R8 ;  /* 0x0000000806007986 */ /* 0x0001e8000c101d12 */
[----:B------:R-:W3:Y:S01]  /*4c20*/  LDG.E R12, [R12.64] ;  /* 0x000000120c0c7981 */ /* 0x000ee2000c1e1900 */
[----:B------:R-:W-:-:S02]  /*4c30*/  FMUL.FTZ R15, R8, UR23 ;  /* 0x00000017080f7c20 */ /* 0x000fc40008410000 */
[----:B------:R-:W-:Y:S02]  /*4c40*/  FMUL.FTZ R0, R9, UR23 ;  /* 0x0000001709007c20 */ /* 0x000fe40008410000 */
[----:B------:R-:W-:Y:S02]  /*4c50*/  FMUL.FTZ R21, R10, UR23 ;  /* 0x000000170a157c20 */ /* 0x000fe40008410000 */
[----:B------:R-:W-:Y:S01]  /*4c60*/  FMUL.FTZ R4, R11, UR23 ;  /* 0x000000170b047c20 */ /* 0x000fe20008410000 */
[----:B------:R-:W-:Y:S01]  /*4c70*/  BSSY B0, `(.L_x_2478) ;  /* 0x0000027000007945 */ /* 0x000fe20003800000 */
[----:B---3--:R-:W1:Y:S01]  /*4c80*/  MUFU.RCP R23, R12 ;  /* 0x0000000c00177308 */ /* 0x008e620000001000 */
[----:B--2---:R-:W-:Y:S02]  /*4c90*/  FMUL.FTZ R15, R16, R15 ;  /* 0x0000000f100f7220 */ /* 0x004fe40000410000 */
[----:B------:R-:W-:Y:S02]  /*4ca0*/  FMUL.FTZ R0, R17, R0 ;  /* 0x0000000011007220 */ /* 0x000fe40000410000 */
[----:B------:R-:W-:-:S02]  /*4cb0*/  FMUL.FTZ R18, R18, R21 ;  /* 0x0000001512127220 */ /* 0x000fc40000410000 */
[----:B-1----:R-:W-:-:S05]  /*4cc0*/  FMUL.FTZ R15, R15, R23 ;  /* 0x000000170f0f7220 */ /* 0x002fca0000410000 */
[----:B------:R-:W-:Y:S01]  /*4cd0*/  FMNMX.FTZ R15, R15, 448, PT ;  /* 0x43e000000f0f7809 */ /* 0x000fe20003810000 */
[----:B------:R-:W-:-:S03]  /*4ce0*/  FMUL.FTZ R4, R19, R4 ;  /* 0x0000000413047220 */ /* 0x000fc60000410000 */
[----:B------:R-:W-:Y:S01]  /*4cf0*/  FMNMX.FTZ R15, R15, -448, !PT ;  /* 0xc3e000000f0f7809 */ /* 0x000fe20007810000 */
[----:B------:R-:W-:-:S03]  /*4d00*/  FMUL.FTZ R0, R0, R23 ;  /* 0x0000001700007220 */ /* 0x000fc60000410000 */
[----:B------:R-:W-:Y:S01]  /*4d10*/  LOP3.LUT R3, R15, 0x7fffffff, RZ, 0xc0, !PT ;  /* 0x7fffffff0f037812 */ /* 0x000fe200078ec0ff */
[-C--:B------:R-:W-:Y:S02]  /*4d20*/  FMUL.FTZ R18, R18, R23.reuse ;  /* 0x0000001712127220 */ /* 0x080fe40000410000 */
[----:B------:R-:W-:Y:S01]  /*4d30*/  FMUL.FTZ R4, R4, R23 ;  /* 0x0000001704047220 */ /* 0x000fe20000410000 */
[----:B------:R-:W-:Y:S02]  /*4d40*/  ISETP.GT.U32.AND P2, PT, R3, 0x43efffff, PT ;  /* 0x43efffff0300780c */ /* 0x000fe40003f44070 */
[----:B------:R-:W-:Y:S02]  /*4d50*/  FMNMX.FTZ R0, R0, 448, PT ;  /* 0x43e0000000007809 */ /* 0x000fe40003810000 */
[----:B------:R-:W-:Y:S02]  /*4d60*/  FMNMX.FTZ R18, R18, 448, PT ;  /* 0x43e0000012127809 */ /* 0x000fe40003810000 */
[----:B------:R-:W-:-:S02]  /*4d70*/  FMNMX.FTZ R4, R4, 448, PT ;  /* 0x43e0000004047809 */ /* 0x000fc40003810000 */
[----:B0-----:R-:W-:Y:S02]  /*4d80*/  FMNMX.FTZ R9, R0, -448, !PT ;  /* 0xc3e0000000097809 */ /* 0x001fe40007810000 */
        /* <DEDUP_REMOVED lines=21> */
.L_x_2479:
[----:B------:R-:W-:Y:S05]  /*4ee0*/  BSYNC B0 ;  /* 0x0000000000007941 */ /* 0x000fea0003800000 */
.L_x_2478:
        /* <DEDUP_REMOVED lines=12> */
.L_x_2481:
[----:B------:R-:W-:Y:S05]  /*4fb0*/  BSYNC B0 ;  /* 0x0000000000007941 */ /* 0x000fea0003800000 */
.L_x_2480:
        /* <DEDUP_REMOVED lines=12> */
.L_x_2483:
[----:B------:R-:W-:Y:S05]  /*5080*/  BSYNC B0 ;  /* 0x0000000000007941 */ /* 0x000fea0003800000 */
.L_x_2482:
        /* <DEDUP_REMOVED lines=11> */
.L_x_2485:
[----:B------:R-:W-:Y:S05]  /*5140*/  BSYNC B0 ;  /* 0x0000000000007941 */ /* 0x000fea0003800000 */
.L_x_2484:
        /* <DEDUP_REMOVED lines=13> */
.L_x_2486:
[----:B------:R-:W-:Y:S05]  /*5220*/  EXIT ;  /* 0x000000000000794d */ /* 0x000fea0003800000 */
        .weak           $__internal_60_$__cuda_sm20_div_s64
        .type           $__internal_60_$__cuda_sm20_div_s64,@function
        .size           $__internal_60_$__cuda_sm20_div_s64,($__internal_61_$__cuda_sm20_div_u64 - $__internal_60_$__cuda_sm20_div_s64)
$__internal_60_$__cuda_sm20_div_s64:
        /* <DEDUP_REMOVED lines=83> */
[----:B------:R-:W-:Y:S06]  /*5760*/  RET.REL.NODEC R4 `(_ZN4vllm31rms_norm_per_block_quant_kernelIfN3c1013Float8_e4m3fnELb1ELb0ELi64EEEvPT0_PfPKT_S8_PKffiiPS6_l) ;  /* 0xffffa89004007950 */ /* 0x000fec0003c3ffff */
        .weak           $__internal_61_$__cuda_sm20_div_u64
        .type           $__internal_61_$__cuda_sm20_div_u64,@function
        .size           $__internal_61_$__cuda_sm20_div_u64,(.L_x_3094 - $__internal_61_$__cuda_sm20_div_u64)
$__internal_61_$__cuda_sm20_div_u64:
        /* <DEDUP_REMOVED lines=49> */
[C---:B------:R-:W-:Y:S01]  /*5a80*/  ISETP.GE.U32.AND.EX P0, PT, R16.reuse, R9, PT, P0 ;  /* 0x000000091000720c */ /* 0x040fe20003f06100 */
[----:B------:R-:W-:Y:S01]  /*5a90*/  IMAD.X R14, R16, 0x1, ~R9, P1 ;  /* 0x00000001100e7824 */ /* 0x000fe200008e0e09 */
[----:B------:R-:W-:Y:S02]  /*5aa0*/  ISETP.NE.U32.AND P1, PT, R8, RZ, PT ;  /* 0x000000ff0800720c */ /* 0x000fe40003f25070 */
[----:B------:R-:W-:Y:S02]  /*5ab0*/  SEL R5, R5, R13, P0 ;  /* 0x0000000d05057207 */ /* 0x000fe40000000000 */
[----:B------:R-:W-:Y:S02]  /*5ac0*/  SEL R12, R12, R15, P0 ;  /* 0x0000000f0c0c7207 */ /* 0x000fe40000000000 */
[----:B------:R-:W-:Y:S02]  /*5ad0*/  SEL R14, R14, R16, P0 ;  /* 0x000000100e0e7207 */ /* 0x000fe40000000000 */
[----:B------:R-:W-:-:S02]  /*5ae0*/  SEL R17, R10, R17, P0 ;  /* 0x000000110a117207 */ /* 0x000fc40000000000 */
[----:B------:R-:W-:Y:S01]  /*5af0*/  ISETP.GE.U32.AND P0, PT, R5, R8, PT ;  /* 0x000000080500720c */ /* 0x000fe20003f06070 */
[----:B------:R-:W-:Y:S01]  /*5b00*/  IMAD.MOV.U32 R8, RZ, RZ, R6 ;  /* 0x000000ffff087224 */ /* 0x000fe200078e0006 */
[----:B------:R-:W-:Y:S02]  /*5b10*/  IADD3 R5, P2, R12, 0x1, RZ ;  /* 0x000000010c057810 */ /* 0x000fe40007f5e0ff */
[----:B------:R-:W-:Y:S02]  /*5b20*/  ISETP.GE.U32.AND.EX P0, PT, R14, R9, PT, P0 ;  /* 0x000000090e00720c */ /* 0x000fe40003f06100 */
[----:B------:R-:W-:Y:S01]  /*5b30*/  ISETP.NE.AND.EX P1, PT, R9, RZ, PT, P1 ;  /* 0x000000ff0900720c */ /* 0x000fe20003f25310 */
[----:B------:R-:W-:Y:S01]  /*5b40*/  IMAD.X R10, RZ, RZ, R17, P2 ;  /* 0x000000ffff0a7224 */ /* 0x000fe200010e0611 */
[----:B------:R-:W-:Y:S01]  /*5b50*/  SEL R5, R5, R12, P0 ;  /* 0x0000000c05057207 */ /* 0x000fe20000000000 */
[----:B------:R-:W-:-:S03]  /*5b60*/  IMAD.MOV.U32 R9, RZ, RZ, 0x0 ;  /* 0x00000000ff097424 */ /* 0x000fc600078e00ff */
[----:B------:R-:W-:Y:S02]  /*5b70*/  SEL R10, R10, R17, P0 ;  /* 0x000000110a0a7207 */ /* 0x000fe40000000000 */
[----:B------:R-:W-:Y:S02]  /*5b80*/  SEL R5, R5, 0xffffffff, P1 ;  /* 0xffffffff05057807 */ /* 0x000fe40000800000 */
[----:B------:R-:W-:Y:S01]  /*5b90*/  SEL R10, R10, 0xffffffff, P1 ;  /* 0xffffffff0a0a7807 */ /* 0x000fe20000800000 */
[----:B------:R-:W-:Y:S06]  /*5ba0*/  RET.REL.NODEC R8 `(_ZN4vllm31rms_norm_per_block_quant_kernelIfN3c1013Float8_e4m3fnELb1ELb0ELi64EEEvPT0_PfPKT_S8_PKffiiPS6_l) ;  /* 0xffffa45008007950 */ /* 0x000fec0003c3ffff */
.L_x_2488:
        /* <DEDUP_REMOVED lines=13> */
.L_x_3094:


//--------------------- .text._ZN4vllm31rms_norm_per_block_quant_kernelIfaLb1ELb1ELi64EEEvPT0_PfPKT_S6_PKffiiPS4_l --------------------------
	.section	.text._ZN4vllm31rms_norm_per_block_quant_kernelIfaLb1ELb1ELi64EEEvPT0_PfPKT_S6_PKffiiPS4_l,"ax",@progbits
	.sectioninfo	@"SHI_REGISTERS=64"
	.align	128
        .global         _ZN4vllm31rms_norm_per_block_quant_kernelIfaLb1ELb1ELi64EEEvPT0_PfPKT_S6_PKffiiPS4_l
        .type           _ZN4vllm31rms_norm_per_block_quant_kernelIfaLb1ELb1ELi64EEEvPT0_PfPKT_S6_PKffiiPS4_l,@function
        .size           _ZN4vllm31rms_norm_per_block_quant_kernelIfaLb1ELb1ELi64EEEvPT0_PfPKT_S6_PKffiiPS4_l,(.L_x_3097 - _ZN4vllm31rms_norm_per_block_quant_kernelIfaLb1ELb1ELi64EEEvPT0_PfPKT_S6_PKffiiPS4_l)
        .other          _ZN4vllm31rms_norm_per_block_quant_kernelIfaLb1ELb1ELi64EEEvPT0_PfPKT_S6_PKffiiPS4_l,@"STO_CUDA_ENTRY STV_DEFAULT"
_ZN4vllm31rms_norm_per_block_quant_kernelIfaLb1ELb1ELi64EEEvPT0_PfPKT_S6_PKffiiPS4_l:
.text._ZN4vllm31rms_norm_per_block_quant_kernelIfaLb1ELb1ELi64EEEvPT0_PfPKT_S6_PKffiiPS4_l:
[----:B------:R-:W-:Y:S02]  /*0000*/  IMAD.MOV.U32 R1, RZ, RZ, c[0x0][0x28] ;  /* 0x00000a00ff017624 */ /* 0x000fe400078e00ff */
[----:B------:R-:W0:Y:S01]  /*0010*/  S2R R2, SR_TID.X ;  /* 0x0000000000027919 */ /* 0x000e220000002100 */
[----:B------:R-:W1:Y:S01]  /*0020*/  S2UR UR5, SR_CTAID.X ;  /* 0x00000000000579c3 */ /* 0x000e620000002500 */
[----:B------:R-:W-:Y:S01]  /*0030*/  ULDC UR6, c[0x0][0x18c] ;  /* 0x0000630000067ab9 */ /* 0x000fe20000000800 */
[----:B------:R-:W-:Y:S01]  /*0040*/  BSSY B0, `(.L_x_2489) ;  /* 0x0000052000007945 */ /* 0x000fe20003800000 */
[----:B------:R-:W-:Y:S02]  /*0050*/  USHF.R.S32.HI UR7, URZ, 0x1f, UR6 ;  /* 0x0000001f3f077899 */ /* 0x000fe40008011406 */
[----:B------:R-:W-:Y:S02]  /*0060*/  USHF.R.S32.HI UR6, URZ, 0x2, UR6 ;  /* 0x000000023f067899 */ /* 0x000fe40008011406 */
[----:B------:R-:W-:Y:S02]  /*0070*/  ULDC UR4, c[0x0][0x190] ;  /* 0x0000640000047ab9 */ /* 0x000fe40000000800 */
[----:B------:R-:W-:Y:S01]  /*0080*/  USHF.R.S32.HI UR4, URZ, 0x1f, UR4 ;  /* 0x0000001f3f047899 */ /* 0x000fe20008011404 */
[----:B------:R-:W-:Y:S01]  /*0090*/  IMAD.U32 R3, RZ, RZ, UR7 ;  /* 0x00000007ff037e24 */ /* 0x000fe2000f8e00ff */
[----:B------:R-:W-:Y:S01]  /*00a0*/  ULDC.64 UR10, c[0x0][0x118] ;  /* 0x00004600000a7ab9 */ /* 0x000fe20000000a00 */
[----:B0-----:R-:W-:Y:S01]  /*00b0*/  ISETP.GE.U32.AND P0, PT, R2, UR6, PT ;  /* 0x0000000602007c0c */ /* 0x001fe2000bf06070 */
[----:B-1----:R-:W-:-:S04]  /*00c0*/  IMAD.U32 R0, RZ, RZ, UR5 ;  /* 0x00000005ff007e24 */ /* 0x002fc8000f8e00ff */
[----:B------:R-:W-:-:S04]  /*00d0*/  IMAD.WIDE.U32 R4, R0, c[0x0][0x18c], RZ ;  /* 0x0000630000047a25 */ /* 0x000fc800078e00ff */
[----:B------:R-:W-:Y:S01]  /*00e0*/  IMAD R7, R3, R0, RZ ;  /* 0x0000000003077224 */ /* 0x000fe200078e02ff */
[----:B------:R-:W-:Y:S01]  /*00f0*/  LEA R48, P2, R4, c[0x0][0x198], 0x2 ;  /* 0x0000660004307a11 */ /* 0x000fe200078410ff */
[C---:B------:R-:W-:Y:S02]  /*0100*/  IMAD R23, R0.reuse, UR4, RZ ;  /* 0x0000000400177c24 */ /* 0x040fe4000f8e02ff */
[----:B------:R-:W-:-:S04]  /*0110*/  IMAD.WIDE.U32 R20, R0, c[0x0][0x190], RZ ;  /* 0x0000640000147a25 */ /* 0x000fc800078e00ff */
[----:B------:R-:W-:Y:S01]  /*0120*/  IMAD.IADD R5, R5, 0x1, R7 ;  /* 0x0000000105057824 */ /* 0x000fe200078e0207 */
[----:B------:R-:W-:Y:S02]  /*0130*/  IADD3 R23, R21, R23, RZ ;  /* 0x0000001715177210 */ /* 0x000fe40007ffe0ff */
[----:B------:R-:W-:Y:S02]  /*0140*/  LEA R50, P1, R20, c[0x0][0x170], 0x2 ;  /* 0x00005c0014327a11 */ /* 0x000fe400078210ff */
[----:B------:R-:W-:Y:S01]  /*0150*/  LEA.HI.X R49, R4, c[0x0][0x19c], R5, 0x2, P2 ;  /* 0x0000670004317a11 */ /* 0x000fe200010f1405 */
[----:B------:R-:W-:Y:S01]  /*0160*/  IMAD.MOV.U32 R4, RZ, RZ, RZ ;  /* 0x000000ffff047224 */ /* 0x000fe200078e00ff */
[----:B------:R-:W-:Y:S01]  /*0170*/  LEA.HI.X R51, R20, c[0x0][0x174], R23, 0x2, P1 ;  /* 0x00005d0014337a11 */ /* 0x000fe200008f1417 */
[----:B------:R-:W-:Y:S05]  /*0180*/  @P0 BRA `(.L_x_2490) ;  /* 0x000003d000000947 */ /* 0x000fea0003800000 */
[----:B------:R-:W-:-:S04]  /*0190*/  IMAD.MOV.U32 R5, RZ, RZ, R2 ;  /* 0x000000ffff057224 */ /* 0x000fc800078e0002 */
.L_x_2491:
[----:B------:R-:W-:-:S04]  /*01a0*/  IMAD.WIDE.U32 R8, R5, 0x10, R50 ;  /* 0x0000001005087825 */ /* 0x000fc800078e0032 */
[C---:B------:R-:W-:Y:S02]  /*01b0*/  IMAD.WIDE.U32 R12, R5.reuse, 0x10, R48 ;  /* 0x00000010050c7825 */ /* 0x040fe400078e0030 */
        /* <DEDUP_REMOVED lines=44> */
[----:B------:R-:W-:Y:S02]  /*0480*/  IMAD.WIDE.U32 R12, R17, 0x10, R48 ;  /* 0x00000010110c7825 */ /* 0x000fe400078e0030 */
        /* <DEDUP_REMOVED lines=13> */
.L_x_2490:
[----:B------:R-:W-:Y:S05]  /*0560*/  BSYNC B0 ;  /* 0x0000000000007941 */ /* 0x000fea0003800000 */
.L_x_2489:
        /* <DEDUP_REMOVED lines=101> */
.L_x_2493:
        /* <DEDUP_REMOVED lines=25> */
[----:B------:R-:W-:-:S04]  /*0d50*/  FADD.FTZ R17, R2, R19 ;  /* 0x0000001302117221 */ /* 0x000fc80000010000 */
[----:B-1----:R-:W-:Y:S02]  /*0d60*/  FADD.FTZ R12, R17, R12 ;  /* 0x0000000c110c7221 */ /* 0x002fe40000010000 */
[----:B------:R-:W1:Y:S02]  /*0d70*/  LDS.128 R16, [0x1060] ;  /* 0x00106000ff107984 */ /* 0x000e640000000c00 */
[----:B------:R-:W-:-:S04]  /*0d80*/  FADD.FTZ R13, R12, R13 ;  /* 0x0000000d0c0d7221 */ /* 0x000fc80000010000 */
[----:B------:R-:W-:-:S04]  /*0d90*/  FADD.FTZ R14, R13, R14 ;  /* 0x0000000e0d0e7221 */ /* 0x000fc80000010000 */
[----:B------:R-:W-:-:S04]  /*0da0*/  FADD.FTZ R15, R14, R15 ;  /* 0x0000000f0e0f7221 */ /* 0x000fc80000010000 */
[----:B--2---:R-:W-:Y:S02]  /*0db0*/  FADD.FTZ R4, R15, R4 ;  /* 0x000000040f047221 */ /* 0x004fe40000010000 */
        /* <DEDUP_REMOVED lines=9> */
[----:B-1----:R-:W-:Y:S02]  /*0e50*/  FADD.FTZ R16, R11, R16 ;  /* 0x000000100b107221 */ /* 0x002fe40000010000 */
[----:B------:R-:W1:Y:S02]  /*0e60*/  LDS.128 R8, [0x1090] ;  /* 0x00109000ff087984 */ /* 0x000e640000000c00 */
        /* <DEDUP_REMOVED lines=12> */
[----:B------:R-:W-:-:S04]  /*0f30*/  FADD.FTZ R9, R8, R9 ;  /* 0x0000000908097221 */ /* 0x000fc80000010000 */
[----:B------:R-:W-:-:S04]  /*0f40*/  FADD.FTZ R10, R9, R10 ;  /* 0x0000000a090a7221 */ /* 0x000fc80000010000 */
[----:B------:R-:W-:Y:S02]  /*0f50*/  FADD.FTZ R11, R10, R11 ;  /* 0x0000000b0a0b7221 */ /* 0x000fe40000010000 */
.L_x_2494:
[----:B0-----:R-:W-:Y:S05]  /*0f60*/  BSYNC B0 ;  /* 0x0000000000007941 */ /* 0x001fea0003800000 */
.L_x_2492:
[----:B------:R-:W0:Y:S01]  /*0f70*/  @!P0 I2F R4, c[0x0][0x18c] ;  /* 0x0000630000048b06 */ /* 0x000e220000201400 */
[----:B------:R-:W-:-:S05]  /*0f80*/  IMAD.MOV.U32 R2, RZ, RZ, c[0x0][0x18c] ;  /* 0x00006300ff027624 */ /* 0x000fca00078e00ff */
[----:B------:R-:W-:-:S04]  /*0f90*/  SHF.R.S32.HI R2, RZ, 0x1f, R2 ;  /* 0x0000001fff027819 */ /* 0x000fc80000011402 */
[----:B------:R-:W-:-:S04]  /*0fa0*/  LEA.HI R2, R2, c[0x0][0x18c], RZ, 0x6 ;  /* 0x0000630002027a11 */ /* 0x000fc800078f30ff */
[----:B------:R-:W-:Y:S01]  /*0fb0*/  SHF.R.S32.HI R40, RZ, 0x6, R2 ;  /* 0x00000006ff287819 */ /* 0x000fe20000011402 */
[----:B0-----:R-:W0:Y:S03]  /*0fc0*/  @!P0 MUFU.RCP R4, R4 ;  /* 0x0000000400048308 */ /* 0x001e260000001000 */
[----:B------:R-:W-:Y:S01]  /*0fd0*/  SHF.R.S32.HI R2, RZ, 0x1f, R40 ;  /* 0x0000001fff027819 */ /* 0x000fe20000011428 */
[----:B0-----:R-:W-:-:S06]  /*0fe0*/  @!P0 FFMA.FTZ R11, R4, R11, c[0x0][0x188] ;  /* 0x00006200040b8623 */ /* 0x001fcc000001000b */
[----:B------:R-:W0:Y:S02]  /*0ff0*/  @!P0 MUFU.RSQ R11, R11 ;  /* 0x0000000b000b8308 */ /* 0x000e240000001400 */
[----:B0-----:R0:W-:Y:S04]  /*1000*/  @!P0 STS [0x10a4], R11 ;  /* 0x0010a40bff008388 */ /* 0x0011e80000000800 */
[----:B------:R-:W-:Y:S01]  /*1010*/  BAR.SYNC.DEFER_BLOCKING 0x0 ;  /* 0x0000000000007b1d */ /* 0x000fe20000010000 */
[----:B------:R-:W-:-:S05]  /*1020*/  ISETP.NE.U32.AND P0, PT, R2, RZ, PT ;  /* 0x000000ff0200720c */ /* 0x000fca0003f05070 */
[----:B------:R-:W1:Y:S08]  /*1030*/  LDS R41, [0x10a4] ;  /* 0x0010a400ff297984 */ /* 0x000e700000000800 */
[----:B------:R-:W-:Y:S05]  /*1040*/  @!P0 BRA `(.L_x_2495) ;  /* 0x0000009000008947 */ /* 0x000fea0003800000 */
[----:B0-----:R-:W-:Y:S01]  /*1050*/  IMAD.MOV.U32 R17, RZ, RZ, c[0x0][0x0] ;  /* 0x00000000ff117624 */ /* 0x001fe200078e00ff */
[----:B------:R-:W-:Y:S01]  /*1060*/  MOV R53, R40 ;  /* 0x0000002800357202 */ /* 0x000fe20000000f00 */
[----:B------:R-:W-:Y:S01]  /*1070*/  IMAD.MOV.U32 R16, RZ, RZ, RZ ;  /* 0x000000ffff107224 */ /* 0x000fe200078e00ff */
[----:B------:R-:W-:Y:S01]  /*1080*/  MOV R14, 0x10b0 ;  /* 0x000010b0000e7802 */ /* 0x000fe20000000f00 */
[----:B------:R-:W-:-:S02]  /*1090*/  IMAD.MOV.U32 R15, RZ, RZ, R2 ;  /* 0x000000ffff0f7224 */ /* 0x000fc400078e0002 */
[----:B-1----:R-:W-:Y:S05]  /*10a0*/  CALL.REL.NOINC `($__internal_62_$__cuda_sm20_div_s64) ;  /* 0x000033f000007944 */ /* 0x002fea0003c00000 */
[----:B------:R-:W-:Y:S02]  /*10b0*/  IMAD.MOV.U32 R46, RZ, RZ, R8 ;  /* 0x000000ffff2e7224 */ /* 0x000fe400078e0008 */
[----:B------:R-:W-:Y:S01]  /*10c0*/  IMAD.MOV.U32 R47, RZ, RZ, R9 ;  /* 0x000000ffff2f7224 */ /* 0x000fe200078e0009 */
[----:B------:R-:W-:Y:S05]  /*10d0*/  BRA `(.L_x_2496) ;  /* 0x0000013000007947 */ /* 0x000fea0003800000 */
.L_x_2495:
[----:B0-----:R-:W0:Y:S01]  /*10e0*/  I2F.U32.RP R6, R40 ;  /* 0x0000002800067306 */ /* 0x001e220000209000 */
[----:B------:R-:W-:Y:S01]  /*10f0*/  IADD3 R7, RZ, -R40, RZ ;  /* 0x80000028ff077210 */ /* 0x000fe20007ffe0ff */
[----:B------:R-:W-:Y:S01]  /*1100*/  HFMA2.MMA R47, -RZ, RZ, 0, 0 ;  /* 0x00000000ff2f7435 */ /* 0x000fe200000001ff */
[----:B------:R-:W-:-:S05]  /*1110*/  ISETP.NE.U32.AND P2, PT, R40, RZ, PT ;  /* 0x000000ff2800720c */ /* 0x000fca0003f45070 */
[----:B0-----:R-:W0:Y:S02]  /*1120*/  MUFU.RCP R6, R6 ;  /* 0x0000000600067308 */ /* 0x001e240000001000 */
[----:B0-----:R-:W-:-:S06]  /*1130*/  IADD3 R4, R6, 0xffffffe, RZ ;  /* 0x0ffffffe06047810 */ /* 0x001fcc0007ffe0ff */
[----:B------:R0:W2:Y:S02]  /*1140*/  F2I.FTZ.U32.TRUNC.NTZ R5, R4 ;  /* 0x0000000400057305 */ /* 0x0000a4000021f000 */
[----:B0-----:R-:W-:Y:S02]  /*1150*/  IMAD.MOV.U32 R4, RZ, RZ, RZ ;  /* 0x000000ffff047224 */ /* 0x001fe400078e00ff */
[----:B--2---:R-:W-:-:S04]  /*1160*/  IMAD R7, R7, R5, RZ ;  /* 0x0000000507077224 */ /* 0x004fc800078e02ff */
[----:B------:R-:W-:-:S06]  /*1170*/  IMAD.HI.U32 R5, R5, R7, R4 ;  /* 0x0000000705057227 */ /* 0x000fcc00078e0004 */
[----:B------:R-:W-:-:S04]  /*1180*/  IMAD.HI.U32 R46, R5, c[0x0][0x0], RZ ;  /* 0x00000000052e7a27 */ /* 0x000fc800078e00ff */
[----:B------:R-:W-:-:S04]  /*1190*/  IMAD.MOV R5, RZ, RZ, -R46 ;  /* 0x000000ffff057224 */ /* 0x000fc800078e0a2e */
[----:B------:R-:W-:-:S05]  /*11a0*/  IMAD R5, R40, R5, c[0x0][0x0] ;  /* 0x0000000028057624 */ /* 0x000fca00078e0205 */
[----:B------:R-:W-:-:S13]  /*11b0*/  ISETP.GE.U32.AND P0, PT, R5, R40, PT ;  /* 0x000000280500720c */ /* 0x000fda0003f06070 */
[----:B------:R-:W-:Y:S01]  /*11c0*/  @P0 IMAD.IADD R5, R5, 0x1, -R40 ;  /* 0x0000000105050824 */ /* 0x000fe200078e0a28 */
[----:B------:R-:W-:-:S04]  /*11d0*/  @P0 IADD3 R46, R46, 0x1, RZ ;  /* 0x000000012e2e0810 */ /* 0x000fc80007ffe0ff */
[----:B------:R-:W-:-:S13]  /*11e0*/  ISETP.GE.U32.AND P1, PT, R5, R40, PT ;  /* 0x000000280500720c */ /* 0x000fda0003f26070 */
[----:B------:R-:W-:Y:S02]  /*11f0*/  @P1 IADD3 R46, R46, 0x1, RZ ;  /* 0x000000012e2e1810 */ /* 0x000fe40007ffe0ff */
[----:B------:R-:W-:Y:S02]  /*1200*/  @!P2 LOP3.LUT R46, RZ, R40, RZ, 0x33, !PT ;  /* 0x00000028ff2ea212 */ /* 0x000fe400078e33ff */
.L_x_2496:
        /* <DEDUP_REMOVED lines=9> */
[----:B-1----:R-:W-:Y:S05]  /*12a0*/  CALL.REL.NOINC `($__internal_62_$__cuda_sm20_div_s64) ;  /* 0x000031f000007944 */ /* 0x002fea0003c00000 */
[-C--:B------:R-:W-:Y:S01]  /*12b0*/  IADD3 R11, P0, RZ, -R8.reuse, RZ ;  /* 0x80000008ff0b7210 */ /* 0x080fe20007f1e0ff */
[----:B------:R-:W-:Y:S01]  /*12c0*/  IMAD.MOV.U32 R5, RZ, RZ, RZ ;  /* 0x000000ffff057224 */ /* 0x000fe200078e00ff */
[----:B------:R-:W-:Y:S01]  /*12d0*/  MOV R44, R8 ;  /* 0x00000008002c7202 */ /* 0x000fe20000000f00 */
[--C-:B------:R-:W-:Y:S02]  /*12e0*/  IMAD.MOV.U32 R45, RZ, RZ, R9.reuse ;  /* 0x000000ffff2d7224 */ /* 0x100fe400078e0009 */
[----:B------:R-:W-:Y:S02]  /*12f0*/  IMAD.X R7, RZ, RZ, ~R9, P0 ;  /* 0x000000ffff077224 */ /* 0x000fe400000e0e09 */
[----:B------:R-:W-:-:S04]  /*1300*/  IMAD.WIDE.U32 R4, R46, R11, R4 ;  /* 0x0000000b2e047225 */ /* 0x000fc800078e0004 */
[----:B------:R-:W-:-:S04]  /*1310*/  IMAD R7, R7, R46, RZ ;  /* 0x0000002e07077224 */ /* 0x000fc800078e02ff */
[----:B------:R-:W-:-:S04]  /*1320*/  IMAD R7, R47, R11, R7 ;  /* 0x0000000b2f077224 */ /* 0x000fc800078e0207 */
[----:B------:R-:W-:Y:S01]  /*1330*/  IMAD.IADD R5, R5, 0x1, R7 ;  /* 0x0000000105057824 */ /* 0x000fe200078e0207 */
[----:B------:R-:W-:Y:S05]  /*1340*/  BRA `(.L_x_2499) ;  /* 0x0000016000007947 */ /* 0x000fea0003800000 */
.L_x_2498:
[----:B------:R-:W2:Y:S01]  /*1350*/  I2F.U32.RP R5, R46 ;  /* 0x0000002e00057306 */ /* 0x000ea20000209000 */
[----:B------:R-:W-:Y:S01]  /*1360*/  ISETP.NE.U32.AND P2, PT, R46, RZ, PT ;  /* 0x000000ff2e00720c */ /* 0x000fe20003f45070 */
[----:B------:R-:W-:-:S06]  /*1370*/  HFMA2.MMA R45, -RZ, RZ, 0, 0 ;  /* 0x00000000ff2d7435 */ /* 0x000fcc00000001ff */
        /* <DEDUP_REMOVED lines=19> */
.L_x_2499:
[----:B------:R-:W-:Y:S05]  /*14b0*/  BSYNC B0 ;  /* 0x0000000000007941 */ /* 0x000fea0003800000 */
.L_x_2497:
        /* <DEDUP_REMOVED lines=9> */
[----:B------:R-:W-:Y:S02]  /*1550*/  ISETP.LT.AND.EX P0, PT, R8, UR5, PT, P0 ;  /* 0x0000000508007c0c */ /* 0x000fe4000bf01300 */
[----:B------:R-:W-:Y:S02]  /*1560*/  IADD3.X R38, R5, R6, RZ, P1, !PT ;  /* 0x0000000605267210 */ /* 0x000fe40000ffe4ff */
        /* <DEDUP_REMOVED lines=23> */
[----:B------:R-:W-:Y:S02]  /*16e0*/  MOV R15, R47 ;  /* 0x0000002f000f7202 */ /* 0x000fe40000000f00 */
[----:B------:R-:W-:Y:S02]  /*16f0*/  MOV R10, 0x1710 ;  /* 0x00001710000a7802 */ /* 0x000fe40000000f00 */
[----:B-1----:R-:W-:Y:S05]  /*1700*/  CALL.REL.NOINC `($__internal_63_$__cuda_sm20_div_u64) ;  /* 0x000032c000007944 */ /* 0x002fea0003c00000 */
[----:B------:R-:W-:Y:S05]  /*1710*/  BRA `(.L_x_2504) ;  /* 0x0000013000007947 */ /* 0x000fea0003800000 */
.L_x_2503:
        /* <DEDUP_REMOVED lines=8> */
[----:B------:R-:W-:-:S06]  /*17a0*/  IMAD.HI.U32 R8, R9, R13, R8 ;  /* 0x0000000d09087227 */ /* 0x000fcc00078e0008 */
[----:B------:R-:W-:-:S05]  /*17b0*/  IMAD.HI.U32 R8, R8, R11, RZ ;  /* 0x0000000b08087227 */ /* 0x000fca00078e00ff */
[----:B------:R-:W-:-:S05]  /*17c0*/  IADD3 R9, -R8, RZ, RZ ;  /* 0x000000ff08097210 */ /* 0x000fca0007ffe1ff */
[----:B------:R-:W-:Y:S02]  /*17d0*/  IMAD R11, R46, R9, R11 ;  /* 0x000000092e0b7224 */ /* 0x000fe400078e020b */
[----:B------:R-:W-:-:S03]  /*17e0*/  IMAD.MOV.U32 R9, RZ, RZ, RZ ;  /* 0x000000ffff097224 */ /* 0x000fc600078e00ff */
[----:B------:R-:W-:-:S13]  /*17f0*/  ISETP.GE.U32.AND P0, PT, R11, R46, PT ;  /* 0x0000002e0b00720c */ /* 0x000fda0003f06070 */
[----:B------:R-:W-:Y:S01]  /*1800*/  @P0 IMAD.IADD R11, R11, 0x1, -R46 ;  /* 0x000000010b0b0824 */ /* 0x000fe200078e0a2e */
[----:B------:R-:W-:-:S04]  /*1810*/  @P0 IADD3 R8, R8, 0x1, RZ ;  /* 0x0000000108080810 */ /* 0x000fc80007ffe0ff */
[----:B------:R-:W-:-:S13]  /*1820*/  ISETP.GE.U32.AND P1, PT, R11, R46, PT ;  /* 0x0000002e0b00720c */ /* 0x000fda0003f26070 */
[----:B------:R-:W-:Y:S02]  /*1830*/  @P1 IADD3 R8, R8, 0x1, RZ ;  /* 0x0000000108081810 */ /* 0x000fe40007ffe0ff */
[----:B------:R-:W-:Y:S02]  /*1840*/  @!P2 LOP3.LUT R8, RZ, R46, RZ, 0x33, !PT ;  /* 0x0000002eff08a212 */ /* 0x000fe400078e33ff */
.L_x_2504:
[----:B------:R-:W-:Y:S05]  /*1850*/  BSYNC B1 ;  /* 0x0000000000017941 */ /* 0x000fea0003800000 */
.L_x_2502:
        /* <DEDUP_REMOVED lines=11> */
.L_x_2507:
[C---:B------:R-:W-:Y:S02]  /*1910*/  SHF.L.U32 R17, R39.reuse, 0x4, RZ ;  /* 0x0000000427117819 */ /* 0x040fe400000006ff */
[----:B------:R-:W-:Y:S02]  /*1920*/  SHF.L.U64.HI R19, R39, 0x4, R38 ;  /* 0x0000000427137819 */ /* 0x000fe40000010226 */
[C---:B------:R-:W-:Y:S02]  /*1930*/  IADD3 R8, P1, R17.reuse, R50, RZ ;  /* 0x0000003211087210 */ /* 0x040fe40007f3e0ff */
[----:B------:R-:W-:-:S03]  /*1940*/  IADD3 R12, P2, R17, R48, RZ ;  /* 0x00000030110c7210 */ /* 0x000fc60007f5e0ff */
[----:B------:R-:W-:Y:S01]  /*1950*/  IMAD.X R9, R19, 0x1, R51, P1 ;  /* 0x0000000113097824 */ /* 0x000fe200008e0633 */
[----:B------:R-:W-:Y:S01]  /*1960*/  IADD3 R16, P1, R17, c[0x0][0x178], RZ ;  /* 0x00005e0011107a10 */ /* 0x000fe20007f3e0ff */
[----:B------:R-:W-:-:S04]  /*1970*/  IMAD.X R13, R19, 0x1, R49, P2 ;  /* 0x00000001130d7824 */ /* 0x000fc800010e0631 */
[----:B------:R-:W2:Y:S01]  /*1980*/  LDG.E.128.CONSTANT R8, [R8.64] ;  /* 0x0000000a08087981 */ /* 0x000ea2000c1e9d00 */
[----:B------:R-:W-:-:S03]  /*1990*/  IADD3.X R17, R19, c[0x0][0x17c], RZ, P1, !PT ;  /* 0x00005f0013117a10 */ /* 0x000fc60000ffe4ff */
[----:B------:R-:W2:Y:S04]  /*19a0*/  LDG.E.128 R12, [R12.64] ;  /* 0x0000000a0c0c7981 */ /* 0x000ea8000c1e1d00 */
[----:B------:R-:W3:Y:S01]  /*19b0*/  LDG.E.128.CONSTANT R16, [R16.64] ;  /* 0x0000000a10107981 */ /* 0x000ee2000c1e9d00 */
[----:B------:R-:W-:Y:S02]  /*19c0*/  IADD3 R22, P1, R22, -0x1, RZ ;  /* 0xffffffff16167810 */ /* 0x000fe40007f3e0ff */
[----:B------:R-:W-:Y:S02]  /*19d0*/  IADD3 R39, P2, R46, R39, RZ ;  /* 0x000000272e277210 */ /* 0x000fe40007f5e0ff */
[----:B------:R-:W-:Y:S02]  /*19e0*/  IADD3.X R28, R28, -0x1, RZ, P1, !PT ;  /* 0xffffffff1c1c7810 */ /* 0x000fe40000ffe4ff */
[----:B------:R-:W-:-:S02]  /*19f0*/  ISETP.NE.U32.AND P1, PT, R22, RZ, PT ;  /* 0x000000ff1600720c */ /* 0x000fc40003f25070 */
[----:B------:R-:W-:Y:S02]  /*1a00*/  IADD3.X R38, R47, R38, RZ, P2, !PT ;  /* 0x000000262f267210 */ /* 0x000fe400017fe4ff */
[----:B------:R-:W-:Y:S01]  /*1a10*/  ISETP.NE.AND.EX P1, PT, R28, RZ, PT, P1 ;  /* 0x000000ff1c00720c */ /* 0x000fe20003f25310 */
[----:B--2---:R-:W-:Y:S02]  /*1a20*/  FADD.FTZ R24, R8, R12 ;  /* 0x0000000c08187221 */ /* 0x004fe40000010000 */
[----:B------:R-:W-:Y:S02]  /*1a30*/  FADD.FTZ R26, R9, R13 ;  /* 0x0000000d091a7221 */ /* 0x000fe40000010000 */
[C---:B-1----:R-:W-:Y:S02]  /*1a40*/  FMUL.FTZ R25, R41.reuse, R24 ;  /* 0x0000001829197220 */ /* 0x042fe40000410000 */
[----:B------:R-:W-:Y:S02]  /*1a50*/  FADD.FTZ R10, R10, R14 ;  /* 0x0000000e0a0a7221 */ /* 0x000fe40000010000 */
[----:B------:R-:W-:-:S02]  /*1a60*/  FMUL.FTZ R26, R41, R26 ;  /* 0x0000001a291a7220 */ /* 0x000fc40000410000 */
[----:B---3--:R-:W-:Y:S02]  /*1a70*/  FMUL.FTZ R25, R16, R25 ;  /* 0x0000001910197220 */ /* 0x008fe40000410000 */
        /* <DEDUP_REMOVED lines=11> */
.L_x_2506:
[----:B------:R-:W-:Y:S05]  /*1b30*/  BSYNC B1 ;  /* 0x0000000000017941 */ /* 0x000fea0003800000 */
.L_x_2505:
[----:B------:R-:W-:Y:S05]  /*1b40*/  @!P0 BRA `(.L_x_2501) ;  /* 0x0000082000008947 */ /* 0x000fea0003800000 */
[----:B------:R-:W0:Y:S01]  /*1b50*/  S2UR UR7, SR_CTAID.X ;  /* 0x00000000000779c3 */ /* 0x000e220000002500 */
[----:B------:R-:W-:Y:S01]  /*1b60*/  ULDC UR4, c[0x0][0x18c] ;  /* 0x0000630000047ab9 */ /* 0x000fe20000000800 */
[C---:B------:R-:W-:Y:S01]  /*1b70*/  IMAD.SHL.U32 R8, R39.reuse, 0x4, RZ ;  /* 0x0000000427087824 */ /* 0x040fe200078e00ff */
[----:B------:R-:W-:Y:S01]  /*1b80*/  USHF.R.S32.HI UR4, URZ, 0x1f, UR4 ;  /* 0x0000001f3f047899 */ /* 0x000fe20008011404 */
[C---:B------:R-:W-:Y:S02]  /*1b90*/  SHF.L.U64.HI R9, R39.reuse, 0x2, R38 ;  /* 0x0000000227097819 */ /* 0x040fe40000010226 */
[----:B------:R-:W-:Y:S02]  /*1ba0*/  LEA R34, P2, R39, c[0x0][0x178], 0x4 ;  /* 0x00005e0027227a11 */ /* 0x000fe400078420ff */
[----:B------:R-:W-:Y:S02]  /*1bb0*/  IADD3 R20, P0, R8, R20, RZ ;  /* 0x0000001408147210 */ /* 0x000fe40007f1e0ff */
[----:B------:R-:W-:-:S02]  /*1bc0*/  MOV R3, UR4 ;  /* 0x0000000400037c02 */ /* 0x000fc40008000f00 */
[C---:B------:R-:W-:Y:S02]  /*1bd0*/  SHF.L.U64.HI R43, R46.reuse, 0x4, R47 ;  /* 0x000000042e2b7819 */ /* 0x040fe4000001022f */
[----:B------:R-:W-:Y:S02]  /*1be0*/  SHF.L.U32 R42, R46, 0x4, RZ ;  /* 0x000000042e2a7819 */ /* 0x000fe400000006ff */
[----:B------:R-:W-:Y:S01]  /*1bf0*/  LEA.HI.X R35, R39, c[0x0][0x17c], R38, 0x4, P2 ;  /* 0x00005f0027237a11 */ /* 0x000fe200010f2426 */
[----:B0-----:R-:W-:-:S04]  /*1c00*/  IMAD.U32 R0, RZ, RZ, UR7 ;  /* 0x00000007ff007e24 */ /* 0x001fc8000f8e00ff */
[----:B------:R-:W-:-:S04]  /*1c10*/  IMAD.WIDE.U32 R10, R0, c[0x0][0x18c], R8 ;  /* 0x00006300000a7a25 */ /* 0x000fc800078e0008 */
[----:B------:R-:W-:Y:S01]  /*1c20*/  IMAD R13, R3, R0, RZ ;  /* 0x00000000030d7224 */ /* 0x000fe200078e02ff */
[----:B------:R-:W-:Y:S01]  /*1c30*/  LEA R52, P1, R10, c[0x0][0x198], 0x2 ;  /* 0x000066000a347a11 */ /* 0x000fe200078210ff */
[----:B------:R-:W-:Y:S01]  /*1c40*/  IMAD.X R9, R9, 0x1, R23, P0 ;  /* 0x0000000109097824 */ /* 0x000fe200000e0617 */
[----:B------:R-:W-:Y:S01]  /*1c50*/  LEA R8, P0, R20, c[0x0][0x170], 0x2 ;  /* 0x00005c0014087a11 */ /* 0x000fe200078010ff */
[----:B------:R-:W-:-:S03]  /*1c60*/  IMAD.IADD R11, R13, 0x1, R11 ;  /* 0x000000010d0b7824 */ /* 0x000fc600078e020b */
[----:B------:R-:W-:Y:S02]  /*1c70*/  LEA.HI.X R9, R20, c[0x0][0x174], R9, 0x2, P0 ;  /* 0x00005d0014097a11 */ /* 0x000fe400000f1409 */
[----:B------:R-:W-:Y:S02]  /*1c80*/  LEA.HI.X R11, R10, c[0x0][0x19c], R11, 0x2, P1 ;  /* 0x000067000a0b7a11 */ /* 0x000fe400008f140b */
.L_x_2508:
[----:B------:R-:W-:Y:S01]  /*1c90*/  IMAD.MOV.U32 R10, RZ, RZ, R52 ;  /* 0x000000ffff0a7224 */ /* 0x000fe200078e0034 */
[----:B------:R0:W2:Y:S01]  /*1ca0*/  LDG.E.128.CONSTANT R12, [R8.64] ;  /* 0x0000000a080c7981 */ /* 0x0000a2000c1e9d00 */
[----:B------:R-:W-:-:S03]  /*1cb0*/  IMAD.MOV.U32 R28, RZ, RZ, R34 ;  /* 0x000000ffff1c7224 */ /* 0x000fc600078e0022 */
[----:B------:R0:W2:Y:S01]  /*1cc0*/  LDG.E.128 R16, [R10.64] ;  /* 0x0000000a0a107981 */ /* 0x0000a2000c1e1d00 */
[----:B------:R-:W-:-:S06]  /*1cd0*/  MOV R29, R35 ;  /* 0x00000023001d7202 */ /* 0x000fcc0000000f00 */
[----:B------:R-:W3:Y:S01]  /*1ce0*/  LDG.E.128.CONSTANT R28, [R28.64] ;  /* 0x0000000a1c1c7981 */ /* 0x000ee2000c1e9d00 */
[-C--:B------:R-:W-:Y:S02]  /*1cf0*/  IADD3 R54, P0, R8, R42.reuse, RZ ;  /* 0x0000002a08367210 */ /* 0x080fe40007f1e0ff */
[----:B------:R-:W-:-:S03]  /*1d00*/  IADD3 R52, P1, R52, R42, RZ ;  /* 0x0000002a34347210 */ /* 0x000fc60007f3e0ff */
[--C-:B------:R-:W-:Y:S02]  /*1d10*/  IMAD.X R55, R9, 0x1, R43.reuse, P0 ;  /* 0x0000000109377824 */ /* 0x100fe400000e062b */
[----:B------:R-:W-:Y:S01]  /*1d20*/  IMAD.X R53, R11, 0x1, R43, P1 ;  /* 0x000000010b357824 */ /* 0x000fe200008e062b */
[----:B------:R-:W-:Y:S02]  /*1d30*/  IADD3 R34, P0, R34, R42, RZ ;  /* 0x0000002a22227210 */ /* 0x000fe40007f1e0ff */
[----:B------:R-:W4:Y:S04]  /*1d40*/  LDG.E.128.CONSTANT R20, [R54.64] ;  /* 0x0000000a36147981 */ /* 0x000f28000c1e9d00 */
[----:B------:R-:W4:Y:S01]  /*1d50*/  LDG.E.128 R24, [R52.64] ;  /* 0x0000000a34187981 */ /* 0x000f22000c1e1d00 */
[----:B------:R-:W-:-:S05]  /*1d60*/  IADD3.X R35, R35, R43, RZ, P0, !PT ;  /* 0x0000002b23237210 */ /* 0x000fca00007fe4ff */
[----:B0-----:R0:W5:Y:S01]  /*1d70*/  LDG.E.128.CONSTANT R8, [R34.64] ;  /* 0x0000000a22087981 */ /* 0x001162000c1e9d00 */
[----:B--2---:R-:W-:Y:S02]  /*1d80*/  FADD.FTZ R12, R12, R16 ;  /* 0x000000100c0c7221 */ /* 0x004fe40000010000 */
[----:B------:R-:W-:Y:S02]  /*1d90*/  FADD.FTZ R14, R14, R18 ;  /* 0x000000120e0e7221 */ /* 0x000fe40000010000 */
[----:B-1----:R-:W-:Y:S02]  /*1da0*/  FMUL.FTZ R33, R41, R12 ;  /* 0x0000000c29217220 */ /* 0x002fe40000410000 */
[----:B------:R-:W-:Y:S02]  /*1db0*/  FADD.FTZ R12, R13, R17 ;  /* 0x000000110d0c7221 */ /* 0x000fe40000010000 */
[----:B---3--:R-:W-:Y:S01]  /*1dc0*/  FMUL.FTZ R33, R28, R33 ;  /* 0x000000211c217220 */ /* 0x008fe20000410000 */
[----:B------:R-:W-:Y:S01]  /*1dd0*/  IADD3 R28, P1, R52, R42, RZ ;  /* 0x0000002a341c7210 */ /* 0x000fe20007f3e0ff */
[----:B------:R-:W-:-:S02]  /*1de0*/  FMUL.FTZ R16, R41, R12 ;  /* 0x0000000c29107220 */ /* 0x000fc40000410000 */
[----:B------:R-:W-:Y:S01]  /*1df0*/  FMUL.FTZ R13, R41, R14 ;  /* 0x0000000e290d7220 */ /* 0x000fe20000410000 */
[----:B------:R-:W-:Y:S01]  /*1e00*/  FMNMX.FTZ R33, |R33|, R32, !PT ;  /* 0x0000002021217209 */ /* 0x000fe20007810200 */
[----:B------:R-:W-:Y:S02]  /*1e10*/  FMUL.FTZ R16, R29, R16 ;  /* 0x000000101d107220 */ /* 0x000fe40000410000 */
[----:B------:R-:W-:Y:S02]  /*1e20*/  FADD.FTZ R12, R15, R19 ;  /* 0x000000130f0c7221 */ /* 0x000fe40000010000 */
[----:B------:R-:W-:Y:S01]  /*1e30*/  FMUL.FTZ R13, R30, R13 ;  /* 0x0000000d1e0d7220 */ /* 0x000fe20000410000 */
[----:B------:R-:W-:Y:S01]  /*1e40*/  FMNMX.FTZ R16, R33, |R16|, !PT ;  /* 0x4000001021107209 */ /* 0x000fe20007810000 */
[----:B------:R-:W-:Y:S01]  /*1e50*/  FMUL.FTZ R12, R41, R12 ;  /* 0x0000000c290c7220 */ /* 0x000fe20000410000 */
[----:B------:R-:W-:Y:S01]  /*1e60*/  IADD3 R30, P0, R54, R42, RZ ;  /* 0x0000002a361e7210 */ /* 0x000fe20007f1e0ff */
[----:B------:R-:W-:Y:S01]  /*1e70*/  IMAD.X R29, R53, 0x1, R43, P1 ;  /* 0x00000001351d7824 */ /* 0x000fe200008e062b */
[----:B------:R-:W-:Y:S01]  /*1e80*/  FMNMX.FTZ R13, R16, |R13|, !PT ;  /* 0x4000000d100d7209 */ /* 0x000fe20007810000 */
[----:B------:R-:W-:-:S02]  /*1e90*/  FMUL.FTZ R12, R31, R12 ;  /* 0x0000000c1f0c7220 */ /* 0x000fc40000410000 */
[----:B------:R-:W-:Y:S01]  /*1ea0*/  IMAD.X R31, R55, 0x1, R43, P0 ;  /* 0x00000001371f7824 */ /* 0x000fe200000e062b */
[----:B0-----:R-:W-:Y:S01]  /*1eb0*/  IADD3 R34, P0, R34, R42, RZ ;  /* 0x0000002a22227210 */ /* 0x001fe20007f1e0ff */
[----:B------:R0:W2:Y:S01]  /*1ec0*/  LDG.E.128 R16, [R28.64] ;  /* 0x0000000a1c107981 */ /* 0x0000a2000c1e1d00 */
[----:B------:R-:W-:Y:S01]  /*1ed0*/  FMNMX.FTZ R32, R13, |R12|, !PT ;  /* 0x4000000c0d207209 */ /* 0x000fe20007810000 */
[----:B----4-:R-:W-:Y:S02]  /*1ee0*/  FADD.FTZ R24, R20, R24 ;  /* 0x0000001814187221 */ /* 0x010fe40000010000 */
[----:B------:R0:W2:Y:S01]  /*1ef0*/  LDG.E.128.CONSTANT R12, [R30.64] ;  /* 0x0000000a1e0c7981 */ /* 0x0000a2000c1e9d00 */
[----:B------:R-:W-:Y:S01]  /*1f00*/  IADD3.X R35, R35, R43, RZ, P0, !PT ;  /* 0x0000002b23237210 */ /* 0x000fe200007fe4ff */
[----:B------:R-:W-:Y:S01]  /*1f10*/  FADD.FTZ R60, R21, R25 ;  /* 0x00000019153c7221 */ /* 0x000fe20000010000 */
[-C--:B------:R-:W-:Y:S01]  /*1f20*/  IADD3 R56, P0, R30, R42.reuse, RZ ;  /* 0x0000002a1e387210 */ /* 0x080fe20007f1e0ff */
[----:B------:R-:W-:Y:S01]  /*1f30*/  FADD.FTZ R26, R22, R26 ;  /* 0x0000001a161a7221 */ /* 0x000fe20000010000 */
[----:B------:R-:W-:Y:S01]  /*1f40*/  IADD3 R52, P2, R28, R42, RZ ;  /* 0x0000002a1c347210 */ /* 0x000fe20007f5e0ff */
[----:B------:R-:W-:-:S02]  /*1f50*/  FADD.FTZ R58, R23, R27 ;  /* 0x0000001b173a7221 */ /* 0x000fc40000010000 */
[----:B------:R1:W3:Y:S01]  /*1f60*/  LDG.E.128.CONSTANT R20, [R34.64] ;  /* 0x0000000a22147981 */ /* 0x0002e2000c1e9d00 */
[--C-:B------:R-:W-:Y:S02]  /*1f70*/  IMAD.X R57, R31, 0x1, R43.reuse, P0 ;  /* 0x000000011f397824 */ /* 0x100fe400000e062b */
[----:B------:R-:W-:Y:S01]  /*1f80*/  IMAD.X R53, R29, 0x1, R43, P2 ;  /* 0x000000011d357824 */ /* 0x000fe200010e062b */
[----:B------:R-:W-:Y:S01]  /*1f90*/  IADD3 R54, P1, R34, R42, RZ ;  /* 0x0000002a22367210 */ /* 0x000fe20007f3e0ff */
[C---:B------:R-:W-:Y:S02]  /*1fa0*/  FMUL.FTZ R33, R41.reuse, R24 ;  /* 0x0000001829217220 */ /* 0x040fe40000410000 */
[----:B------:R-:W-:Y:S01]  /*1fb0*/  FMUL.FTZ R59, R41, R26 ;  /* 0x0000001a293b7220 */ /* 0x000fe20000410000 */
[----:B0-----:R0:W4:Y:S01]  /*1fc0*/  LDG.E.128 R28, [R52.64] ;  /* 0x0000000a341c7981 */ /* 0x001122000c1e1d00 */
[----:B-----5:R-:W-:-:S03]  /*1fd0*/  FMUL.FTZ R33, R8, R33 ;  /* 0x0000002108217220 */ /* 0x020fc60000410000 */
[----:B------:R-:W4:Y:S01]  /*1fe0*/  LDG.E.128.CONSTANT R24, [R56.64] ;  /* 0x0000000a38187981 */ /* 0x000f22000c1e9d00 */
[----:B------:R-:W-:Y:S02]  /*1ff0*/  IADD3.X R55, R35, R43, RZ, P1, !PT ;  /* 0x0000002b23377210 */ /* 0x000fe40000ffe4ff */
[----:B------:R-:W-:-:S03]  /*2000*/  FMNMX.FTZ R8, R32, |R33|, !PT ;  /* 0x4000002120087209 */ /* 0x000fc60007810000 */
[----:B-1----:R-:W5:Y:S01]  /*2010*/  LDG.E.128.CONSTANT R32, [R54.64] ;  /* 0x0000000a36207981 */ /* 0x002f62000c1e9d00 */
[----:B------:R-:W-:-:S04]  /*2020*/  FMUL.FTZ R60, R41, R60 ;  /* 0x0000003c293c7220 */ /* 0x000fc80000410000 */
[----:B------:R-:W-:Y:S02]  /*2030*/  FMUL.FTZ R9, R9, R60 ;  /* 0x0000003c09097220 */ /* 0x000fe40000410000 */
[----:B------:R-:W-:Y:S02]  /*2040*/  FMUL.FTZ R10, R10, R59 ;  /* 0x0000003b0a0a7220 */ /* 0x000fe40000410000 */
[----:B------:R-:W-:Y:S01]  /*2050*/  FMUL.FTZ R58, R41, R58 ;  /* 0x0000003a293a7220 */ /* 0x000fe20000410000 */
[----:B------:R-:W-:-:S03]  /*2060*/  FMNMX.FTZ R9, R8, |R9|, !PT ;  /* 0x4000000908097209 */ /* 0x000fc60007810000 */
[----:B------:R-:W-:Y:S01]  /*2070*/  FMUL.FTZ R11, R11, R58 ;  /* 0x0000003a0b0b7220 */ /* 0x000fe20000410000 */
[----:B------:R-:W-:-:S04]  /*2080*/  FMNMX.FTZ R10, R9, |R10|, !PT ;  /* 0x4000000a090a7209 */ /* 0x000fc80007810000 */
[----:B------:R-:W-:Y:S02]  /*2090*/  FMNMX.FTZ R10, R10, |R11|, !PT ;  /* 0x4000000b0a0a7209 */ /* 0x000fe40007810000 */
[----:B------:R-:W-:Y:S02]  /*20a0*/  IADD3 R39, P0, P1, R46, R39, R46 ;  /* 0x000000272e277210 */ /* 0x000fe4000791e02e */
[----:B0-----:R-:W-:Y:S01]  /*20b0*/  IADD3 R52, P3, R52, R42, RZ ;  /* 0x0000002a34347210 */ /* 0x001fe20007f7e0ff */
[----:B--2---:R-:W-:Y:S02]  /*20c0*/  FADD.FTZ R12, R12, R16 ;  /* 0x000000100c0c7221 */ /* 0x004fe40000010000 */
[----:B------:R-:W-:Y:S02]  /*20d0*/  FADD.FTZ R8, R13, R17 ;  /* 0x000000110d087221 */ /* 0x000fe40000010000 */
[----:B------:R-:W-:Y:S02]  /*20e0*/  FMUL.FTZ R13, R41, R12 ;  /* 0x0000000c290d7220 */ /* 0x000fe40000410000 */
[----:B------:R-:W-:-:S02]  /*20f0*/  FADD.FTZ R14, R14, R18 ;  /* 0x000000120e0e7221 */ /* 0x000fc40000010000 */
[----:B---3--:R-:W-:Y:S02]  /*2100*/  FMUL.FTZ R13, R20, R13 ;  /* 0x0000000d140d7220 */ /* 0x008fe40000410000 */
[----:B------:R-:W-:Y:S02]  /*2110*/  FMUL.FTZ R12, R41, R8 ;  /* 0x00000008290c7220 */ /* 0x000fe40000410000 */
[----:B------:R-:W-:Y:S01]  /*2120*/  FADD.FTZ R8, R15, R19 ;  /* 0x000000130f087221 */ /* 0x000fe20000010000 */
[----:B------:R-:W-:Y:S01]  /*2130*/  FMNMX.FTZ R10, R10, |R13|, !PT ;  /* 0x4000000d0a0a7209 */ /* 0x000fe20007810000 */
[----:B------:R-:W-:Y:S02]  /*2140*/  FMUL.FTZ R9, R41, R14 ;  /* 0x0000000e29097220 */ /* 0x000fe40000410000 */
[----:B------:R-:W-:Y:S02]  /*2150*/  FMUL.FTZ R21, R21, R12 ;  /* 0x0000000c15157220 */ /* 0x000fe40000410000 */
[----:B------:R-:W-:-:S02]  /*2160*/  FMUL.FTZ R9, R22, R9 ;  /* 0x0000000916097220 */ /* 0x000fc40000410000 */
[----:B------:R-:W-:Y:S01]  /*2170*/  FMUL.FTZ R8, R41, R8 ;  /* 0x0000000829087220 */ /* 0x000fe20000410000 */
[----:B------:R-:W-:Y:S01]  /*2180*/  FMNMX.FTZ R10, R10, |R21|, !PT ;  /* 0x400000150a0a7209 */ /* 0x000fe20007810000 */
[----:B----4-:R-:W-:Y:S02]  /*2190*/  FADD.FTZ R24, R24, R28 ;  /* 0x0000001c18187221 */ /* 0x010fe40000010000 */
[----:B------:R-:W-:Y:S01]  /*21a0*/  FMUL.FTZ R8, R23, R8 ;  /* 0x0000000817087220 */ /* 0x000fe20000410000 */
[----:B------:R-:W-:Y:S01]  /*21b0*/  FMNMX.FTZ R9, R10, |R9|, !PT ;  /* 0x400000090a097209 */ /* 0x000fe20007810000 */
[----:B------:R-:W-:-:S03]  /*21c0*/  FMUL.FTZ R11, R41, R24 ;  /* 0x00000018290b7220 */ /* 0x000fc60000410000 */
[----:B------:R-:W-:Y:S01]  /*21d0*/  FMNMX.FTZ R8, R9, |R8|, !PT ;  /* 0x4000000809087209 */ /* 0x000fe20007810000 */
[----:B-----5:R-:W-:Y:S02]  /*21e0*/  FMUL.FTZ R11, R32, R11 ;  /* 0x0000000b200b7220 */ /* 0x020fe40000410000 */
[----:B------:R-:W-:-:S03]  /*21f0*/  FADD.FTZ R10, R25, R29 ;  /* 0x0000001d190a7221 */ /* 0x000fc60000010000 */
[----:B------:R-:W-:Y:S02]  /*2200*/  FMNMX.FTZ R8, R8, |R11|, !PT ;  /* 0x4000000b08087209 */ /* 0x000fe40007810000 */
[--C-:B------:R-:W-:Y:S02]  /*2210*/  IADD3.X R11, R47, R38, R47.reuse, P0, P1 ;  /* 0x000000262f0b7210 */ /* 0x100fe400007e242f */
[----:B------:R-:W-:Y:S01]  /*2220*/  IADD3 R39, P0, P1, R46, R39, R46 ;  /* 0x000000272e277210 */ /* 0x000fe2000791e02e */
[----:B------:R-:W-:Y:S02]  /*2230*/  FADD.FTZ R26, R26, R30 ;  /* 0x0000001e1a1a7221 */ /* 0x000fe40000010000 */
[----:B------:R-:W-:Y:S01]  /*2240*/  FMUL.FTZ R12, R41, R10 ;  /* 0x0000000a290c7220 */ /* 0x000fe20000410000 */
[----:B------:R-:W-:Y:S02]  /*2250*/  IADD3.X R38, R47, R11, R47, P0, P1 ;  /* 0x0000000b2f267210 */ /* 0x000fe400007e242f */
[----:B------:R-:W-:Y:S01]  /*2260*/  ISETP.GE.U32.AND P0, PT, R39, R36, PT ;  /* 0x000000242700720c */ /* 0x000fe20003f06070 */
[----:B------:R-:W-:-:S02]  /*2270*/  FMUL.FTZ R9, R41, R26 ;  /* 0x0000001a29097220 */ /* 0x000fc40000410000 */
[----:B------:R-:W-:Y:S01]  /*2280*/  FMUL.FTZ R33, R33, R12 ;  /* 0x0000000c21217220 */ /* 0x000fe20000410000 */
[----:B------:R-:W-:Y:S01]  /*2290*/  ISETP.GE.AND.EX P0, PT, R38, R37, PT, P0 ;  /* 0x000000252600720c */ /* 0x000fe20003f06300 */
[----:B------:R-:W-:Y:S02]  /*22a0*/  FADD.FTZ R10, R27, R31 ;  /* 0x0000001f1b0a7221 */ /* 0x000fe40000010000 */
[----:B------:R-:W-:Y:S01]  /*22b0*/  FMUL.FTZ R9, R34, R9 ;  /* 0x0000000922097220 */ /* 0x000fe20000410000 */
[----:B------:R-:W-:Y:S01]  /*22c0*/  FMNMX.FTZ R8, R8, |R33|, !PT ;  /* 0x4000002108087209 */ /* 0x000fe20007810000 */
[----:B------:R-:W-:Y:S01]  /*22d0*/  FMUL.FTZ R10, R41, R10 ;  /* 0x0000000a290a7220 */ /* 0x000fe20000410000 */
[----:B------:R-:W-:Y:S02]  /*22e0*/  IADD3 R34, P2, R54, R42, RZ ;  /* 0x0000002a36227210 */ /* 0x000fe40007f5e0ff */
[----:B------:R-:W-:Y:S01]  /*22f0*/  FMNMX.FTZ R9, R8, |R9|, !PT ;  /* 0x4000000908097209 */ /* 0x000fe20007810000 */
[----:B------:R-:W-:Y:S01]  /*2300*/  FMUL.FTZ R10, R35, R10 ;  /* 0x0000000a230a7220 */ /* 0x000fe20000410000 */
[----:B------:R-:W-:Y:S01]  /*2310*/  IADD3 R8, P1, R56, R42, RZ ;  /* 0x0000002a38087210 */ /* 0x000fe20007f3e0ff */
[----:B------:R-:W-:Y:S01]  /*2320*/  IMAD.X R11, R53, 0x1, R43, P3 ;  /* 0x00000001350b7824 */ /* 0x000fe200018e062b */
[----:B------:R-:W-:-:S02]  /*2330*/  IADD3.X R35, R55, R43, RZ, P2, !PT ;  /* 0x0000002b37237210 */ /* 0x000fc400017fe4ff */
[----:B------:R-:W-:Y:S01]  /*2340*/  FMNMX.FTZ R32, R9, |R10|, !PT ;  /* 0x4000000a09207209 */ /* 0x000fe20007810000 */
[----:B------:R-:W-:Y:S01]  /*2350*/  IMAD.X R9, R57, 0x1, R43, P1 ;  /* 0x0000000139097824 */ /* 0x000fe200008e062b */
[----:B------:R-:W-:Y:S05]  /*2360*/  @!P0 BRA `(.L_x_2508) ;  /* 0xfffff92000008947 */ /* 0x000fea000383ffff */
.L_x_2501:
[----:B------:R-:W-:Y:S05]  /*2370*/  BSYNC B0 ;  /* 0x0000000000007941 */ /* 0x000fea0003800000 */
.L_x_2500:
[----:B------:R-:W-:Y:S01]  /*2380*/  IMAD.MOV.U32 R53, RZ, RZ, c[0x0][0x0] ;  /* 0x00000000ff357624 */ /* 0x000fe200078e00ff */
[----:B------:R-:W0:Y:S04]  /*2390*/  S2R R9, SR_TID.X ;  /* 0x0000000000097919 */ /* 0x000e280000002100 */
[----:B------:R-:W-:-:S04]  /*23a0*/  SHF.R.U32.HI R53, RZ, 0x5, R53 ;  /* 0x00000005ff357819 */ /* 0x000fc80000011635 */
[----:B------:R-:W-:-:S04]  /*23b0*/  IADD3 R17, P0, P1, R53, -0x1, R40 ;  /* 0xffffffff35117810 */ /* 0x000fc8000791e028 */
[----:B------:R-:W-:-:S04]  /*23c0*/  IADD3.X R16, RZ, -0x1, R2, P0, P1 ;  /* 0xffffffffff107810 */ /* 0x000fc800007e2402 */
[----:B------:R-:W-:Y:S01]  /*23d0*/  ISETP.NE.U32.AND P0, PT, R16, RZ, PT ;  /* 0x000000ff1000720c */ /* 0x000fe20003f05070 */
[----:B0-----:R0:W-:Y:S01]  /*23e0*/  STS [R9.X4], R32 ;  /* 0x0000002009007388 */ /* 0x0011e20000004800 */
[----:B------:R-:W-:Y:S02]  /*23f0*/  SHF.R.U32.HI R43, RZ, 0x5, R9 ;  /* 0x00000005ff2b7819 */ /* 0x000fe40000011609 */
[----:B------:R-:W-:Y:S01]  /*2400*/  LOP3.LUT R39, R9, 0x1f, RZ, 0xc0, !PT ;  /* 0x0000001f09277812 */ /* 0x000fe200078ec0ff */
[----:B------:R-:W-:Y:S08]  /*2410*/  BAR.SYNC.DEFER_BLOCKING 0x0 ;  /* 0x0000000000007b1d */ /* 0x000ff00000010000 */
[----:B------:R-:W-:Y:S05]  /*2420*/  @!P0 BRA `(.L_x_2509) ;  /* 0x0000006000008947 */ /* 0x000fea0003800000 */
[----:B0-----:R-:W-:Y:S01]  /*2430*/  IMAD.MOV.U32 R15, RZ, RZ, RZ ;  /* 0x000000ffff0f7224 */ /* 0x001fe200078e00ff */
[----:B------:R-:W-:-:S02]  /*2440*/  MOV R14, 0x2460 ;  /* 0x00002460000e7802 */ /* 0x000fc40000000f00 */
[----:B-1----:R-:W-:Y:S05]  /*2450*/  CALL.REL.NOINC `($__internal_62_$__cuda_sm20_div_s64) ;  /* 0x0000204000007944 */ /* 0x002fea0003c00000 */
[----:B------:R-:W-:Y:S01]  /*2460*/  MOV R14, R8 ;  /* 0x00000008000e7202 */ /* 0x000fe20000000f00 */
[----:B------:R-:W-:Y:S01]  /*2470*/  IMAD.MOV.U32 R15, RZ, RZ, R9 ;  /* 0x000000ffff0f7224 */ /* 0x000fe200078e0009 */
[----:B------:R-:W-:Y:S05]  /*2480*/  BRA `(.L_x_2510) ;  /* 0x0000013000007947 */ /* 0x000fea0003800000 */
.L_x_2509:
[----:B0-----:R-:W0:Y:S01]  /*2490*/  I2F.U32.RP R10, R53 ;  /* 0x00000035000a7306 */ /* 0x001e220000209000 */
[----:B------:R-:W-:Y:S01]  /*24a0*/  IMAD.MOV R11, RZ, RZ, -R53 ;  /* 0x000000ffff0b7224 */ /* 0x000fe200078e0a35 */
[----:B------:R-:W-:-:S02]  /*24b0*/  ISETP.NE.U32.AND P2, PT, R53, RZ, PT ;  /* 0x000000ff3500720c */ /* 0x000fc40003f45070 */
[----:B------:R-:W-:-:S04]  /*24c0*/  MOV R15, RZ ;  /* 0x000000ff000f7202 */ /* 0x000fc80000000f00 */
[----:B0-----:R-:W0:Y:S02]  /*24d0*/  MUFU.RCP R10, R10 ;  /* 0x0000000a000a7308 */ /* 0x001e240000001000 */
[----:B0-----:R-:W-:-:S06]  /*24e0*/  IADD3 R8, R10, 0xffffffe, RZ ;  /* 0x0ffffffe0a087810 */ /* 0x001fcc0007ffe0ff */
[----:B------:R0:W2:Y:S02]  /*24f0*/  F2I.FTZ.U32.TRUNC.NTZ R9, R8 ;  /* 0x0000000800097305 */ /* 0x0000a4000021f000 */
[----:B0-----:R-:W-:Y:S01]  /*2500*/  HFMA2.MMA R8, -RZ, RZ, 0, 0 ;  /* 0x00000000ff087435 */ /* 0x001fe200000001ff */
[----:B--2---:R-:W-:-:S09]  /*2510*/  IMAD R11, R11, R9, RZ ;  /* 0x000000090b0b7224 */ /* 0x004fd200078e02ff */
[----:B------:R-:W-:-:S06]  /*2520*/  IMAD.HI.U32 R9, R9, R11, R8 ;  /* 0x0000000b09097227 */ /* 0x000fcc00078e0008 */
        /* <DEDUP_REMOVED lines=9> */
.L_x_2510:
[----:B------:R-:W-:-:S04]  /*25c0*/  ISETP.GE.U32.AND P0, PT, R14, 0x1, PT ;  /* 0x000000010e00780c */ /* 0x000fc80003f06070 */
        /* <DEDUP_REMOVED lines=12> */
[----:B------:R-:W-:Y:S01]  /*2690*/  LOP3.LUT R10, RZ, R10, RZ, 0x33, !PT ;  /* 0x0000000aff0a7212 */ /* 0x000fe200078e33ff */
[----:B------:R-:W-:Y:S01]  /*26a0*/  CS2R R28, SRZ ;  /* 0x00000000001c7805 */ /* 0x000fe2000001ff00 */
[C---:B------:R-:W-:Y:S01]  /*26b0*/  LOP3.LUT R38, R39.reuse, 0x20, RZ, 0xfc, !PT ;  /* 0x0000002027267812 */ /* 0x040fe200078efcff */
[----:B------:R-:W-:Y:S01]  /*26c0*/  IMAD R13, R12, R43, RZ ;  /* 0x0000002b0c0d7224 */ /* 0x000fe200078e02ff */
[----:B------:R-:W-:Y:S01]  /*26d0*/  IADD3 R12, P0, -R39, R8, RZ ;  /* 0x00000008270c7210 */ /* 0x000fe20007f1e1ff */
[----:B------:R-:W-:Y:S01]  /*26e0*/  IMAD.IADD R11, R11, 0x1, R17 ;  /* 0x000000010b0b7824 */ /* 0x000fe200078e0211 */
[----:B------:R-:W-:Y:S01]  /*26f0*/  LOP3.LUT R33, RZ, c[0x0][0x18c], RZ, 0x33, !PT ;  /* 0x00006300ff217a12 */ /* 0x000fe200078e33ff */
[-C--:B------:R-:W-:Y:S01]  /*2700*/  IMAD R27, R47, R53.reuse, RZ ;  /* 0x000000352f1b7224 */ /* 0x080fe200078e02ff */
[----:B------:R-:W-:Y:S01]  /*2710*/  IADD3.X R13, R9, -0x1, R13, P0, !PT ;  /* 0xffffffff090d7810 */ /* 0x000fe200007fe40d */
[----:B------:R-:W-:Y:S01]  /*2720*/  IMAD.WIDE.U32 R8, R46, R53, RZ ;  /* 0x000000352e087225 */ /* 0x000fe200078e00ff */
        /* <DEDUP_REMOVED lines=9> */
.L_x_2519:
[----:B------:R-:W-:Y:S01]  /*27c0*/  IADD3 R21, P0, RZ, -R8, RZ ;  /* 0x80000008ff157210 */ /* 0x000fe20007f1e0ff */
[----:B0-----:R-:W-:Y:S01]  /*27d0*/  IMAD.MOV.U32 R17, RZ, RZ, RZ ;  /* 0x000000ffff117224 */ /* 0x001fe200078e00ff */
[----:B------:R-:W-:Y:S01]  /*27e0*/  SHF.R.S32.HI R20, RZ, 0x1f, R29 ;  /* 0x0000001fff147819 */ /* 0x000fe2000001141d */
[----:B------:R-:W-:Y:S01]  /*27f0*/  YIELD ;  /* 0x0000000000007946 */ /* 0x000fe20003800000 */
[----:B------:R-:W-:Y:S01]  /*2800*/  BSSY B0, `(.L_x_2512) ;  /* 0x000008e000007945 */ /* 0x000fe20003800000 */
[----:B------:R-:W-:-:S02]  /*2810*/  IMAD.X R55, RZ, RZ, ~R27, P0 ;  /* 0x000000ffff377224 */ /* 0x000fc400000e0e1b */
[-C--:B--2---:R-:W-:Y:S02]  /*2820*/  IMAD R16, R28, R21.reuse, RZ ;  /* 0x000000151c107224 */ /* 0x084fe400078e02ff */
[----:B------:R-:W-:-:S04]  /*2830*/  IMAD.WIDE.U32 R18, R31, R21, R10 ;  /* 0x000000151f127225 */ /* 0x000fc800078e000a */
[----:B------:R-:W-:Y:S01]  /*2840*/  IMAD R55, R31, R55, R16 ;  /* 0x000000371f377224 */ /* 0x000fe200078e0210 */
[----:B------:R-:W-:Y:S02]  /*2850*/  MOV R16, R43 ;  /* 0x0000002b00107202 */ /* 0x000fe40000000f00 */
[----:B------:R-:W-:Y:S01]  /*2860*/  ISETP.GT.U32.AND P1, PT, R18, R33, PT ;  /* 0x000000211200720c */ /* 0x000fe20003f24070 */
[----:B------:R-:W-:Y:S02]  /*2870*/  IMAD.IADD R57, R55, 0x1, R19 ;  /* 0x0000000137397824 */ /* 0x000fe400078e0213 */
[----:B------:R-:W-:-:S03]  /*2880*/  IMAD.WIDE.U32 R16, R53, R29, R16 ;  /* 0x0000001d35107225 */ /* 0x000fc600078e0010 */
[----:B------:R-:W-:Y:S01]  /*2890*/  ISETP.GT.AND.EX P1, PT, R57, R30, PT, P1 ;  /* 0x0000001e3900720c */ /* 0x000fe20003f24310 */
[----:B------:R-:W-:Y:S01]  /*28a0*/  IMAD R19, R20, R53, RZ ;  /* 0x0000003514137224 */ /* 0x000fe200078e02ff */
[----:B------:R-:W-:Y:S01]  /*28b0*/  ISETP.GE.U32.AND P0, PT, R16, R40, PT ;  /* 0x000000281000720c */ /* 0x000fe20003f06070 */
[----:B------:R-:W-:-:S04]  /*28c0*/  IMAD.WIDE.U32 R20, R31, R21, R12 ;  /* 0x000000151f147225 */ /* 0x000fc800078e000c */
[----:B------:R-:W-:Y:S01]  /*28d0*/  IMAD.IADD R59, R17, 0x1, R19 ;  /* 0x00000001113b7824 */ /* 0x000fe200078e0213 */
[----:B------:R-:W-:Y:S02]  /*28e0*/  SEL R19, R18, R33, P1 ;  /* 0x0000002112137207 */ /* 0x000fe40000800000 */
[----:B------:R-:W-:Y:S02]  /*28f0*/  SEL R18, R57, R30, P1 ;  /* 0x0000001e39127207 */ /* 0x000fe40000800000 */
[----:B------:R-:W-:Y:S02]  /*2900*/  ISETP.GE.AND.EX P0, PT, R59, R2, PT, P0 ;  /* 0x000000023b00720c */ /* 0x000fe40003f06300 */
[----:B------:R-:W-:-:S04]  /*2910*/  IADD3 R20, P2, -R19, R20, RZ ;  /* 0x0000001413147210 */ /* 0x000fc80007f5e1ff */
[----:B------:R-:W-:-:S07]  /*2920*/  IADD3.X R21, ~R18, R21, R55, P2, !PT ;  /* 0x0000001512157210 */ /* 0x000fce00017fe537 */
[----:B---3--:R-:W-:Y:S05]  /*2930*/  @P0 BRA `(.L_x_2513) ;  /* 0x000007a000000947 */ /* 0x008fea0003800000 */
        /* <DEDUP_REMOVED lines=38> */
[----:B------:R-:W2:Y:S01]  /*2ba0*/  LDS R16, [R42+0x100] ;  /* 0x000100002a107984 */ /* 0x000ea20000000800 */
[----:B------:R-:W-:Y:S02]  /*2bb0*/  ISETP.NE.U32.AND P0, PT, R17, 0x2, PT ;  /* 0x000000021100780c */ /* 0x000fe40003f05070 */
[----:B------:R-:W-:Y:S02]  /*2bc0*/  MOV R56, R60 ;  /* 0x0000003c00387202 */ /* 0x000fe40000000f00 */
[----:B------:R-:W-:Y:S02]  /*2bd0*/  ISETP.NE.AND.EX P0, PT, RZ, RZ, PT, P0 ;  /* 0x000000ffff00720c */ /* 0x000fe40003f05300 */
[----:B0-2---:R-:W-:-:S11]  /*2be0*/  FMNMX.FTZ R59, R59, R16, !PT ;  /* 0x000000103b3b7209 */ /* 0x005fd60007810000 */
[----:B------:R-:W0:Y:S04]  /*2bf0*/  @P0 LDS R16, [R42+0x180] ;  /* 0x000180002a100984 */ /* 0x000e280000000800 */
[----:B------:R2:W-:Y:S01]  /*2c00*/  STS [R42], R59 ;  /* 0x0000003b2a007388 */ /* 0x0005e20000000800 */
[----:B0-----:R-:W-:Y:S02]  /*2c10*/  @P0 FMNMX.FTZ R17, R59, R16, !PT ;  /* 0x000000103b110209 */ /* 0x001fe40007810000 */
[----:B------:R-:W-:-:S03]  /*2c20*/  IADD3 R16, P1, R52, 0x60, RZ ;  /* 0x0000006034107810 */ /* 0x000fc60007f3e0ff */
[----:B------:R2:W-:Y:S02]  /*2c30*/  @P0 STS [R42], R17 ;  /* 0x000000112a000388 */ /* 0x0005e40000000800 */
[--C-:B------:R-:W-:Y:S01]  /*2c40*/  IMAD.MOV.U32 R58, RZ, RZ, R16.reuse ;  /* 0x000000ffff3a7224 */ /* 0x100fe200078e0010 */
[----:B------:R-:W-:Y:S01]  /*2c50*/  @P0 IADD3 R58, P2, R52, 0x80, RZ ;  /* 0x00000080343a0810 */ /* 0x000fe20007f5e0ff */
[----:B------:R-:W-:Y:S01]  /*2c60*/  @P0 IMAD.MOV.U32 R56, RZ, RZ, R16 ;  /* 0x000000ffff380224 */ /* 0x000fe200078e0010 */
[----:B------:R-:W-:-:S03]  /*2c70*/  IADD3.X R16, RZ, R61, RZ, P1, !PT ;  /* 0x0000003dff107210 */ /* 0x000fc60000ffe4ff */
[----:B------:R-:W-:-:S03]  /*2c80*/  @P0 IMAD.X R16, RZ, RZ, R61, P2 ;  /* 0x000000ffff100224 */ /* 0x000fc600010e063d */
.L_x_2517:
[----:B------:R-:W-:Y:S05]  /*2c90*/  BSYNC B2 ;  /* 0x0000000000027941 */ /* 0x000fea0003800000 */
.L_x_2516:
[----:B------:R-:W-:-:S04]  /*2ca0*/  ISETP.GE.U32.AND P0, PT, R20, 0x60, PT ;  /* 0x000000601400780c */ /* 0x000fc80003f06070 */
[----:B------:R-:W-:-:S13]  /*2cb0*/  ISETP.GE.U32.AND.EX P0, PT, R21, RZ, PT, P0 ;  /* 0x000000ff1500720c */ /* 0x000fda0003f06100 */
[----:B------:R-:W-:Y:S05]  /*2cc0*/  @!P0 BRA `(.L_x_2515) ;  /* 0x0000015000008947 */ /* 0x000fea0003800000 */
[----:B------:R3:W4:Y:S01]  /*2cd0*/  LDS R21, [R42] ;  /* 0x000000002a157984 */ /* 0x0007220000000800 */
[----:B--2---:R-:W-:-:S03]  /*2ce0*/  LEA R17, R58, 0x180, 0x2 ;  /* 0x000001803a117811 */ /* 0x004fc600078e10ff */
.L_x_2518:
[----:B------:R-:W2:Y:S02]  /*2cf0*/  LDS R56, [R56.X4+0x80] ;  /* 0x0000800038387984 */ /* 0x000ea40000004800 */
[----:B0-2-4-:R-:W-:Y:S02]  /*2d00*/  FMNMX.FTZ R59, R56, R21, !PT ;  /* 0x00000015383b7209 */ /* 0x015fe40007810000 */
        /* <DEDUP_REMOVED lines=17> */
.L_x_2515:
[----:B------:R-:W-:Y:S05]  /*2e20*/  BSYNC B1 ;  /* 0x0000000000017941 */ /* 0x000fea0003800000 */
.L_x_2514:
[----:B------:R-:W-:-:S04]  /*2e30*/  IADD3 R19, P0, R57, -R18, RZ ;  /* 0x8000001239137210 */ /* 0x000fc80007f1e0ff */
[----:B--2---:R-:W-:Y:S02]  /*2e40*/  IADD3.X R17, R55, ~R54, RZ, P0, !PT ;  /* 0x8000003637117210 */ /* 0x004fe400007fe4ff */
        /* <DEDUP_REMOVED lines=40> */
[----:B------:R0:W2:Y:S02]  /*30d0*/  LDS R16, [R42] ;  /* 0x000000002a107984 */ /* 0x0000a40000000800 */
.L_x_2513:
[----:B------:R-:W-:Y:S05]  /*30e0*/  BSYNC B0 ;  /* 0x0000000000007941 */ /* 0x000fea0003800000 */
.L_x_2512:
[----:B------:R-:W-:Y:S02]  /*30f0*/  IADD3 R29, R29, 0x1, RZ ;  /* 0x000000011d1d7810 */ /* 0x000fe40007ffe0ff */
[----:B------:R-:W-:Y:S02]  /*3100*/  IADD3 R31, P1, R31, 0x1, RZ ;  /* 0x000000011f1f7810 */ /* 0x000fe40007f3e0ff */
[----:B------:R-:W-:-:S03]  /*3110*/  ISETP.GT.U32.AND P0, PT, R14, R29, PT ;  /* 0x0000001d0e00720c */ /* 0x000fc60003f04070 */
[----:B------:R-:W-:Y:S01]  /*3120*/  IMAD.X R28, RZ, RZ, R28, P1 ;  /* 0x000000ffff1c7224 */ /* 0x000fe200008e061c */
[----:B------:R-:W-:-:S13]  /*3130*/  ISETP.GT.AND.EX P0, PT, R15, RZ, PT, P0 ;  /* 0x000000ff0f00720c */ /* 0x000fda0003f04300 */
[----:B------:R-:W-:Y:S05]  /*3140*/  @P0 BRA `(.L_x_2519) ;  /* 0xfffff67000000947 */ /* 0x000fea000383ffff */
.L_x_2511:
[----:B------:R-:W-:Y:S01]  /*3150*/  IADD3 R7, P0, R7, 0x10, RZ ;  /* 0x0000001007077810 */ /* 0x000fe20007f1e0ff */
[----:B------:R-:W-:Y:S01]  /*3160*/  USHF.R.S32.HI UR4, URZ, 0x1f, UR6 ;  /* 0x0000001f3f047899 */ /* 0x000fe20008011406 */
[----:B------:R-:W-:-:S03]  /*3170*/  LEA R2, P1, R44, R4, 0x4 ;  /* 0x000000042c027211 */ /* 0x000fc600078220ff */
[----:B------:R-:W-:Y:S01]  /*3180*/  IMAD.X R6, RZ, RZ, R6, P0 ;  /* 0x000000ffff067224 */ /* 0x000fe200000e0606 */
[C---:B------:R-:W-:Y:S02]  /*3190*/  ISETP.LT.U32.AND P0, PT, R7.reuse, UR6, PT ;  /* 0x0000000607007c0c */ /* 0x040fe4000bf01070 */
        /* <DEDUP_REMOVED lines=16> */
[----:B------:R-:W4:Y:S01]  /*32a0*/  @P0 LDG.E R5, [R4.64] ;  /* 0x0000000a04050981 */ /* 0x000f22000c1e1900 */
[----:B------:R-:W-:-:S03]  /*32b0*/  IMAD.MOV.U32 R3, RZ, RZ, c[0x0][0xc] ;  /* 0x00000300ff037624 */ /* 0x000fc600078e00ff */
[----:B------:R-:W5:Y:S02]  /*32c0*/  S2R R8, SR_TID.X ;  /* 0x0000000000087919 */ /* 0x000f640000002100 */
[----:B------:R-:W-:-:S04]  /*32d0*/  IADD3 R3, P1, R3, c[0x0][0x1a0], RZ ;  /* 0x0000680003037a10 */ /* 0x000fc80007f3e0ff */
[----:B------:R-:W-:Y:S02]  /*32e0*/  IADD3 R3, P2, R3, -0x1, RZ ;  /* 0xffffffff03037810 */ /* 0x000fe40007f5e0ff */
[----:B------:R-:W-:-:S04]  /*32f0*/  IADD3.X R6, RZ, c[0x0][0x1a4], RZ, P1, !PT ;  /* 0x00006900ff067a10 */ /* 0x000fc80000ffe4ff */
        /* <DEDUP_REMOVED lines=11> */
[----:B0123--:R-:W-:Y:S05]  /*33b0*/  CALL.REL.NOINC `($__internal_64_$__cuda_sm20_rem_s64) ;  /* 0x00001a4000007944 */ /* 0x00ffea0003c00000 */
[----:B------:R-:W-:Y:S01]  /*33c0*/  IMAD.MOV.U32 R4, RZ, RZ, R7 ;  /* 0x000000ffff047224 */ /* 0x000fe200078e0007 */
[----:B------:R-:W-:Y:S01]  /*33d0*/  MOV R5, R10 ;  /* 0x0000000a00057202 */ /* 0x000fe20000000f00 */
[----:B------:R-:W-:Y:S05]  /*33e0*/  BRA `(.L_x_2523) ;  /* 0x0000013000007947 */ /* 0x000fea0003800000 */
.L_x_2522:
        /* <DEDUP_REMOVED lines=19> */
.L_x_2523:
[----:B------:R-:W-:Y:S01]  /*3520*/  IADD3 R3, P0, -R4, R3, RZ ;  /* 0x0000000304037210 */ /* 0x000fe20007f1e1ff */
[----:B------:R-:W-:Y:S02]  /*3530*/  IMAD.MOV.U32 R4, RZ, RZ, R0 ;  /* 0x000000ffff047224 */ /* 0x000fe400078e0000 */
[----:B------:R-:W-:Y:S01]  /*3540*/  FMUL.FTZ R0, R2, 0.0078740157186985015869 ;  /* 0x3c01020402007820 */ /* 0x000fe20000410000 */
[----:B------:R-:W-:-:S05]  /*3550*/  IADD3.X R5, ~R5, R6, RZ, P0, !PT ;  /* 0x0000000605057210 */ /* 0x000fca00007fe5ff */
[----:B------:R-:W-:Y:S02]  /*3560*/  IMAD R6, R5, R44, RZ ;  /* 0x0000002c05067224 */ /* 0x000fe400078e02ff */
[----:B------:R-:W-:-:S04]  /*3570*/  IMAD.MOV.U32 R5, RZ, RZ, RZ ;  /* 0x000000ffff057224 */ /* 0x000fc800078e00ff */
[----:B------:R-:W-:-:S04]  /*3580*/  IMAD.WIDE.U32 R4, R44, R3, R4 ;  /* 0x000000032c047225 */ /* 0x000fc800078e0004 */
[----:B------:R-:W-:Y:S01]  /*3590*/  IMAD R3, R45, R3, R6 ;  /* 0x000000032d037224 */ /* 0x000fe200078e0206 */
[----:B------:R-:W-:-:S04]  /*35a0*/  LEA R2, P0, R4, c[0x0][0x168], 0x2 ;  /* 0x00005a0004027a11 */ /* 0x000fc800078010ff */
[----:B------:R-:W-:Y:S02]  /*35b0*/  IADD3 R3, R5, R3, RZ ;  /* 0x0000000305037210 */ /* 0x000fe40007ffe0ff */
[----:B------:R-:W-:Y:S02]  /*35c0*/  FMNMX.FTZ R5, R0, 1.1920928955078125e-07, !PT ;  /* 0x3400000000057809 */ /* 0x000fe40007810000 */
[----:B------:R-:W-:-:S05]  /*35d0*/  LEA.HI.X R3, R4, c[0x0][0x16c], R3, 0x2, P0 ;  /* 0x00005b0004037a11 */ /* 0x000fca00000f1403 */
[----:B------:R4:W-:Y:S02]  /*35e0*/  STG.E [R2.64], R5 ;  /* 0x0000000502007986 */ /* 0x0009e4000c10190a */
.L_x_2521:
[----:B------:R-:W-:Y:S05]  /*35f0*/  BSYNC B0 ;  /* 0x0000000000007941 */ /* 0x000fea0003800000 */
.L_x_2520:
[----:B------:R-:W5:Y:S04]  /*3600*/  S2R R9, SR_TID.X ;  /* 0x0000000000097919 */ /* 0x000f680000002100 */
[----:B------:R-:W-:Y:S01]  /*3610*/  BAR.SYNC.DEFER_BLOCKING 0x0 ;  /* 0x0000000000007b1d */ /* 0x000fe20000010000 */
[----:B-----5:R-:W-:-:S13]  /*3620*/  ISETP.GE.U32.AND P0, PT, R9, UR6, PT ;  /* 0x0000000609007c0c */ /* 0x020fda000bf06070 */
[----:B------:R-:W-:Y:S05]  /*3630*/  @P0 EXIT ;  /* 0x000000000000094d */ /* 0x000fea0003800000 */
[----:B------:R-:W5:Y:S01]  /*3640*/  S2UR UR9, SR_CTAID.X ;  /* 0x00000000000979c3 */ /* 0x000f620000002500 */
[----:B------:R-:W-:Y:S01]  /*3650*/  ULDC UR7, c[0x0][0x18c] ;  /* 0x0000630000077ab9 */ /* 0x000fe20000000800 */
[----:B------:R-:W-:Y:S01]  /*3660*/  IMAD.MOV.U32 R0, RZ, RZ, c[0x0][0xc] ;  /* 0x00000300ff007624 */ /* 0x000fe200078e00ff */
[----:B------:R-:W-:Y:S02]  /*3670*/  USHF.R.S32.HI UR8, URZ, 0x1f, UR7 ;  /* 0x0000001f3f087899 */ /* 0x000fe40008011407 */
[----:B------:R-:W-:Y:S02]  /*3680*/  ULDC.64 UR4, c[0x0][0x160] ;  /* 0x0000580000047ab9 */ /* 0x000fe40000000a00 */
[----:B------:R-:W-:-:S04]  /*3690*/  IADD3 R0, P0, R0, c[0x0][0x1a0], RZ ;  /* 0x0000680000007a10 */ /* 0x000fc80007f1e0ff */
[----:B------:R-:W-:Y:S01]  /*36a0*/  IADD3 R6, P1, R0, -0x1, RZ ;  /* 0xffffffff00067810 */ /* 0x000fe20007f3e0ff */
[----:B------:R-:W-:-:S05]  /*36b0*/  IMAD.X R0, RZ, RZ, c[0x0][0x1a4], P0 ;  /* 0x00006900ff007624 */ /* 0x000fca00000e06ff */
[----:B------:R-:W-:Y:S01]  /*36c0*/  IADD3.X R0, R0, -0x1, RZ, P1, !PT ;  /* 0xffffffff00007810 */ /* 0x000fe20000ffe4ff */
[----:B-----5:R-:W-:Y:S02]  /*36d0*/  UIMAD.WIDE.U32 UR4, UR9, UR7, UR4 ;  /* 0x00000007090472a5 */ /* 0x020fe4000f8e0004 */
[----:B------:R-:W-:-:S04]  /*36e0*/  UIMAD UR7, UR8, UR9, URZ ;  /* 0x00000009080772a4 */ /* 0x000fc8000f8e023f */
[----:B------:R-:W-:Y:S01]  /*36f0*/  UIADD3 UR7, UR7, UR5, URZ ;  /* 0x0000000507077290 */ /* 0x000fe2000fffe03f */
[----:B----4-:R-:W-:Y:S01]  /*3700*/  IMAD.U32 R3, RZ, RZ, UR5 ;  /* 0x00000005ff037e24 */ /* 0x010fe2000f8e00ff */
[----:B------:R-:W-:-:S04]  /*3710*/  MOV R2, UR4 ;  /* 0x0000000400027c02 */ /* 0x000fc80008000f00 */
[----:B------:R-:W-:Y:S02]  /*3720*/  IMAD.U32 R3, RZ, RZ, UR7 ;  /* 0x00000007ff037e24 */ /* 0x000fe4000f8e00ff */
.L_x_2526:
[----:B0-----:R-:W-:-:S04]  /*3730*/  IMAD.WIDE.U32 R4, R9, 0x10, R50 ;  /* 0x0000001009047825 */ /* 0x001fc800078e0032 */
[----:B------:R-:W-:Y:S01]  /*3740*/  IMAD.WIDE.U32 R10, R9, 0x10, R48 ;  /* 0x00000010090a7825 */ /* 0x000fe200078e0030 */
[----:B0-2---:R-:W2:Y:S04]  /*3750*/  LDG.E.128.CONSTANT R16, [R4.64] ;  /* 0x0000000a04107981 */ /* 0x005ea8000c1e9d00 */
[----:B------:R-:W2:Y:S01]  /*3760*/  LDG.E.128 R20, [R10.64] ;  /* 0x0000000a0a147981 */ /* 0x000ea2000c1e1d00 */
[----:B------:R-:W-:-:S10]  /*3770*/  HFMA2.MMA R12, -RZ, RZ, 0, 9.5367431640625e-07 ;  /* 0x00000010ff0c7435 */ /* 0x000fd400000001ff */
[----:B------:R-:W-:-:S06]  /*3780*/  IMAD.WIDE.U32 R12, R9, R12, c[0x0][0x178] ;  /* 0x00005e00090c7625 */ /* 0x000fcc00078e000c */
[----:B------:R-:W5:Y:S01]  /*3790*/  LDG.E.128.CONSTANT R12, [R12.64] ;  /* 0x0000000a0c0c7981 */ /* 0x000f62000c1e9d00 */
[----:B------:R-:W-:-:S04]  /*37a0*/  LOP3.LUT R7, R0, c[0x0][0x1a4], RZ, 0xfc, !PT ;  /* 0x0000690000077a12 */ /* 0x000fc800078efcff */
[----:B------:R-:W-:Y:S01]  /*37b0*/  ISETP.NE.U32.AND P0, PT, R7, RZ, PT ;  /* 0x000000ff0700720c */ /* 0x000fe20003f05070 */
[----:B--2---:R-:W-:Y:S02]  /*37c0*/  FADD.FTZ R16, R16, R20 ;  /* 0x0000001410107221 */ /* 0x004fe40000010000 */
[----:B------:R-:W-:Y:S02]  /*37d0*/  FADD.FTZ R17, R17, R21 ;  /* 0x0000001511117221 */ /* 0x000fe40000010000 */
[----:B------:R-:W-:Y:S02]  /*37e0*/  FADD.FTZ R18, R18, R22 ;  /* 0x0000001612127221 */ /* 0x000fe40000010000 */
[----:B------:R-:W-:-:S05]  /*37f0*/  FADD.FTZ R19, R19, R23 ;  /* 0x0000001713137221 */ /* 0x000fca0000010000 */
[----:B------:R0:W-:Y:S01]  /*3800*/  STG.E.128 [R10.64], R16 ;  /* 0x000000100a007986 */ /* 0x0001e2000c101d0a */
[----:B------:R-:W-:Y:S05]  /*3810*/  @!P0 BRA `(.L_x_2524) ;  /* 0x0000009000008947 */ /* 0x000fea0003800000 */
[----:B------:R-:W-:Y:S01]  /*3820*/  IMAD.MOV.U32 R24, RZ, RZ, R6 ;  /* 0x000000ffff187224 */ /* 0x000fe200078e0006 */
[----:B0-----:R-:W-:Y:S01]  /*3830*/  MOV R10, c[0x0][0x1a0] ;  /* 0x00006800000a7a02 */ /* 0x001fe20000000f00 */
[----:B------:R-:W-:Y:S01]  /*3840*/  IMAD.MOV.U32 R11, RZ, RZ, R0 ;  /* 0x000000ffff0b7224 */ /* 0x000fe200078e0000 */
[----:B------:R-:W-:Y:S01]  /*3850*/  MOV R8, 0x3880 ;  /* 0x0000388000087802 */ /* 0x000fe20000000f00 */
[----:B------:R-:W-:Y:S02]  /*3860*/  IMAD.MOV.U32 R7, RZ, RZ, c[0x0][0x1a4] ;  /* 0x00006900ff077624 */ /* 0x000fe400078e00ff */
[----:B-1-3-5:R-:W-:Y:S05]  /*3870*/  CALL.REL.NOINC `($__internal_64_$__cuda_sm20_rem_s64) ;  /* 0x0000158000007944 */ /* 0x02afea0003c00000 */
[----:B------:R-:W-:Y:S01]  /*3880*/  IMAD.MOV.U32 R4, RZ, RZ, R7 ;  /* 0x000000ffff047224 */ /* 0x000fe200078e0007 */
[----:B------:R-:W-:Y:S01]  /*3890*/  MOV R5, R10 ;  /* 0x0000000a00057202 */ /* 0x000fe20000000f00 */
[----:B------:R-:W-:Y:S05]  /*38a0*/  BRA `(.L_x_2525) ;  /* 0x0000013000007947 */ /* 0x000fea0003800000 */
.L_x_2524:
[----:B------:R-:W2:Y:S01]  /*38b0*/  I2F.U32.RP R7, c[0x0][0x1a0] ;  /* 0x0000680000077b06 */ /* 0x000ea20000209000 */
[----:B------:R-:W-:-:S07]  /*38c0*/  ISETP.NE.U32.AND P1, PT, RZ, c[0x0][0x1a0], PT ;  /* 0x00006800ff007a0c */ /* 0x000fce0003f25070 */
[----:B--2---:R-:W2:Y:S02]  /*38d0*/  MUFU.RCP R7, R7 ;  /* 0x0000000700077308 */ /* 0x004ea40000001000 */
[----:B--2---:R-:W-:-:S06]  /*38e0*/  IADD3 R4, R7, 0xffffffe, RZ ;  /* 0x0ffffffe07047810 */ /* 0x004fcc0007ffe0ff */
[----:B------:R2:W4:Y:S02]  /*38f0*/  F2I.FTZ.U32.TRUNC.NTZ R5, R4 ;  /* 0x0000000400057305 */ /* 0x000524000021f000 */
[----:B--2---:R-:W-:Y:S02]  /*3900*/  IMAD.MOV.U32 R4, RZ, RZ, RZ ;  /* 0x000000ffff047224 */ /* 0x004fe400078e00ff */
[----:B0---4-:R-:W-:-:S04]  /*3910*/  IMAD.MOV R11, RZ, RZ, -R5 ;  /* 0x000000ffff0b7224 */ /* 0x011fc800078e0a05 */
        /* <DEDUP_REMOVED lines=12> */
.L_x_2525:
[----:B------:R-:W-:Y:S02]  /*39e0*/  IADD3 R7, P0, -R4, R6, RZ ;  /* 0x0000000604077210 */ /* 0x000fe40007f1e1ff */
[----:B------:R-:W-:Y:S02]  /*39f0*/  SHF.R.U32.HI R10, RZ, 0x4, R9 ;  /* 0x00000004ff0a7819 */ /* 0x000fe40000011609 */
[----:B------:R-:W-:Y:S01]  /*3a00*/  MOV R4, UR9 ;  /* 0x0000000900047c02 */ /* 0x000fe20008000f00 */
        /* <DEDUP_REMOVED lines=9> */
[----:B-1----:R-:W-:-:S04]  /*3aa0*/  FMUL.FTZ R11, R41, R16 ;  /* 0x00000010290b7220 */ /* 0x002fc80000410000 */
[----:B-----5:R-:W-:Y:S02]  /*3ab0*/  FMUL.FTZ R11, R12, R11 ;  /* 0x0000000b0c0b7220 */ /* 0x020fe40000410000 */
[C---:B------:R-:W-:Y:S02]  /*3ac0*/  FMUL.FTZ R12, R41.reuse, R17 ;  /* 0x00000011290c7220 */ /* 0x040fe40000410000 */
[----:B------:R-:W-:Y:S02]  /*3ad0*/  FMUL.FTZ R17, R41, R18 ;  /* 0x0000001229117220 */ /* 0x000fe40000410000 */
[----:B------:R-:W-:Y:S02]  /*3ae0*/  FMUL.FTZ R13, R13, R12 ;  /* 0x0000000c0d0d7220 */ /* 0x000fe40000410000 */
[----:B------:R-:W-:Y:S02]  /*3af0*/  FMUL.FTZ R17, R14, R17 ;  /* 0x000000110e117220 */ /* 0x000fe40000410000 */
[----:B------:R-:W-:-:S04]  /*3b00*/  FMUL.FTZ R12, R41, R19 ;  /* 0x00000013290c7220 */ /* 0x000fc80000410000 */
[----:B------:R-:W-:Y:S01]  /*3b10*/  FMUL.FTZ R15, R15, R12 ;  /* 0x0000000c0f0f7220 */ /* 0x000fe20000410000 */
[C---:B------:R-:W-:Y:S01]  /*3b20*/  LEA R12, P0, R9.reuse, UR4, 0x2 ;  /* 0x00000004090c7c11 */ /* 0x040fe2000f8010ff */
[----:B--2---:R-:W0:Y:S02]  /*3b30*/  MUFU.RCP R10, R20 ;  /* 0x00000014000a7308 */ /* 0x004e240000001000 */
[C---:B0-----:R-:W-:Y:S02]  /*3b40*/  FMUL.FTZ R11, R10.reuse, R11 ;  /* 0x0000000b0a0b7220 */ /* 0x041fe40000410000 */
[C---:B------:R-:W-:Y:S01]  /*3b50*/  FMUL.FTZ R16, R10.reuse, R13 ;  /* 0x0000000d0a107220 */ /* 0x040fe20000410000 */
[----:B------:R-:W-:Y:S01]  /*3b60*/  LEA.HI.X R13, R9, UR7, RZ, 0x2, P0 ;  /* 0x00000007090d7c11 */ /* 0x000fe200080f14ff */
[C---:B------:R-:W-:Y:S02]  /*3b70*/  FMUL.FTZ R17, R10.reuse, R17 ;  /* 0x000000110a117220 */ /* 0x040fe40000410000 */
[----:B------:R-:W-:Y:S01]  /*3b80*/  F2I.S8.NTZ R11, R11 ;  /* 0x0000000b000b7305 */ /* 0x000fe20000202100 */
[----:B------:R-:W-:-:S07]  /*3b90*/  FMUL.FTZ R15, R10, R15 ;  /* 0x0000000f0a0f7220 */ /* 0x000fce0000410000 */
[----:B------:R-:W0:Y:S08]  /*3ba0*/  F2I.S8.NTZ R16, R16 ;  /* 0x0000001000107305 */ /* 0x000e300000202100 */
[----:B------:R-:W1:Y:S08]  /*3bb0*/  F2I.S8.NTZ R17, R17 ;  /* 0x0000001100117305 */ /* 0x000e700000202100 */
[----:B------:R-:W2:Y:S01]  /*3bc0*/  F2I.S8.NTZ R15, R15 ;  /* 0x0000000f000f7305 */ /* 0x000ea20000202100 */
[----:B0-----:R-:W-:-:S02]  /*3bd0*/  PRMT R10, R16, 0x7604, R11 ;  /* 0x00007604100a7816 */ /* 0x001fc4000000000b */
[----:B------:R-:W-:-:S04]  /*3be0*/  IADD3 R11, R9, c[0x0][0x0], RZ ;  /* 0x00000000090b7a10 */ /* 0x000fc80007ffe0ff */
[----:B------:R-:W-:Y:S02]  /*3bf0*/  ISETP.GE.U32.AND P0, PT, R11, UR6, PT ;  /* 0x000000060b007c0c */ /* 0x000fe4000bf06070 */
[----:B-1----:R-:W-:-:S04]  /*3c00*/  PRMT R10, R17, 0x7054, R10 ;  /* 0x00007054110a7816 */ /* 0x002fc8000000000a */
[----:B--2---:R-:W-:-:S05]  /*3c10*/  PRMT R9, R15, 0x654, R10 ;  /* 0x000006540f097816 */ /* 0x004fca000000000a */
[----:B------:R0:W-:Y:S02]  /*3c20*/  STG.E [R12.64], R9 ;  /* 0x000000090c007986 */ /* 0x0001e4000c10190a */
[----:B------:R-:W-:Y:S05]  /*3c30*/  @P0 EXIT ;  /* 0x000000000000094d */ /* 0x000fea0003800000 */
[----:B------:R-:W-:-:S04]  /*3c40*/  IMAD.WIDE.U32 R20, R11, 0x10, R50 ;  /* 0x000000100b147825 */ /* 0x000fc800078e0032 */
[----:B------:R-:W-:Y:S01]  /*3c50*/  IMAD.WIDE.U32 R22, R11, 0x10, R48 ;  /* 0x000000100b167825 */ /* 0x000fe200078e0030 */
[----:B0-----:R-:W2:Y:S04]  /*3c60*/  LDG.E.128.CONSTANT R12, [R20.64] ;  /* 0x0000000a140c7981 */ /* 0x001ea8000c1e9d00 */
[----:B------:R-:W2:Y:S01]  /*3c70*/  LDG.E.128 R16, [R22.64] ;  /* 0x0000000a16107981 */ /* 0x000ea2000c1e1d00 */
[----:B------:R-:W-:-:S04]  /*3c80*/  SHF.R.U32.HI R9, RZ, 0x4, R11 ;  /* 0x00000004ff097819 */ /* 0x000fc8000001160b */
[----:B------:R-:W-:-:S05]  /*3c90*/  LOP3.LUT R9, R9, 0x3ffffff, RZ, 0xc0, !PT ;  /* 0x03ffffff09097812 */ /* 0x000fca00078ec0ff */
[----:B------:R-:W-:Y:S02]  /*3ca0*/  IMAD R27, R8, R9, RZ ;  /* 0x00000009081b7224 */ /* 0x000fe400078e02ff */
[----:B------:R-:W-:-:S04]  /*3cb0*/  IMAD.WIDE.U32 R24, R9, R7, R4 ;  /* 0x0000000709187225 */ /* 0x000fc800078e0004 */
[----:B------:R-:W-:Y:S01]  /*3cc0*/  IMAD.IADD R9, R25, 0x1, R27 ;  /* 0x0000000119097824 */ /* 0x000fe200078e021b */
[----:B------:R-:W-:-:S04]  /*3cd0*/  LEA R26, P0, R24, c[0x0][0x168], 0x2 ;  /* 0x00005a00181a7a11 */ /* 0x000fc800078010ff */
[----:B------:R-:W-:Y:S01]  /*3ce0*/  LEA.HI.X R27, R24, c[0x0][0x16c], R9, 0x2, P0 ;  /* 0x00005b00181b7a11 */ /* 0x000fe200000f1409 */
[----:B------:R-:W-:Y:S02]  /*3cf0*/  IMAD.MOV.U32 R9, RZ, RZ, 0x10 ;  /* 0x00000010ff097424 */ /* 0x000fe400078e00ff */
[----:B--2---:R-:W-:Y:S02]  /*3d00*/  FADD.FTZ R15, R15, R19 ;  /* 0x000000130f0f7221 */ /* 0x004fe40000010000 */
[----:B------:R-:W-:Y:S02]  /*3d10*/  FADD.FTZ R14, R14, R18 ;  /* 0x000000120e0e7221 */ /* 0x000fe40000010000 */
[----:B------:R-:W-:Y:S02]  /*3d20*/  FADD.FTZ R13, R13, R17 ;  /* 0x000000110d0d7221 */ /* 0x000fe40000010000 */
[----:B------:R-:W-:-:S05]  /*3d30*/  FADD.FTZ R12, R12, R16 ;  /* 0x000000100c0c7221 */ /* 0x000fca0000010000 */
[----:B------:R0:W-:Y:S04]  /*3d40*/  STG.E.128 [R22.64], R12 ;  /* 0x0000000c16007986 */ /* 0x0001e8000c101d0a */
[----:B------:R-:W2:Y:S01]  /*3d50*/  LDG.E R26, [R26.64] ;  /* 0x0000000a1a1a7981 */ /* 0x000ea2000c1e1900 */
[----:B------:R-:W-:-:S06]  /*3d60*/  IMAD.WIDE.U32 R16, R11, R9, c[0x0][0x178] ;  /* 0x00005e000b107625 */ /* 0x000fcc00078e0009 */
[----:B------:R-:W4:Y:S01]  /*3d70*/  LDG.E.128.CONSTANT R16, [R16.64] ;  /* 0x0000000a10107981 */ /* 0x000f22000c1e9d00 */
[C---:B------:R-:W-:Y:S02]  /*3d80*/  FMUL.FTZ R21, R41.reuse, R12 ;  /* 0x0000000c29157220 */ /* 0x040fe40000410000 */
[C---:B------:R-:W-:Y:S02]  /*3d90*/  FMUL.FTZ R20, R41.reuse, R13 ;  /* 0x0000000d29147220 */ /* 0x040fe40000410000 */
[C---:B0-----:R-:W-:Y:S02]  /*3da0*/  FMUL.FTZ R13, R41.reuse, R14 ;  /* 0x0000000e290d7220 */ /* 0x041fe40000410000 */
[----:B------:R-:W-:Y:S01]  /*3db0*/  FMUL.FTZ R14, R41, R15 ;  /* 0x0000000f290e7220 */ /* 0x000fe20000410000 */
[----:B--2---:R-:W0:Y:S01]  /*3dc0*/  MUFU.RCP R10, R26 ;  /* 0x0000001a000a7308 */ /* 0x004e220000001000 */
[----:B----4-:R-:W-:Y:S02]  /*3dd0*/  FMUL.FTZ R21, R16, R21 ;  /* 0x0000001510157220 */ /* 0x010fe40000410000 */
[----:B------:R-:W-:-:S02]  /*3de0*/  FMUL.FTZ R25, R17, R20 ;  /* 0x0000001411197220 */ /* 0x000fc40000410000 */
[----:B------:R-:W-:Y:S02]  /*3df0*/  FMUL.FTZ R13, R18, R13 ;  /* 0x0000000d120d7220 */ /* 0x000fe40000410000 */
[----:B------:R-:W-:Y:S02]  /*3e00*/  FMUL.FTZ R19, R19, R14 ;  /* 0x0000000e13137220 */ /* 0x000fe40000410000 */
        /* <DEDUP_REMOVED lines=16> */
[----:B0-----:R-:W-:-:S04]  /*3f10*/  IMAD.WIDE.U32 R10, R21, 0x10, R50 ;  /* 0x00000010150a7825 */ /* 0x001fc800078e0032 */
[----:B------:R-:W-:Y:S01]  /*3f20*/  IMAD.WIDE.U32 R22, R21, 0x10, R48 ;  /* 0x0000001015167825 */ /* 0x000fe200078e0030 */
[----:B------:R-:W2:Y:S04]  /*3f30*/  LDG.E.128.CONSTANT R12, [R10.64] ;  /* 0x0000000a0a0c7981 */ /* 0x000ea8000c1e9d00 */
[----:B------:R-:W2:Y:S01]  /*3f40*/  LDG.E.128 R16, [R22.64] ;  /* 0x0000000a16107981 */ /* 0x000ea2000c1e1d00 */
[----:B------:R-:W-:-:S04]  /*3f50*/  SHF.R.U32.HI R20, RZ, 0x4, R21 ;  /* 0x00000004ff147819 */ /* 0x000fc80000011615 */
[----:B------:R-:W-:-:S05]  /*3f60*/  LOP3.LUT R25, R20, 0x3ffffff, RZ, 0xc0, !PT ;  /* 0x03ffffff14197812 */ /* 0x000fca00078ec0ff */
[----:B------:R-:W-:Y:S02]  /*3f70*/  IMAD R27, R8, R25, RZ ;  /* 0x00000019081b7224 */ /* 0x000fe400078e02ff */
[----:B------:R-:W-:-:S05]  /*3f80*/  IMAD.WIDE.U32 R24, R25, R7, R4 ;  /* 0x0000000719187225 */ /* 0x000fca00078e0004 */
[----:B------:R-:W-:Y:S01]  /*3f90*/  LEA R26, P0, R24, c[0x0][0x168], 0x2 ;  /* 0x00005a00181a7a11 */ /* 0x000fe200078010ff */
[----:B--2---:R-:W-:Y:S01]  /*3fa0*/  FADD.FTZ R15, R15, R19 ;  /* 0x000000130f0f7221 */ /* 0x004fe20000010000 */
[----:B------:R-:W-:Y:S01]  /*3fb0*/  IADD3 R19, R25, R27, RZ ;  /* 0x0000001b19137210 */ /* 0x000fe20007ffe0ff */
[----:B------:R-:W-:Y:S02]  /*3fc0*/  FADD.FTZ R14, R14, R18 ;  /* 0x000000120e0e7221 */ /* 0x000fe40000010000 */
[----:B------:R-:W-:Y:S01]  /*3fd0*/  FADD.FTZ R13, R13, R17 ;  /* 0x000000110d0d7221 */ /* 0x000fe20000010000 */
[----:B------:R-:W-:Y:S01]  /*3fe0*/  LEA.HI.X R27, R24, c[0x0][0x16c], R19, 0x2, P0 ;  /* 0x00005b00181b7a11 */ /* 0x000fe200000f1413 */
        /* <DEDUP_REMOVED lines=30> */
[----:B------:R-:W-:-:S04]  /*41d0*/  IMAD.WIDE.U32 R16, R21, 0x10, R50 ;  /* 0x0000001015107825 */ /* 0x000fc800078e0032 */
[----:B------:R-:W-:Y:S02]  /*41e0*/  IMAD.WIDE.U32 R22, R21, 0x10, R48 ;  /* 0x0000001015167825 */ /* 0x000fe400078e0030 */
[----:B------:R-:W2:Y:S04]  /*41f0*/  LDG.E.128.CONSTANT R16, [R16.64] ;  /* 0x0000000a10107981 */ /* 0x000ea8000c1e9d00 */
[----:B0-----:R-:W2:Y:S01]  /*4200*/  LDG.E.128 R12, [R22.64] ;  /* 0x0000000a160c7981 */ /* 0x001ea2000c1e1d00 */
[----:B------:R-:W-:-:S04]  /*4210*/  SHF.R.U32.HI R10, RZ, 0x4, R21 ;  /* 0x00000004ff0a7819 */ /* 0x000fc80000011615 */
[----:B------:R-:W-:-:S05]  /*4220*/  LOP3.LUT R11, R10, 0x3ffffff, RZ, 0xc0, !PT ;  /* 0x03ffffff0a0b7812 */ /* 0x000fca00078ec0ff */
[----:B------:R-:W-:-:S04]  /*4230*/  IMAD.WIDE.U32 R4, R11, R7, R4 ;  /* 0x000000070b047225 */ /* 0x000fc800078e0004 */
[----:B------:R-:W-:Y:S01]  /*4240*/  IMAD R11, R8, R11, RZ ;  /* 0x0000000b080b7224 */ /* 0x000fe200078e02ff */
[----:B------:R-:W-:-:S03]  /*4250*/  LEA R24, P0, R4, c[0x0][0x168], 0x2 ;  /* 0x00005a0004187a11 */ /* 0x000fc600078010ff */
[----:B------:R-:W-:-:S05]  /*4260*/  IMAD.IADD R5, R5, 0x1, R11 ;  /* 0x0000000105057824 */ /* 0x000fca00078e020b */
[----:B------:R-:W-:Y:S01]  /*4270*/  LEA.HI.X R25, R4, c[0x0][0x16c], R5, 0x2, P0 ;  /* 0x00005b0004197a11 */ /* 0x000fe200000f1405 */
[----:B------:R-:W-:-:S06]  /*4280*/  IMAD.WIDE.U32 R8, R21, R9, c[0x0][0x178] ;  /* 0x00005e0015087625 */ /* 0x000fcc00078e0009 */
[----:B------:R-:W4:Y:S01]  /*4290*/  LDG.E.128.CONSTANT R8, [R8.64] ;  /* 0x0000000a08087981 */ /* 0x000f22000c1e9d00 */
[----:B--2---:R-:W-:Y:S02]  /*42a0*/  FADD.FTZ R15, R19, R15 ;  /* 0x0000000f130f7221 */ /* 0x004fe40000010000 */
[----:B------:R-:W-:Y:S02]  /*42b0*/  FADD.FTZ R14, R18, R14 ;  /* 0x0000000e120e7221 */ /* 0x000fe40000010000 */
[----:B------:R-:W-:Y:S02]  /*42c0*/  FADD.FTZ R13, R17, R13 ;  /* 0x0000000d110d7221 */ /* 0x000fe40000010000 */
[----:B------:R-:W-:-:S05]  /*42d0*/  FADD.FTZ R12, R16, R12 ;  /* 0x0000000c100c7221 */ /* 0x000fca0000010000 */
[----:B------:R0:W-:Y:S04]  /*42e0*/  STG.E.128 [R22.64], R12 ;  /* 0x0000000c16007986 */ /* 0x0001e8000c101d0a */
[----:B------:R-:W2:Y:S01]  /*42f0*/  LDG.E R24, [R24.64] ;  /* 0x0000000a18187981 */ /* 0x000ea2000c1e1900 */
[C---:B------:R-:W-:Y:S02]  /*4300*/  FMUL.FTZ R5, R41.reuse, R12 ;  /* 0x0000000c29057220 */ /* 0x040fe40000410000 */
[C---:B------:R-:W-:Y:S02]  /*4310*/  FMUL.FTZ R16, R41.reuse, R13 ;  /* 0x0000000d29107220 */ /* 0x040fe40000410000 */
[----:B0-----:R-:W-:Y:S02]  /*4320*/  FMUL.FTZ R13, R41, R14 ;  /* 0x0000000e290d7220 */ /* 0x001fe40000410000 */
[----:B----4-:R-:W-:-:S02]  /*4330*/  FMUL.FTZ R5, R8, R5 ;  /* 0x0000000508057220 */ /* 0x010fc40000410000 */
[----:B------:R-:W-:Y:S02]  /*4340*/  FMUL.FTZ R7, R9, R16 ;  /* 0x0000001009077220 */ /* 0x000fe40000410000 */
[----:B------:R-:W-:Y:S02]  /*4350*/  FMUL.FTZ R13, R10, R13 ;  /* 0x0000000d0a0d7220 */ /* 0x000fe40000410000 */
[----:B------:R-:W-:-:S04]  /*4360*/  FMUL.FTZ R10, R41, R15 ;  /* 0x0000000f290a7220 */ /* 0x000fc80000410000 */
        /* <DEDUP_REMOVED lines=17> */
[----:B------:R-:W-:Y:S05]  /*4480*/  @!P0 BRA `(.L_x_2526) ;  /* 0xfffff2a000008947 */ /* 0x000fea000383ffff */
[----:B------:R-:W-:Y:S05]  /*4490*/  EXIT ;  /* 0x000000000000794d */ /* 0x000fea0003800000 */
        .weak           $__internal_62_$__cuda_sm20_div_s64
        .type           $__internal_62_$__cuda_sm20_div_s64,@function
        .size           $__internal_62_$__cuda_sm20_div_s64,($__internal_63_$__cuda_sm20_div_u64 - $__internal_62_$__cuda_sm20_div_s64)
$__internal_62_$__cuda_sm20_div_s64:
        /* <DEDUP_REMOVED lines=29> */
[----:B------:R-:W-:-:S03]  /*4670*/  IMAD.HI.U32 R12, R13, R25, RZ ;  /* 0x000000190d0c7227 */ /* 0x000fc600078e00ff */
[----:B------:R-:W-:Y:S01]  /*4680*/  IADD3.X R18, RZ, ~R11, RZ, P0, !PT ;  /* 0x8000000bff127210 */ /* 0x000fe200007fe4ff */
[----:B------:R-:W-:-:S04]  /*4690*/  IMAD.X R11, RZ, RZ, ~R16, P4 ;  /* 0x000000ffff0b7224 */ /* 0x000fc800020e0e10 */
[----:B------:R-:W-:-:S06]  /*46a0*/  IMAD.WIDE.U32 R12, P0, R13, R18, R12 ;  /* 0x000000120d0c7225 */ /* 0x000fcc000780000c */
[----:B------:R-:W-:Y:S01]  /*46b0*/  IMAD.HI.U32 R13, P1, R19, R25, R12 ;  /* 0x00000019130d7227 */ /* 0x000fe2000782000c */
[----:B------:R-:W-:-:S03]  /*46c0*/  SEL R25, R10, R17, !P3 ;  /* 0x000000110a197207 */ /* 0x000fc60005800000 */
[CC--:B------:R-:W-:Y:S02]  /*46d0*/  IMAD R12, R19.reuse, R18.reuse, RZ ;  /* 0x00000012130c7224 */ /* 0x0c0fe400078e02ff */
[----:B------:R-:W-:-:S03]  /*46e0*/  IMAD.HI.U32 R18, R19, R18, RZ ;  /* 0x0000001213127227 */ /* 0x000fc600078e00ff */
[----:B------:R-:W-:Y:S01]  /*46f0*/  IADD3 R13, P2, R12, R13, RZ ;  /* 0x0000000d0c0d7210 */ /* 0x000fe20007f5e0ff */
[----:B------:R-:W-:Y:S01]  /*4700*/  IMAD.X R19, R18, 0x1, R19, P0 ;  /* 0x0000000112137824 */ /* 0x000fe200000e0613 */
[-C--:B------:R-:W-:Y:S01]  /*4710*/  SEL R18, R11, R16.reuse, !P3 ;  /* 0x000000100b127207 */ /* 0x080fe20005800000 */
[----:B------:R-:W-:Y:S01]  /*4720*/  HFMA2.MMA R11, -RZ, RZ, 0, 0 ;  /* 0x00000000ff0b7435 */ /* 0x000fe200000001ff */
[----:B------:R-:W-:Y:S01]  /*4730*/  LOP3.LUT R16, R15, R16, RZ, 0x3c, !PT ;  /* 0x000000100f107212 */ /* 0x000fe200078e3cff */
[----:B------:R-:W-:Y:S01]  /*4740*/  IMAD.HI.U32 R10, R13, R25, RZ ;  /* 0x000000190d0a7227 */ /* 0x000fe200078e00ff */
[----:B------:R-:W-:-:S05]  /*4750*/  IADD3.X R19, RZ, RZ, R19, P2, P1 ;  /* 0x000000ffff137210 */ /* 0x000fca00017e2413 */
[----:B------:R-:W-:-:S04]  /*4760*/  IMAD.HI.U32 R12, R19, R18, RZ ;  /* 0x00000012130c7227 */ /* 0x000fc800078e00ff */
[----:B------:R-:W-:-:S04]  /*4770*/  IMAD.WIDE.U32 R10, R13, R18, R10 ;  /* 0x000000120d0a7225 */ /* 0x000fc800078e000a */
[C---:B------:R-:W-:Y:S02]  /*4780*/  IMAD R13, R19.reuse, R18, RZ ;  /* 0x00000012130d7224 */ /* 0x040fe400078e02ff */
[----:B------:R-:W-:-:S04]  /*4790*/  IMAD.HI.U32 R10, P0, R19, R25, R10 ;  /* 0x00000019130a7227 */ /* 0x000fc8000780000a */
[----:B------:R-:W-:Y:S01]  /*47a0*/  IMAD.X R12, RZ, RZ, R12, P0 ;  /* 0x000000ffff0c7224 */ /* 0x000fe200000e060c */
[----:B------:R-:W-:-:S05]  /*47b0*/  IADD3 R13, P1, R13, R10, RZ ;  /* 0x0000000a0d0d7210 */ /* 0x000fca0007f3e0ff */
[----:B------:R-:W-:-:S04]  /*47c0*/  IMAD.WIDE.U32 R10, R13, R8, RZ ;  /* 0x000000080d0a7225 */ /* 0x000fc800078e00ff */
[----:B------:R-:W-:Y:S01]  /*47d0*/  IMAD.X R17, RZ, RZ, R12, P1 ;  /* 0x000000ffff117224 */ /* 0x000fe200008e060c */
[----:B------:R-:W-:Y:S01]  /*47e0*/  IADD3 R25, P1, -R10, R25, RZ ;  /* 0x000000190a197210 */ /* 0x000fe20007f3e1ff */
[C---:B------:R-:W-:Y:S01]  /*47f0*/  IMAD R11, R13.reuse, R9, R11 ;  /* 0x000000090d0b7224 */ /* 0x040fe200078e020b */
[----:B------:R-:W-:Y:S02]  /*4800*/  IADD3 R10, P2, R13, 0x1, RZ ;  /* 0x000000010d0a7810 */ /* 0x000fe40007f5e0ff */
[-C--:B------:R-:W-:Y:S01]  /*4810*/  ISETP.GE.U32.AND P0, PT, R25, R8.reuse, PT ;  /* 0x000000081900720c */ /* 0x080fe20003f06070 */
[----:B------:R-:W-:Y:S02]  /*4820*/  IMAD R11, R17, R8, R11 ;  /* 0x00000008110b7224 */ /* 0x000fe400078e020b */
[----:B------:R-:W-:-:S03]  /*4830*/  IMAD.X R12, RZ, RZ, R17, P2 ;  /* 0x000000ffff0c7224 */ /* 0x000fc600010e0611 */
[----:B------:R-:W-:Y:S02]  /*4840*/  IADD3.X R27, ~R11, R18, RZ, P1, !PT ;  /* 0x000000120b1b7210 */ /* 0x000fe40000ffe5ff */
[----:B------:R-:W-:Y:S02]  /*4850*/  IADD3 R11, P1, R25, -R8, RZ ;  /* 0x80000008190b7210 */ /* 0x000fe40007f3e0ff */
[----:B------:R-:W-:-:S03]  /*4860*/  ISETP.GE.U32.AND.EX P0, PT, R27, R9, PT, P0 ;  /* 0x000000091b00720c */ /* 0x000fc60003f06100 */
[----:B------:R-:W-:Y:S01]  /*4870*/  IMAD.X R19, R27, 0x1, ~R9, P1 ;  /* 0x000000011b137824 */ /* 0x000fe200008e0e09 */
[----:B------:R-:W-:Y:S02]  /*4880*/  SEL R11, R11, R25, P0 ;  /* 0x000000190b0b7207 */ /* 0x000fe40000000000 */
[----:B------:R-:W-:Y:S02]  /*4890*/  SEL R13, R10, R13, P0 ;  /* 0x0000000d0a0d7207 */ /* 0x000fe40000000000 */
[----:B------:R-:W-:Y:S02]  /*48a0*/  SEL R19, R19, R27, P0 ;  /* 0x0000001b13137207 */ /* 0x000fe40000000000 */
[----:B------:R-:W-:Y:S02]  /*48b0*/  ISETP.GE.U32.AND P1, PT, R11, R8, PT ;  /* 0x000000080b00720c */ /* 0x000fe40003f26070 */
[----:B------:R-:W-:Y:S02]  /*48c0*/  SEL R10, R12, R17, P0 ;  /* 0x000000110c0a7207 */ /* 0x000fe40000000000 */
[----:B------:R-:W-:-:S02]  /*48d0*/  IADD3 R8, P2, R13, 0x1, RZ ;  /* 0x000000010d087810 */ /* 0x000fc40007f5e0ff */
[----:B------:R-:W-:Y:S02]  /*48e0*/  ISETP.GE.U32.AND.EX P0, PT, R19, R9, PT, P1 ;  /* 0x000000091300720c */ /* 0x000fe40003f06110 */
[-C--:B------:R-:W-:Y:S02]  /*48f0*/  IADD3.X R9, RZ, R10.reuse, RZ, P2, !PT ;  /* 0x0000000aff097210 */ /* 0x080fe400017fe4ff */
[----:B------:R-:W-:Y:S02]  /*4900*/  SEL R8, R8, R13, P0 ;  /* 0x0000000d08087207 */ /* 0x000fe40000000000 */
[----:B------:R-:W-:Y:S02]  /*4910*/  SEL R9, R9, R10, P0 ;  /* 0x0000000a09097207 */ /* 0x000fe40000000000 */
[----:B------:R-:W-:Y:S02]  /*4920*/  IADD3 R11, P2, RZ, -R8, RZ ;  /* 0x80000008ff0b7210 */ /* 0x000fe40007f5e0ff */
[----:B------:R-:W-:-:S02]  /*4930*/  ISETP.NE.U32.AND P0, PT, R53, RZ, PT ;  /* 0x000000ff3500720c */ /* 0x000fc40003f05070 */
[----:B------:R-:W-:Y:S01]  /*4940*/  ISETP.GE.AND P1, PT, R16, RZ, PT ;  /* 0x000000ff1000720c */ /* 0x000fe20003f26270 */
[----:B------:R-:W-:Y:S01]  /*4950*/  IMAD.X R10, RZ, RZ, ~R9, P2 ;  /* 0x000000ffff0a7224 */ /* 0x000fe200010e0e09 */
[----:B------:R-:W-:Y:S01]  /*4960*/  ISETP.NE.AND.EX P0, PT, R15, RZ, PT, P0 ;  /* 0x000000ff0f00720c */ /* 0x000fe20003f05300 */
[----:B------:R-:W-:Y:S01]  /*4970*/  IMAD.MOV.U32 R15, RZ, RZ, 0x0 ;  /* 0x00000000ff0f7424 */ /* 0x000fe200078e00ff */
[----:B------:R-:W-:Y:S02]  /*4980*/  SEL R8, R11, R8, !P1 ;  /* 0x000000080b087207 */ /* 0x000fe40004800000 */
[----:B------:R-:W-:Y:S02]  /*4990*/  SEL R9, R10, R9, !P1 ;  /* 0x000000090a097207 */ /* 0x000fe40004800000 */
[----:B------:R-:W-:Y:S02]  /*49a0*/  SEL R8, R8, 0xffffffff, P0 ;  /* 0xffffffff08087807 */ /* 0x000fe40000000000 */
[----:B------:R-:W-:Y:S01]  /*49b0*/  SEL R9, R9, 0xffffffff, P0 ;  /* 0xffffffff09097807 */ /* 0x000fe20000000000 */
[----:B------:R-:W-:Y:S06]  /*49c0*/  RET.REL.NODEC R14 `(_ZN4vllm31rms_norm_per_block_quant_kernelIfaLb1ELb1ELi64EEEvPT0_PfPKT_S6_PKffiiPS4_l) ;  /* 0xffffb6300e007950 */ /* 0x000fec0003c3ffff */
        .weak           $__internal_63_$__cuda_sm20_div_u64
        .type           $__internal_63_$__cuda_sm20_div_u64,@function
        .size           $__internal_63_$__cuda_sm20_div_u64,($__internal_64_$__cuda_sm20_rem_s64 - $__internal_63_$__cuda_sm20_div_u64)
$__internal_63_$__cuda_sm20_div_u64:
        /* <DEDUP_REMOVED lines=60> */
[----:B------:R-:W-:Y:S02]  /*4d90*/  MOV R11, 0x0 ;  /* 0x00000000000b7802 */ /* 0x000fe40000000f00 */
[----:B------:R-:W-:Y:S02]  /*4da0*/  ISETP.NE.AND.EX P1, PT, R15, RZ, PT, P1 ;  /* 0x000000ff0f00720c */ /* 0x000fe40003f25310 */
[----:B------:R-:W-:Y:S02]  /*4db0*/  SEL R8, R8, R13, P0 ;  /* 0x0000000d08087207 */ /* 0x000fe40000000000 */
[----:B------:R-:W-:Y:S02]  /*4dc0*/  SEL R9, R9, R12, P0 ;  /* 0x0000000c09097207 */ /* 0x000fe40000000000 */
[----:B------:R-:W-:Y:S02]  /*4dd0*/  SEL R8, R8, 0xffffffff, P1 ;  /* 0xffffffff08087807 */ /* 0x000fe40000800000 */
[----:B------:R-:W-:Y:S01]  /*4de0*/  SEL R9, R9, 0xffffffff, P1 ;  /* 0xffffffff09097807 */ /* 0x000fe20000800000 */
[----:B------:R-:W-:Y:S06]  /*4df0*/  RET.REL.NODEC R10 `(_ZN4vllm31rms_norm_per_block_quant_kernelIfaLb1ELb1ELi64EEEvPT0_PfPKT_S6_PKffiiPS4_l) ;  /* 0xffffb2000a007950 */ /* 0x000fec0003c3ffff */
        .weak           $__internal_64_$__cuda_sm20_rem_s64
        .type           $__internal_64_$__cuda_sm20_rem_s64,@function
        .size           $__internal_64_$__cuda_sm20_rem_s64,(.L_x_3097 - $__internal_64_$__cuda_sm20_rem_s64)
$__internal_64_$__cuda_sm20_rem_s64:
        /* <DEDUP_REMOVED lines=34> */
[----:B------:R-:W-:Y:S02]  /*5020*/  SEL R22, R21, R24, !P1 ;  /* 0x0000001815167207 */ /* 0x000fe40004800000 */
[----:B------:R-:W-:Y:S01]  /*5030*/  IADD3.X R24, RZ, ~R11, RZ, P4, !PT ;  /* 0x8000000bff187210 */ /* 0x000fe200027fe4ff */
[----:B------:R-:W-:Y:S01]  /*5040*/  IMAD.HI.U32 R20, R25, R20, RZ ;  /* 0x0000001419147227 */ /* 0x000fe200078e00ff */
[----:B------:R-:W-:Y:S02]  /*5050*/  IADD3 R23, P3, R26, R23, RZ ;  /* 0x000000171a177210 */ /* 0x000fe40007f7e0ff */
[----:B------:R-:W-:Y:S01]  /*5060*/  SEL R24, R24, R11, !P1 ;  /* 0x0000000b18187207 */ /* 0x000fe20004800000 */
[----:B------:R-:W-:-:S02]  /*5070*/  IMAD.X R25, R20, 0x1, R25, P0 ;  /* 0x0000000114197824 */ /* 0x000fc400000e0619 */
        /* <DEDUP_REMOVED lines=27> */
[----:B------:R-:W-:Y:S02]  /*5230*/  IADD3 R11, P2, RZ, -R4, RZ ;  /* 0x80000004ff0b7210 */ /* 0x000fe40007f5e0ff */
[----:B------:R-:W-:-:S03]  /*5240*/  ISETP.NE.U32.AND P0, PT, R10, RZ, PT ;  /* 0x000000ff0a00720c */ /* 0x000fc60003f05070 */
[----:B------:R-:W-:Y:S01]  /*5250*/  IMAD.X R10, RZ, RZ, ~R5, P2 ;  /* 0x000000ffff0a7224 */ /* 0x000fe200010e0e05 */
[----:B------:R-:W-:Y:S02]  /*5260*/  ISETP.NE.AND.EX P0, PT, R7, RZ, PT, P0 ;  /* 0x000000ff0700720c */ /* 0x000fe40003f05300 */
[----:B------:R-:W-:Y:S02]  /*5270*/  SEL R7, R11, R4, !P1 ;  /* 0x000000040b077207 */ /* 0x000fe40004800000 */
[----:B------:R-:W-:Y:S01]  /*5280*/  SEL R10, R10, R5, !P1 ;  /* 0x000000050a0a7207 */ /* 0x000fe20004800000 */
[----:B------:R-:W-:Y:S01]  /*5290*/  IMAD.MOV.U32 R5, RZ, RZ, 0x0 ;  /* 0x00000000ff057424 */ /* 0x000fe200078e00ff */
[----:B------:R-:W-:Y:S02]  /*52a0*/  MOV R4, R8 ;  /* 0x0000000800047202 */ /* 0x000fe40000000f00 */
[----:B------:R-:W-:Y:S02]  /*52b0*/  SEL R7, R7, 0xffffffff, P0 ;  /* 0xffffffff07077807 */ /* 0x000fe40000000000 */
[----:B------:R-:W-:Y:S01]  /*52c0*/  SEL R10, R10, 0xffffffff, P0 ;  /* 0xffffffff0a0a7807 */ /* 0x000fe20000000000 */
[----:B------:R-:W-:Y:S06]  /*52d0*/  RET.REL.NODEC R4 `(_ZN4vllm31rms_norm_per_block_quant_kernelIfaLb1ELb1ELi64EEEvPT0_PfPKT_S6_PKffiiPS4_l) ;  /* 0xffffad2004007950 */ /* 0x000fec0003c3ffff */
.L_x_2527:
        /* <DEDUP_REMOVED lines=10> */
.L_x_3097:


//--------------------- .text._ZN4vllm31rms_norm_per_block_quant_kernelIfN3c1013Float8_e4m3fnELb1ELb1ELi64EEEvPT0_PfPKT_S8_PKffiiPS6_l --------------------------
	.section	.text._ZN4vllm31rms_norm_per_block_quant_kernelIfN3c1013Float8_e4m3fnELb1ELb1ELi64EEEvPT0_PfPKT_S8_PKffiiPS6_l,"ax",@progbits
	.sectioninfo	@"SHI_REGISTERS=55"
	.align	128
        .global         _ZN4vllm31rms_norm_per_block_quant_kernelIfN3c1013Float8_e4m3fnELb1ELb1ELi64EEEvPT0_PfPKT_S8_PKffiiPS6_l
        .type           _ZN4vllm31rms_norm_per_block_quant_kernelIfN3c1013Float8_e4m3fnELb1ELb1ELi64EEEvPT0_PfPKT_S8_PKffiiPS6_l,@function
        .size           _ZN4vllm31rms_norm_per_block_quant_kernelIfN3c1013Float8_e4m3fnELb1ELb1ELi64EEEvPT0_PfPKT_S8_PKffiiPS6_l,(.L_x_3100 - _ZN4vllm31rms_norm_per_block_quant_kernelIfN3c1013Float8_e4m3fnELb1ELb1ELi64EEEvPT0_PfPKT_S8_PKffiiPS6_l)
        .other          _ZN4vllm31rms_norm_per_block_quant_kernelIfN3c1013Float8_e4m3fnELb1ELb1ELi64EEEvPT0_PfPKT_S8_PKffiiPS6_l,@"STO_CUDA_ENTRY STV_DEFAULT"
_ZN4vllm31rms_norm_per_block_quant_kernelIfN3c1013Float8_e4m3fnELb1ELb1ELi64EEEvPT0_PfPKT_S8_PKffiiPS6_l:
.text._ZN4vllm31rms_norm_per_block_quant_kernelIfN3c1013Float8_e4m3fnELb1ELb1ELi64EEEvPT0_PfPKT_S8_PKffiiPS6_l:
        /* <DEDUP_REMOVED lines=26> */
.L_x_2530:
        /* <DEDUP_REMOVED lines=68> */
.L_x_2529:
[----:B------:R-:W-:Y:S05]  /*05e0*/  BSYNC B0 ;  /* 0x0000000000007941 */ /* 0x000fea0003800000 */
.L_x_2528:
        /* <DEDUP_REMOVED lines=101> */
.L_x_2532:
        /* <DEDUP_REMOVED lines=58> */
.L_x_2533:
[----:B0-----:R-:W-:Y:S05]  /*0fe0*/  BSYNC B0 ;  /* 0x0000000000007941 */ /* 0x001fea0003800000 */
.L_x_2531:
        /* <DEDUP_REMOVED lines=20> */
[----:B01----:R-:W-:Y:S05]  /*1130*/  CALL.REL.NOINC `($__internal_65_$__cuda_sm20_div_s64) ;  /* 0x0000455000007944 */ /* 0x003fea0003c00000 */
[----:B------:R-:W-:Y:S02]  /*1140*/  IMAD.MOV.U32 R42, RZ, RZ, R12 ;  /* 0x000000ffff2a7224 */ /* 0x000fe400078e000c */
[----:B------:R-:W-:Y:S01]  /*1150*/  IMAD.MOV.U32 R43, RZ, RZ, R13 ;  /* 0x000000ffff2b7224 */ /* 0x000fe200078e000d */
[----:B------:R-:W-:Y:S05]  /*1160*/  BRA `(.L_x_2535) ;  /* 0x0000018000007947 */ /* 0x000fea0003800000 */
.L_x_2534:
        /* <DEDUP_REMOVED lines=24> */
.L_x_2535:
        /* <DEDUP_REMOVED lines=9> */
[----:B-1----:R-:W-:Y:S05]  /*1380*/  CALL.REL.NOINC `($__internal_65_$__cuda_sm20_div_s64) ;  /* 0x0000430000007944 */ /* 0x002fea0003c00000 */
        /* <DEDUP_REMOVED lines=10> */
.L_x_2537:
        /* <DEDUP_REMOVED lines=22> */
.L_x_2538:
[----:B------:R-:W-:Y:S05]  /*1590*/  BSYNC B0 ;  /* 0x0000000000007941 */ /* 0x000fea0003800000 */
.L_x_2536:
        /* <DEDUP_REMOVED lines=36> */
[----:B-1----:R-:W-:Y:S05]  /*17e0*/  CALL.REL.NOINC `($__internal_66_$__cuda_sm20_div_u64) ;  /* 0x000043e000007944 */ /* 0x002fea0003c00000 */
[----:B------:R-:W-:Y:S02]  /*17f0*/  IMAD.MOV.U32 R8, RZ, RZ, R5 ;  /* 0x000000ffff087224 */ /* 0x000fe400078e0005 */
[----:B------:R-:W-:Y:S01]  /*1800*/  IMAD.MOV.U32 R9, RZ, RZ, R10 ;  /* 0x000000ffff097224 */ /* 0x000fe200078e000a */
[----:B------:R-:W-:Y:S05]  /*1810*/  BRA `(.L_x_2543) ;  /* 0x0000013000007947 */ /* 0x000fea0003800000 */
.L_x_2542:
        /* <DEDUP_REMOVED lines=19> */
.L_x_2543:
[----:B------:R-:W-:Y:S05]  /*1950*/  BSYNC B1 ;  /* 0x0000000000017941 */ /* 0x000fea0003800000 */
.L_x_2541:
        /* <DEDUP_REMOVED lines=11> */
.L_x_2546:
        /* <DEDUP_REMOVED lines=34> */
.L_x_2545:
[----:B------:R-:W-:Y:S05]  /*1c30*/  BSYNC B1 ;  /* 0x0000000000017941 */ /* 0x000fea0003800000 */
.L_x_2544:
        /* <DEDUP_REMOVED lines=15> */
.L_x_2547:
        /* <DEDUP_REMOVED lines=109> */
.L_x_2540:
[----:B------:R-:W-:Y:S05]  /*2400*/  BSYNC B0 ;  /* 0x0000000000007941 */ /* 0x000fea0003800000 */
.L_x_2539:
        /* <DEDUP_REMOVED lines=16> */
[----:B-1----:R-:W-:Y:S05]  /*2510*/  CALL.REL.NOINC `($__internal_65_$__cuda_sm20_div_s64) ;  /* 0x0000317000007944 */ /* 0x002fea0003c00000 */
[----:B------:R-:W-:Y:S05]  /*2520*/  BRA `(.L_x_2549) ;  /* 0x0000017000007947 */ /* 0x000fea0003800000 */
.L_x_2548:
        /* <DEDUP_REMOVED lines=23> */
.L_x_2549:
        /* <DEDUP_REMOVED lines=32> */
.L_x_2558:
        /* <DEDUP_REMOVED lines=80> */
.L_x_2556:
[----:B------:R-:W-:Y:S05]  /*2da0*/  BSYNC B2 ;  /* 0x0000000000027941 */ /* 0x000fea0003800000 */
.L_x_2555:
[----:B------:R-:W-:Y:S05]  /*2db0*/  @!P0 BRA `(.L_x_2554) ;  /* 0x0000015000008947 */ /* 0x000fea0003800000 */
[----:B0-----:R0:W2:Y:S01]  /*2dc0*/  LDS R45, [R18] ;  /* 0x00000000122d7984 */ /* 0x0010a20000000800 */
[----:B------:R-:W-:-:S03]  /*2dd0*/  LEA R38, R44, 0x180, 0x2 ;  /* 0x000001802c267811 */ /* 0x000fc600078e10ff */
.L_x_2557:
        /* <DEDUP_REMOVED lines=19> */
.L_x_2554:
[----:B------:R-:W-:Y:S05]  /*2f10*/  BSYNC B1 ;  /* 0x0000000000017941 */ /* 0x000fea0003800000 */
.L_x_2553:
        /* <DEDUP_REMOVED lines=43> */
.L_x_2552:
[----:B------:R-:W-:Y:S05]  /*31d0*/  BSYNC B0 ;  /* 0x0000000000007941 */ /* 0x000fea0003800000 */
.L_x_2551:
[----:B------:R-:W-:Y:S02]  /*31e0*/  IADD3 R27, R27, 0x1, RZ ;  /* 0x000000011b1b7810 */ /* 0x000fe40007ffe0ff */
[----:B------:R-:W-:Y:S02]  /*31f0*/  IADD3 R29, P1, R29, 0x1, RZ ;  /* 0x000000011d1d7810 */ /* 0x000fe40007f3e0ff */
[----:B------:R-:W-:-:S03]  /*3200*/  ISETP.GT.U32.AND P0, PT, R12, R27, PT ;  /* 0x0000001b0c00720c */ /* 0x000fc60003f04070 */
[----:B------:R-:W-:Y:S01]  /*3210*/  IMAD.X R26, RZ, RZ, R26, P1 ;  /* 0x000000ffff1a7224 */ /* 0x000fe200008e061a */
[----:B------:R-:W-:-:S13]  /*3220*/  ISETP.GT.AND.EX P0, PT, R13, RZ, PT, P0 ;  /* 0x000000ff0d00720c */ /* 0x000fda0003f04300 */
[----:B------:R-:W-:Y:S05]  /*3230*/  @P0 BRA `(.L_x_2558) ;  /* 0xfffff66000000947 */ /* 0x000fea000383ffff */
.L_x_2550:
[----:B------:R-:W-:Y:S01]  /*3240*/  IADD3 R3, P0, R0, 0x10, RZ ;  /* 0x0000001000037810 */ /* 0x000fe20007f1e0ff */
[----:B------:R-:W-:Y:S01]  /*3250*/  USHF.R.S32.HI UR4, URZ, 0x1f, UR13 ;  /* 0x0000001f3f047899 */ /* 0x000fe2000801140d */
[----:B------:R-:W-:-:S03]  /*3260*/  LEA R0, P1, R40, R36, 0x4 ;  /* 0x0000002428007211 */ /* 0x000fc600078220ff */
[----:B------:R-:W-:Y:S01]  /*3270*/  IMAD.X R2, RZ, RZ, R2, P0 ;  /* 0x000000ffff027224 */ /* 0x000fe200000e0602 */
[----:B------:R-:W-:-:S04]  /*3280*/  ISETP.LT.U32.AND P0, PT, R3, UR13, PT ;  /* 0x0000000d03007c0c */ /* 0x000fc8000bf01070 */
[----:B------:R-:W-:-:S04]  /*3290*/  ISETP.LT.AND.EX P0, PT, R2, UR4, PT, P0 ;  /* 0x0000000402007c0c */ /* 0x000fc8000bf01300 */
[----:B------:R-:W-:Y:S02]  /*32a0*/  SEL R5, R3, UR13, P0 ;  /* 0x0000000d03057c07 */ /* 0x000fe40008000000 */
[----:B------:R-:W-:Y:S01]  /*32b0*/  SEL R3, R2, UR4, P0 ;  /* 0x0000000402037c07 */ /* 0x000fe20008000000 */
[----:B------:R-:W-:Y:S01]  /*32c0*/  WARPSYNC 0xffffffff ;  /* 0xffffffff00007948 */ /* 0x000fe20003800000 */
[----:B------:R-:W-:Y:S01]  /*32d0*/  LEA.HI.X R2, R40, R7, R41, 0x4, P1 ;  /* 0x0000000728027211 */ /* 0x000fe200008f2429 */
        /* <DEDUP_REMOVED lines=23> */
[----:B----4-:R-:W-:Y:S01]  /*3450*/  IMAD.MOV.U32 R14, RZ, RZ, R4 ;  /* 0x000000ffff0e7224 */ /* 0x010fe200078e0004 */
[----:B------:R-:W-:Y:S01]  /*3460*/  MOV R6, 0x34a0 ;  /* 0x000034a000067802 */ /* 0x000fe20000000f00 */
[----:B------:R-:W-:Y:S02]  /*3470*/  IMAD.MOV.U32 R7, RZ, RZ, c[0x0][0x1a0] ;  /* 0x00006800ff077624 */ /* 0x000fe400078e00ff */
[----:B------:R-:W-:Y:S02]  /*3480*/  IMAD.MOV.U32 R8, RZ, RZ, c[0x0][0x1a4] ;  /* 0x00006900ff087624 */ /* 0x000fe400078e00ff */
[----:B-123--:R-:W-:Y:S05]  /*3490*/  CALL.REL.NOINC `($__internal_67_$__cuda_sm20_rem_s64) ;  /* 0x00002b7000007944 */ /* 0x00efea0003c00000 */
[----:B------:R-:W-:Y:S05]  /*34a0*/  BRA `(.L_x_2562) ;  /* 0x0000013000007947 */ /* 0x000fea0003800000 */
.L_x_2561:
        /* <DEDUP_REMOVED lines=19> */
.L_x_2562:
        /* <DEDUP_REMOVED lines=13> */
.L_x_2560:
[----:B------:R-:W-:Y:S05]  /*36b0*/  BSYNC B0 ;  /* 0x0000000000007941 */ /* 0x000fea0003800000 */
.L_x_2559:
        /* <DEDUP_REMOVED lines=12> */
[----:B----4-:R-:W-:Y:S01]  /*3780*/  IMAD.MOV.U32 R14, RZ, RZ, R0 ;  /* 0x000000ffff0e7224 */ /* 0x010fe200078e0000 */
[----:B------:R-:W-:Y:S01]  /*3790*/  MOV R6, 0x37e0 ;  /* 0x000037e000067802 */ /* 0x000fe20000000f00 */
[----:B------:R-:W-:Y:S02]  /*37a0*/  IMAD.MOV.U32 R5, RZ, RZ, R4 ;  /* 0x000000ffff057224 */ /* 0x000fe400078e0004 */
[----:B------:R-:W-:Y:S02]  /*37b0*/  IMAD.MOV.U32 R7, RZ, RZ, c[0x0][0x1a0] ;  /* 0x00006800ff077624 */ /* 0x000fe400078e00ff */
[----:B------:R-:W-:Y:S02]  /*37c0*/  IMAD.MOV.U32 R8, RZ, RZ, c[0x0][0x1a4] ;  /* 0x00006900ff087624 */ /* 0x000fe400078e00ff */
[----:B-123--:R-:W-:Y:S05]  /*37d0*/  CALL.REL.NOINC `($__internal_67_$__cuda_sm20_rem_s64) ;  /* 0x0000283000007944 */ /* 0x00efea0003c00000 */
[----:B------:R-:W-:Y:S05]  /*37e0*/  BRA `(.L_x_2564) ;  /* 0x0000013000007947 */ /* 0x000fea0003800000 */
.L_x_2563:
        /* <DEDUP_REMOVED lines=18> */
[----:B------:R-:W-:-:S04]  /*3910*/  IMAD.MOV.U32 R2, RZ, RZ, R7 ;  /* 0x000000ffff027224 */ /* 0x000fc800078e0007 */
.L_x_2564:
[----:B------:R-:W0:Y:S01]  /*3920*/  S2R R6, SR_TID.X ;  /* 0x0000000000067919 */ /* 0x000e220000002100 */
[----:B------:R-:W-:Y:S01]  /*3930*/  IADD3 R0, P0, -R2, R0, RZ ;  /* 0x0000000002007210 */ /* 0x000fe20007f1e1ff */
[----:B------:R-:W-:Y:S02]  /*3940*/  ULDC.64 UR4, c[0x0][0x160] ;  /* 0x0000580000047ab9 */ /* 0x000fe40000000a00 */
[----:B------:R-:W-:Y:S02]  /*3950*/  UIADD3 UR10, UP0, UR10, UR4, URZ ;  /* 0x000000040a0a7290 */ /* 0x000fe4000ff1e03f */
[----:B------:R-:W-:Y:S02]  /*3960*/  IMAD.X R2, R4, 0x1, ~R3, P0 ;  /* 0x0000000104027824 */ /* 0x000fe400000e0e03 */
[----:B------:R-:W-:Y:S02]  /*3970*/  UIADD3.X UR16, UR16, UR5, URZ, UP0, !UPT ;  /* 0x0000000510107290 */ /* 0x000fe400087fe43f */
.L_x_2598:
[----:B------:R-:W-:Y:S02]  /*3980*/  IMAD.MOV.U32 R13, RZ, RZ, 0x10 ;  /* 0x00000010ff0d7424 */ /* 0x000fe400078e00ff */
[----:B------:R-:W-:-:S02]  /*3990*/  IMAD.MOV.U32 R17, RZ, RZ, 0x10 ;  /* 0x00000010ff117424 */ /* 0x000fc400078e00ff */
[----:B0-----:R-:W-:-:S04]  /*39a0*/  IMAD.WIDE.U32 R12, R6, R13, UR8 ;  /* 0x00000008060c7e25 */ /* 0x001fc8000f8e000d */
[----:B------:R-:W-:Y:S02]  /*39b0*/  IMAD.WIDE.U32 R16, R6, R17, UR6 ;  /* 0x0000000606107e25 */ /* 0x000fe4000f8e0011 */
[----:B----4-:R-:W4:Y:S04]  /*39c0*/  LDG.E.128.CONSTANT R12, [R12.64] ;  /* 0x000000120c0c7981 */ /* 0x010f28000c1e9d00 */
[----:B------:R-:W4:Y:S01]  /*39d0*/  LDG.E.128 R8, [R16.64] ;  /* 0x0000001210087981 */ /* 0x000f22000c1e1d00 */
[----:B------:R-:W-:Y:S01]  /*39e0*/  SHF.R.U32.HI R3, RZ, 0x4, R6 ;  /* 0x00000004ff037819 */ /* 0x000fe20000011606 */
[----:B------:R-:W-:Y:S02]  /*39f0*/  IMAD.U32 R4, RZ, RZ, UR12 ;  /* 0x0000000cff047e24 */ /* 0x000fe4000f8e00ff */
[----:B------:R-:W-:Y:S01]  /*3a00*/  IMAD.MOV.U32 R5, RZ, RZ, RZ ;  /* 0x000000ffff057224 */ /* 0x000fe200078e00ff */
[----:B------:R-:W-:-:S05]  /*3a10*/  LOP3.LUT R3, R3, 0x3ffffff, RZ, 0xc0, !PT ;  /* 0x03ffffff03037812 */ /* 0x000fca00078ec0ff */
[----:B------:R-:W-:Y:S02]  /*3a20*/  IMAD R7, R2, R3, RZ ;  /* 0x0000000302077224 */ /* 0x000fe400078e02ff */
[----:B--23--:R-:W-:-:S04]  /*3a30*/  IMAD.WIDE.U32 R18, R3, R0, R4 ;  /* 0x0000000003127225 */ /* 0x00cfc800078e0004 */
[----:B------:R-:W-:Y:S01]  /*3a40*/  IMAD.IADD R3, R19, 0x1, R7 ;  /* 0x0000000113037824 */ /* 0x000fe200078e0207 */
[----:B------:R-:W-:-:S04]  /*3a50*/  LEA R20, P0, R18, c[0x0][0x168], 0x2 ;  /* 0x00005a0012147a11 */ /* 0x000fc800078010ff */
[----:B------:R-:W-:Y:S01]  /*3a60*/  LEA.HI.X R21, R18, c[0x0][0x16c], R3, 0x2, P0 ;  /* 0x00005b0012157a11 */ /* 0x000fe200000f1403 */
[----:B------:R-:W-:Y:S02]  /*3a70*/  IMAD.MOV.U32 R3, RZ, RZ, 0x10 ;  /* 0x00000010ff037424 */ /* 0x000fe400078e00ff */
[----:B----4-:R-:W-:Y:S02]  /*3a80*/  FADD.FTZ R9, R13, R9 ;  /* 0x000000090d097221 */ /* 0x010fe40000010000 */
[----:B------:R-:W-:Y:S02]  /*3a90*/  FADD.FTZ R10, R14, R10 ;  /* 0x0000000a0e0a7221 */ /* 0x000fe40000010000 */
[----:B------:R-:W-:Y:S02]  /*3aa0*/  FADD.FTZ R11, R15, R11 ;  /* 0x0000000b0f0b7221 */ /* 0x000fe40000010000 */
[----:B------:R-:W-:-:S05]  /*3ab0*/  FADD.FTZ R8, R12, R8 ;  /* 0x000000080c087221 */ /* 0x000fca0000010000 */
[----:B------:R0:W-:Y:S04]  /*3ac0*/  STG.E.128 [R16.64], R8 ;  /* 0x0000000810007986 */ /* 0x0001e8000c101d12 */
[----:B------:R-:W2:Y:S01]  /*3ad0*/  LDG.E R20, [R20.64] ;  /* 0x0000001214147981 */ /* 0x000ea2000c1e1900 */
[----:B------:R-:W-:-:S06]  /*3ae0*/  IMAD.WIDE.U32 R12, R6, R3, c[0x0][0x178] ;  /* 0x00005e00060c7625 */ /* 0x000fcc00078e0003 */
[----:B------:R-:W3:Y:S01]  /*3af0*/  LDG.E.128.CONSTANT R12, [R12.64] ;  /* 0x000000120c0c7981 */ /* 0x000ee2000c1e9d00 */
[----:B-1----:R-:W-:Y:S01]  /*3b00*/  FMUL.FTZ R7, R8, UR23 ;  /* 0x0000001708077c20 */ /* 0x002fe20008410000 */
        /* <DEDUP_REMOVED lines=15> */
[----:B0-----:R-:W-:Y:S01]  /*3c00*/  FMNMX.FTZ R9, R7, -448, !PT ;  /* 0xc3e0000007097809 */ /* 0x001fe20007810000 */
[----:B------:R-:W-:Y:S01]  /*3c10*/  IMAD.MOV.U32 R7, RZ, RZ, 0x7f ;  /* 0x0000007fff077424 */ /* 0x000fe200078e00ff */
[----:B------:R-:W-:Y:S02]  /*3c20*/  FMNMX.FTZ R14, R14, 448, PT ;  /* 0x43e000000e0e7809 */ /* 0x000fe40003810000 */
[----:B------:R-:W-:Y:S02]  /*3c30*/  LOP3.LUT R12, R9, 0x7fffffff, RZ, 0xc0, !PT ;  /* 0x7fffffff090c7812 */ /* 0x000fe400078ec0ff */
[----:B------:R-:W-:Y:S02]  /*3c40*/  FMNMX.FTZ R15, R15, 448, PT ;  /* 0x43e000000f0f7809 */ /* 0x000fe40003810000 */
[----:B------:R-:W-:Y:S02]  /*3c50*/  ISETP.GT.U32.AND P2, PT, R12, 0x43efffff, PT ;  /* 0x43efffff0c00780c */ /* 0x000fe40003f44070 */
        /* <DEDUP_REMOVED lines=21> */
.L_x_2566:
[----:B------:R-:W-:Y:S05]  /*3db0*/  BSYNC B0 ;  /* 0x0000000000007941 */ /* 0x000fea0003800000 */
.L_x_2565:
        /* <DEDUP_REMOVED lines=11> */
.L_x_2568:
[----:B------:R-:W-:Y:S05]  /*3e70*/  BSYNC B0 ;  /* 0x0000000000007941 */ /* 0x000fea0003800000 */
.L_x_2567:
        /* <DEDUP_REMOVED lines=15> */
.L_x_2570:
[----:B------:R-:W-:Y:S05]  /*3f70*/  BSYNC B0 ;  /* 0x0000000000007941 */ /* 0x000fea0003800000 */
.L_x_2569:
        /* <DEDUP_REMOVED lines=12> */
.L_x_2572:
[----:B------:R-:W-:Y:S05]  /*4040*/  BSYNC B0 ;  /* 0x0000000000007941 */ /* 0x000fea0003800000 */
.L_x_2571:
        /* <DEDUP_REMOVED lines=9> */
[----:B------:R-:W-:Y:S02]  /*40e0*/  IMAD.MOV.U32 R17, RZ, RZ, 0x10 ;  /* 0x00000010ff117424 */ /* 0x000fe400078e00ff */
[----:B0-----:R-:W-:Y:S02]  /*40f0*/  IMAD.MOV.U32 R7, RZ, RZ, 0x10 ;  /* 0x00000010ff077424 */ /* 0x001fe400078e00ff */
[----:B------:R-:W-:-:S04]  /*4100*/  IMAD.WIDE.U32 R16, R8, R17, UR8 ;  /* 0x0000000808107e25 */ /* 0x000fc8000f8e0011 */
[----:B------:R-:W-:Y:S02]  /*4110*/  IMAD.WIDE.U32 R6, R8, R7, UR6 ;  /* 0x0000000608067e25 */ /* 0x000fe4000f8e0007 */
[----:B------:R-:W2:Y:S04]  /*4120*/  LDG.E.128.CONSTANT R16, [R16.64] ;  /* 0x0000001210107981 */ /* 0x000ea8000c1e9d00 */
        /* <DEDUP_REMOVED lines=8> */
[----:B--2---:R-:W-:Y:S02]  /*41b0*/  FADD.FTZ R13, R17, R13 ;  /* 0x0000000d110d7221 */ /* 0x004fe40000010000 */
[----:B------:R-:W-:Y:S02]  /*41c0*/  FADD.FTZ R14, R18, R14 ;  /* 0x0000000e120e7221 */ /* 0x000fe40000010000 */
[----:B------:R-:W-:Y:S02]  /*41d0*/  FADD.FTZ R15, R19, R15 ;  /* 0x0000000f130f7221 */ /* 0x000fe40000010000 */
        /* <DEDUP_REMOVED lines=9> */
[----:B------:R-:W-:Y:S02]  /*4270*/  FMUL.FTZ R22, R15, UR23 ;  /* 0x000000170f167c20 */ /* 0x000fe40008410000 */
[----:B0-----:R-:W-:Y:S01]  /*4280*/  IMAD.MOV.U32 R6, RZ, RZ, 0x7f ;  /* 0x0000007fff067424 */ /* 0x001fe200078e00ff */
[----:B--2---:R-:W0:Y:S01]  /*4290*/  MUFU.RCP R24, R20 ;  /* 0x0000001400187308 */ /* 0x004e220000001000 */
[----:B---3--:R-:W-:-:S02]  /*42a0*/  FMUL.FTZ R9, R16, R9 ;  /* 0x0000000910097220 */ /* 0x008fc40000410000 */
[----:B------:R-:W-:Y:S02]  /*42b0*/  FMUL.FTZ R10, R17, R10 ;  /* 0x0000000a110a7220 */ /* 0x000fe40000410000 */
[----:B------:R-:W-:Y:S02]  /*42c0*/  FMUL.FTZ R11, R18, R11 ;  /* 0x0000000b120b7220 */ /* 0x000fe40000410000 */
[----:B------:R-:W-:Y:S02]  /*42d0*/  FMUL.FTZ R19, R19, R22 ;  /* 0x0000001613137220 */ /* 0x000fe40000410000 */
[-C--:B0-----:R-:W-:Y:S02]  /*42e0*/  FMUL.FTZ R9, R9, R24.reuse ;  /* 0x0000001809097220 */ /* 0x081fe40000410000 */
[-C--:B------:R-:W-:Y:S02]  /*42f0*/  FMUL.FTZ R10, R10, R24.reuse ;  /* 0x000000180a0a7220 */ /* 0x080fe40000410000 */
[-C--:B------:R-:W-:Y:S01]  /*4300*/  FMUL.FTZ R11, R11, R24.reuse ;  /* 0x000000180b0b7220 */ /* 0x080fe20000410000 */
[----:B------:R-:W-:Y:S01]  /*4310*/  FMNMX.FTZ R9, R9, 448, PT ;  /* 0x43e0000009097809 */ /* 0x000fe20003810000 */
[----:B------:R-:W-:Y:S01]  /*4320*/  FMUL.FTZ R19, R19, R24 ;  /* 0x0000001813137220 */ /* 0x000fe20000410000 */
[----:B------:R-:W-:-:S02]  /*4330*/  FMNMX.FTZ R10, R10, 448, PT ;  /* 0x43e000000a0a7809 */ /* 0x000fc40003810000 */
[----:B------:R-:W-:Y:S02]  /*4340*/  FMNMX.FTZ R12, R9, -448, !PT ;  /* 0xc3e00000090c7809 */ /* 0x000fe40007810000 */
        /* <DEDUP_REMOVED lines=25> */
.L_x_2574:
[----:B------:R-:W-:Y:S05]  /*44e0*/  BSYNC B0 ;  /* 0x0000000000007941 */ /* 0x000fea0003800000 */
.L_x_2573:
        /* <DEDUP_REMOVED lines=11> */
.L_x_2576:
[----:B------:R-:W-:Y:S05]  /*45a0*/  BSYNC B0 ;  /* 0x0000000000007941 */ /* 0x000fea0003800000 */
.L_x_2575:
        /* <DEDUP_REMOVED lines=15> */
.L_x_2578:
[----:B------:R-:W-:Y:S05]  /*46a0*/  BSYNC B0 ;  /* 0x0000000000007941 */ /* 0x000fea0003800000 */
.L_x_2577:
        /* <DEDUP_REMOVED lines=12> */
.L_x_2580:
[----:B------:R-:W-:Y:S05]  /*4770*/  BSYNC B0 ;  /* 0x0000000000007941 */ /* 0x000fea0003800000 */
.L_x_2579:
        /* <DEDUP_REMOVED lines=13> */
[----:B------:R-:W2:Y:S04]  /*4850*/  LDG.E.128.CONSTANT R12, [R12.64] ;  /* 0x000000120c0c7981 */ /* 0x000ea8000c1e9d00 */
[----:B0-----:R-:W2:Y:S01]  /*4860*/  LDG.E.128 R8, [R16.64] ;  /* 0x0000001210087981 */ /* 0x001ea2000c1e1d00 */
        /* <DEDUP_REMOVED lines=58> */
.L_x_2582:
[----:B------:R-:W-:Y:S05]  /*4c10*/  BSYNC B0 ;  /* 0x0000000000007941 */ /* 0x000fea0003800000 */
.L_x_2581:
        /* <DEDUP_REMOVED lines=11> */
.L_x_2584:
[----:B------:R-:W-:Y:S05]  /*4cd0*/  BSYNC B0 ;  /* 0x0000000000007941 */ /* 0x000fea0003800000 */
.L_x_2583:
        /* <DEDUP_REMOVED lines=15> */
.L_x_2586:
[----:B------:R-:W-:Y:S05]  /*4dd0*/  BSYNC B0 ;  /* 0x0000000000007941 */ /* 0x000fea0003800000 */
.L_x_2585:
        /* <DEDUP_REMOVED lines=12> */
.L_x_2588:
[----:B------:R-:W-:Y:S05]  /*4ea0*/  BSYNC B0 ;  /* 0x0000000000007941 */ /* 0x000fea0003800000 */
.L_x_2587:
        /* <DEDUP_REMOVED lines=17> */
[----:B------:R-:W-:-:S04]  /*4fc0*/  IMAD.WIDE.U32 R20, R7, R0, R4 ;  /* 0x0000000007147225 */ /* 0x000fc800078e0004 */
[----:B------:R-:W-:Y:S01]  /*4fd0*/  IMAD R9, R2, R7, RZ ;  /* 0x0000000702097224 */ /* 0x000fe200078e02ff */
[----:B------:R-:W-:-:S03]  /*4fe0*/  LEA R22, P0, R20, c[0x0][0x168], 0x2 ;  /* 0x00005a0014167a11 */ /* 0x000fc600078010ff */
[----:B------:R-:W-:-:S05]  /*4ff0*/  IMAD.IADD R9, R21, 0x1, R9 ;  /* 0x0000000115097824 */ /* 0x000fca00078e0209 */
        /* <DEDUP_REMOVED lines=52> */
.L_x_2590:
[----:B------:R-:W-:Y:S05]  /*5340*/  BSYNC B0 ;  /* 0x0000000000007941 */ /* 0x000fea0003800000 */
.L_x_2589:
        /* <DEDUP_REMOVED lines=12> */
.L_x_2592:
[----:B------:R-:W-:Y:S05]  /*5410*/  BSYNC B0 ;  /* 0x0000000000007941 */ /* 0x000fea0003800000 */
.L_x_2591:
        /* <DEDUP_REMOVED lines=12> */
.L_x_2594:
[----:B------:R-:W-:Y:S05]  /*54e0*/  BSYNC B0 ;  /* 0x0000000000007941 */ /* 0x000fea0003800000 */
.L_x_2593:
        /* <DEDUP_REMOVED lines=11> */
.L_x_2596:
[----:B------:R-:W-:Y:S05]  /*55a0*/  BSYNC B0 ;  /* 0x0000000000007941 */ /* 0x000fea0003800000 */
.L_x_2595:
        /* <DEDUP_REMOVED lines=13> */
.L_x_2597:
[----:B------:R-:W-:Y:S05]  /*5680*/  EXIT ;  /* 0x000000000000794d */ /* 0x000fea0003800000 */
        .weak           $__internal_65_$__cuda_sm20_div_s64
        .type           $__internal_65_$__cuda_sm20_div_s64,@function
        .size           $__internal_65_$__cuda_sm20_div_s64,($__internal_66_$__cuda_sm20_div_u64 - $__internal_65_$__cuda_sm20_div_s64)
$__internal_65_$__cuda_sm20_div_s64:
        /* <DEDUP_REMOVED lines=83> */
[----:B------:R-:W-:Y:S06]  /*5bc0*/  RET.REL.NODEC R4 `(_ZN4vllm31rms_norm_per_block_quant_kernelIfN3c1013Float8_e4m3fnELb1ELb1ELi64EEEvPT0_PfPKT_S8_PKffiiPS6_l) ;  /* 0xffffa43004007950 */ /* 0x000fec0003c3ffff */
        .weak           $__internal_66_$__cuda_sm20_div_u64
        .type           $__internal_66_$__cuda_sm20_div_u64,@function
        .size           $__internal_66_$__cuda_sm20_div_u64,($__internal_67_$__cuda_sm20_rem_s64 - $__internal_66_$__cuda_sm20_div_u64)
$__internal_66_$__cuda_sm20_div_u64:
        /* <DEDUP_REMOVED lines=67> */
[----:B------:R-:W-:Y:S06]  /*6000*/  RET.REL.NODEC R8 `(_ZN4vllm31rms_norm_per_block_quant_kernelIfN3c1013Float8_e4m3fnELb1ELb1ELi64EEEvPT0_PfPKT_S8_PKffiiPS6_l) ;  /* 0xffff9ff008007950 */ /* 0x000fec0003c3ffff */
        .weak           $__internal_67_$__cuda_sm20_rem_s64
        .type           $__internal_67_$__cuda_sm20_rem_s64,@function
        .size           $__internal_67_$__cuda_sm20_rem_s64,(.L_x_3100 - $__internal_67_$__cuda_sm20_rem_s64)
$__internal_67_$__cuda_sm20_rem_s64:
        /* <DEDUP_REMOVED lines=76> */
[----:B------:R-:W-:Y:S06]  /*64d0*/  RET.REL.NODEC R6 `(_ZN4vllm31rms_norm_per_block_quant_kernelIfN3c1013Float8_e4m3fnELb1ELb1ELi64EEEvPT0_PfPKT_S8_PKffiiPS6_l) ;  /* 0xffff9b2006007950 */ /* 0x000fec0003c3ffff */
.L_x_2599:
        /* <DEDUP_REMOVED lines=10> */
.L_x_3100:


//--------------------- .text._ZN4vllm31rms_norm_per_block_quant_kernelIfaLb0ELb0ELi128EEEvPT0_PfPKT_S6_PKffiiPS4_l --------------------------
	.section	.text._ZN4vllm31rms_norm_per_block_quant_kernelIfaLb0ELb0ELi128EEEvPT0_PfPKT_S6_PKffiiPS4_l,"ax",@progbits
	.sectioninfo	@"SHI_REGISTERS=56"
	.align	128
        .global         _ZN4vllm31rms_norm_per_block_quant_kernelIfaLb0ELb0ELi128EEEvPT0_PfPKT_S6_PKffiiPS4_l
        .type           _ZN4vllm31rms_norm_per_block_quant_kernelIfaLb0ELb0ELi128EEEvPT0_PfPKT_S6_PKffiiPS4_l,@function
        .size           _ZN4vllm31rms_norm_per_block_quant_kernelIfaLb0ELb0ELi128EEEvPT0_PfPKT_S6_PKffiiPS4_l,(.L_x_3102 - _ZN4vllm31rms_norm_per_block_quant_kernelIfaLb0ELb0ELi128EEEvPT0_PfPKT_S6_PKffiiPS4_l)
        .other          _ZN4vllm31rms_norm_per_block_quant_kernelIfaLb0ELb0ELi128EEEvPT0_PfPKT_S6_PKffiiPS4_l,@"STO_CUDA_ENTRY STV_DEFAULT"
_ZN4vllm31rms_norm_per_block_quant_kernelIfaLb0ELb0ELi128EEEvPT0_PfPKT_S6_PKffiiPS4_l:
.text._ZN4vllm31rms_norm_per_block_quant_kernelIfaLb0ELb0ELi128EEEvPT0_PfPKT_S6_PKffiiPS4_l:
        /* <DEDUP_REMOVED lines=19> */
.L_x_2602:
        /* <DEDUP_REMOVED lines=40> */
.L_x_2601:
[----:B------:R-:W-:Y:S05]  /*03b0*/  BSYNC B0 ;  /* 0x0000000000007941 */ /* 0x000fea0003800000 */
.L_x_2600:
        /* <DEDUP_REMOVED lines=101> */
.L_x_2604:
        /* <DEDUP_REMOVED lines=58> */
.L_x_2605:
[----:B0-----:R-:W-:Y:S05]  /*0db0*/  BSYNC B0 ;  /* 0x0000000000007941 */ /* 0x001fea0003800000 */
.L_x_2603:
        /* <DEDUP_REMOVED lines=20> */
[----:B01----:R-:W-:Y:S05]  /*0f00*/  CALL.REL.NOINC `($__internal_68_$__cuda_sm20_div_s64) ;  /* 0x00002ba000007944 */ /* 0x003fea0003c00000 */
[----:B------:R-:W-:Y:S01]  /*0f10*/  IMAD.MOV.U32 R42, RZ, RZ, R10 ;  /* 0x000000ffff2a7224 */ /* 0x000fe200078e000a */
[----:B------:R-:W-:Y:S01]  /*0f20*/  MOV R43, R11 ;  /* 0x0000000b002b7202 */ /* 0x000fe20000000f00 */
[----:B------:R-:W-:Y:S05]  /*0f30*/  BRA `(.L_x_2607) ;  /* 0x0000018000007947 */ /* 0x000fea0003800000 */
.L_x_2606:
        /* <DEDUP_REMOVED lines=24> */
.L_x_2607:
        /* <DEDUP_REMOVED lines=9> */
[----:B-1----:R-:W-:Y:S05]  /*1150*/  CALL.REL.NOINC `($__internal_68_$__cuda_sm20_div_s64) ;  /* 0x0000295000007944 */ /* 0x002fea0003c00000 */
        /* <DEDUP_REMOVED lines=10> */
.L_x_2609:
        /* <DEDUP_REMOVED lines=22> */
.L_x_2610:
[----:B------:R-:W-:Y:S05]  /*1360*/  BSYNC B0 ;  /* 0x0000000000007941 */ /* 0x000fea0003800000 */
.L_x_2608:
        /* <DEDUP_REMOVED lines=37> */
[----:B-1----:R-:W-:Y:S05]  /*15c0*/  CALL.REL.NOINC `($__internal_69_$__cuda_sm20_div_u64) ;  /* 0x00002a2000007944 */ /* 0x002fea0003c00000 */
[----:B------:R-:W-:Y:S02]  /*15d0*/  IMAD.MOV.U32 R8, RZ, RZ, R10 ;  /* 0x000000ffff087224 */ /* 0x000fe400078e000a */
[----:B------:R-:W-:Y:S01]  /*15e0*/  IMAD.MOV.U32 R9, RZ, RZ, R11 ;  /* 0x000000ffff097224 */ /* 0x000fe200078e000b */
[----:B------:R-:W-:Y:S05]  /*15f0*/  BRA `(.L_x_2615) ;  /* 0x0000013000007947 */ /* 0x000fea0003800000 */
.L_x_2614:
        /* <DEDUP_REMOVED lines=19> */
.L_x_2615:
[----:B------:R-:W-:Y:S05]  /*1730*/  BSYNC B1 ;  /* 0x0000000000017941 */ /* 0x000fea0003800000 */
.L_x_2613:
        /* <DEDUP_REMOVED lines=11> */
.L_x_2618:
        /* <DEDUP_REMOVED lines=27> */
.L_x_2617:
[----:B------:R-:W-:Y:S05]  /*19a0*/  BSYNC B1 ;  /* 0x0000000000017941 */ /* 0x000fea0003800000 */
.L_x_2616:
        /* <DEDUP_REMOVED lines=9> */
.L_x_2619:
        /* <DEDUP_REMOVED lines=83> */
.L_x_2612:
[----:B------:R-:W-:Y:S05]  /*1f70*/  BSYNC B0 ;  /* 0x0000000000007941 */ /* 0x000fea0003800000 */
.L_x_2611:
        /* <DEDUP_REMOVED lines=16> */
[----:B-1----:R-:W-:Y:S05]  /*2080*/  CALL.REL.NOINC `($__internal_68_$__cuda_sm20_div_s64) ;  /* 0x00001a2000007944 */ /* 0x002fea0003c00000 */
[----:B------:R-:W-:Y:S05]  /*2090*/  BRA `(.L_x_2621) ;  /* 0x0000017000007947 */ /* 0x000fea0003800000 */
.L_x_2620:
        /* <DEDUP_REMOVED lines=23> */
.L_x_2621:
        /* <DEDUP_REMOVED lines=35> */
.L_x_2631:
        /* <DEDUP_REMOVED lines=77> */
.L_x_2629:
[----:B------:R-:W-:Y:S05]  /*2910*/  BSYNC B3 ;  /* 0x0000000000037941 */ /* 0x000fea0003800000 */
.L_x_2628:
[----:B------:R-:W-:-:S04]  /*2920*/  ISETP.GE.U32.AND P0, PT, R18, 0x60, PT ;  /* 0x000000601200780c */ /* 0x000fc80003f06070 */
[----:B------:R-:W-:-:S13]  /*2930*/  ISETP.GE.U32.AND.EX P0, PT, R19, RZ, PT, P0 ;  /* 0x000000ff1300720c */ /* 0x000fda0003f06100 */
[----:B------:R-:W-:Y:S05]  /*2940*/  @!P0 BRA `(.L_x_2627) ;  /* 0x0000015000008947 */ /* 0x000fea0003800000 */
[----:B------:R3:W4:Y:S01]  /*2950*/  LDS R19, [R14] ;  /* 0x000000000e137984 */ /* 0x0007220000000800 */
[----:B------:R-:W-:-:S03]  /*2960*/  LEA R18, R50, 0x180, 0x2 ;  /* 0x0000018032127811 */ /* 0x000fc600078e10ff */
.L_x_2630:
        /* <DEDUP_REMOVED lines=19> */
.L_x_2627:
[----:B------:R-:W-:Y:S05]  /*2aa0*/  BSYNC B2 ;  /* 0x0000000000027941 */ /* 0x000fea0003800000 */
.L_x_2626:
        /* <DEDUP_REMOVED lines=43> */
.L_x_2625:
[----:B------:R-:W-:Y:S05]  /*2d60*/  BSYNC B1 ;  /* 0x0000000000017941 */ /* 0x000fea0003800000 */
.L_x_2624:
[----:B------:R-:W-:Y:S02]  /*2d70*/  IADD3 R27, R27, 0x1, RZ ;  /* 0x000000011b1b7810 */ /* 0x000fe40007ffe0ff */
[----:B------:R-:W-:Y:S02]  /*2d80*/  IADD3 R29, P1, R29, 0x1, RZ ;  /* 0x000000011d1d7810 */ /* 0x000fe40007f3e0ff */
[----:B------:R-:W-:-:S03]  /*2d90*/  ISETP.GT.U32.AND P0, PT, R10, R27, PT ;  /* 0x0000001b0a00720c */ /* 0x000fc60003f04070 */
[----:B------:R-:W-:Y:S01]  /*2da0*/  IMAD.X R28, RZ, RZ, R28, P1 ;  /* 0x000000ffff1c7224 */ /* 0x000fe200008e061c */
[----:B------:R-:W-:-:S13]  /*2db0*/  ISETP.GT.AND.EX P0, PT, R11, RZ, PT, P0 ;  /* 0x000000ff0b00720c */ /* 0x000fda0003f04300 */
[----:B------:R-:W-:Y:S05]  /*2dc0*/  @P0 BRA `(.L_x_2631) ;  /* 0xfffff67000000947 */ /* 0x000fea000383ffff */
.L_x_2623:
[----:B------:R-:W-:Y:S05]  /*2dd0*/  BSYNC B0 ;  /* 0x0000000000007941 */ /* 0x000fea0003800000 */
.L_x_2622:
        /* <DEDUP_REMOVED lines=39> */
.L_x_2633:
[----:B------:R-:W-:Y:S05]  /*3050*/  BSYNC B0 ;  /* 0x0000000000007941 */ /* 0x000fea0003800000 */
.L_x_2632:
        /* <DEDUP_REMOVED lines=15> */
.L_x_2634:
        /* <DEDUP_REMOVED lines=150> */
        .weak           $__internal_68_$__cuda_sm20_div_s64
        .type           $__internal_68_$__cuda_sm20_div_s64,@function
        .size           $__internal_68_$__cuda_sm20_div_s64,($__internal_69_$__cuda_sm20_div_u64 - $__internal_68_$__cuda_sm20_div_s64)
$__internal_68_$__cuda_sm20_div_s64:
        /* <DEDUP_REMOVED lines=83> */
[----:B------:R-:W-:Y:S06]  /*3fe0*/  RET.REL.NODEC R2 `(_ZN4vllm31rms_norm_per_block_quant_kernelIfaLb0ELb0ELi128EEEvPT0_PfPKT_S6_PKffiiPS4_l) ;  /* 0xffffc01002007950 */ /* 0x000fec0003c3ffff */
        .weak           $__internal_69_$__cuda_sm20_div_u64
        .type           $__internal_69_$__cuda_sm20_div_u64,@function
        .size           $__internal_69_$__cuda_sm20_div_u64,(.L_x_3102 - $__internal_69_$__cuda_sm20_div_u64)
$__internal_69_$__cuda_sm20_div_u64:
        /* <DEDUP_REMOVED lines=67> */
[----:B------:R-:W-:Y:S06]  /*4420*/  RET.REL.NODEC R8 `(_ZN4vllm31rms_norm_per_block_quant_kernelIfaLb0ELb0ELi128EEEvPT0_PfPKT_S6_PKffiiPS4_l) ;  /* 0xffffbbd008007950 */ /* 0x000fec0003c3ffff */
.L_x_2635:
        /* <DEDUP_REMOVED lines=13> */
.L_x_3102:


//--------------------- .text._ZN4vllm31rms_norm_per_block_quant_kernelIfN3c1013Float8_e4m3fnELb0ELb0ELi128EEEvPT0_PfPKT_S8_PKffiiPS6_l --------------------------
	.section	.text._ZN4vllm31rms_norm_per_block_quant_kernelIfN3c1013Float8_e4m3fnELb0ELb0ELi128EEEvPT0_PfPKT_S8_PKffiiPS6_l,"ax",@progbits
	.sectioninfo	@"SHI_REGISTERS=56"
	.align	128
        .global         _ZN4vllm31rms_norm_per_block_quant_kernelIfN3c1013Float8_e4m3fnELb0ELb0ELi128EEEvPT0_PfPKT_S8_PKffiiPS6_l
        .type           _ZN4vllm31rms_norm_per_block_quant_kernelIfN3c1013Float8_e4m3fnELb0ELb0ELi128EEEvPT0_PfPKT_S8_PKffiiPS6_l,@function
        .size           _ZN4vllm31rms_norm_per_block_quant_kernelIfN3c1013Float8_e4m3fnELb0ELb0ELi128EEEvPT0_PfPKT_S8_PKffiiPS6_l,(.L_x_3104 - _ZN4vllm31rms_norm_per_block_quant_kernelIfN3c1013Float8_e4m3fnELb0ELb0ELi128EEEvPT0_PfPKT_S8_PKffiiPS6_l)
        .other          _ZN4vllm31rms_norm_per_block_quant_kernelIfN3c1013Float8_e4m3fnELb0ELb0ELi128EEEvPT0_PfPKT_S8_PKffiiPS6_l,@"STO_CUDA_ENTRY STV_DEFAULT"
_ZN4vllm31rms_norm_per_block_quant_kernelIfN3c1013Float8_e4m3fnELb0ELb0ELi128EEEvPT0_PfPKT_S8_PKffiiPS6_l:
.text._ZN4vllm31rms_norm_per_block_quant_kernelIfN3c1013Float8_e4m3fnELb0ELb0ELi128EEEvPT0_PfPKT_S8_PKffiiPS6_l:
        /* <DEDUP_REMOVED lines=19> */
.L_x_2638:
        /* <DEDUP_REMOVED lines=40> */
.L_x_2637:
[----:B------:R-:W-:Y:S05]  /*03b0*/  BSYNC B0 ;  /* 0x0000000000007941 */ /* 0x000fea0003800000 */
.L_x_2636:
        /* <DEDUP_REMOVED lines=101> */
.L_x_2640:
        /* <DEDUP_REMOVED lines=58> */
.L_x_2641:
[----:B0-----:R-:W-:Y:S05]  /*0db0*/  BSYNC B0 ;  /* 0x0000000000007941 */ /* 0x001fea0003800000 */
.L_x_2639:
        /* <DEDUP_REMOVED lines=20> */
[----:B01----:R-:W-:Y:S05]  /*0f00*/  CALL.REL.NOINC `($__internal_70_$__cuda_sm20_div_s64) ;  /* 0x00003cd000007944 */ /* 0x003fea0003c00000 */
[----:B------:R-:W-:Y:S02]  /*0f10*/  IMAD.MOV.U32 R42, RZ, RZ, R10 ;  /* 0x000000ffff2a7224 */ /* 0x000fe400078e000a */
[----:B------:R-:W-:Y:S01]  /*0f20*/  IMAD.MOV.U32 R43, RZ, RZ, R11 ;  /* 0x000000ffff2b7224 */ /* 0x000fe200078e000b */
[----:B------:R-:W-:Y:S05]  /*0f30*/  BRA `(.L_x_2643) ;  /* 0x0000018000007947 */ /* 0x000fea0003800000 */
.L_x_2642:
        /* <DEDUP_REMOVED lines=24> */
.L_x_2643:
        /* <DEDUP_REMOVED lines=9> */
[----:B-1----:R-:W-:Y:S05]  /*1150*/  CALL.REL.NOINC `($__internal_70_$__cuda_sm20_div_s64) ;  /* 0x00003a8000007944 */ /* 0x002fea0003c00000 */
        /* <DEDUP_REMOVED lines=10> */
.L_x_2645:
        /* <DEDUP_REMOVED lines=22> */
.L_x_2646:
[----:B------:R-:W-:Y:S05]  /*1360*/  BSYNC B0 ;  /* 0x0000000000007941 */ /* 0x000fea0003800000 */
.L_x_2644:
        /* <DEDUP_REMOVED lines=37> */
[----:B-1----:R-:W-:Y:S05]  /*15c0*/  CALL.REL.NOINC `($__internal_71_$__cuda_sm20_div_u64) ;  /* 0x00003b5000007944 */ /* 0x002fea0003c00000 */
[----:B------:R-:W-:Y:S02]  /*15d0*/  IMAD.MOV.U32 R8, RZ, RZ, R10 ;  /* 0x000000ffff087224 */ /* 0x000fe400078e000a */
[----:B------:R-:W-:Y:S01]  /*15e0*/  IMAD.MOV.U32 R9, RZ, RZ, R11 ;  /* 0x000000ffff097224 */ /* 0x000fe200078e000b */
[----:B------:R-:W-:Y:S05]  /*15f0*/  BRA `(.L_x_2651) ;  /* 0x0000013000007947 */ /* 0x000fea0003800000 */
.L_x_2650:
        /* <DEDUP_REMOVED lines=19> */
.L_x_2651:
[----:B------:R-:W-:Y:S05]  /*1730*/  BSYNC B1 ;  /* 0x0000000000017941 */ /* 0x000fea0003800000 */
.L_x_2649:
        /* <DEDUP_REMOVED lines=11> */
.L_x_2654:
        /* <DEDUP_REMOVED lines=27> */
.L_x_2653:
[----:B------:R-:W-:Y:S05]  /*19a0*/  BSYNC B1 ;  /* 0x0000000000017941 */ /* 0x000fea0003800000 */
.L_x_2652:
        /* <DEDUP_REMOVED lines=9> */
.L_x_2655:
        /* <DEDUP_REMOVED lines=83> */
.L_x_2648:
[----:B------:R-:W-:Y:S05]  /*1f70*/  BSYNC B0 ;  /* 0x0000000000007941 */ /* 0x000fea0003800000 */
.L_x_2647:
        /* <DEDUP_REMOVED lines=16> */
[----:B-1----:R-:W-:Y:S05]  /*2080*/  CALL.REL.NOINC `($__internal_70_$__cuda_sm20_div_s64) ;  /* 0x00002b5000007944 */ /* 0x002fea0003c00000 */
[----:B------:R-:W-:Y:S05]  /*2090*/  BRA `(.L_x_2657) ;  /* 0x0000017000007947 */ /* 0x000fea0003800000 */
.L_x_2656:
        /* <DEDUP_REMOVED lines=23> */
.L_x_2657:
        /* <DEDUP_REMOVED lines=35> */
.L_x_2667:
        /* <DEDUP_REMOVED lines=77> */
.L_x_2665:
[----:B------:R-:W-:Y:S05]  /*2910*/  BSYNC B3 ;  /* 0x0000000000037941 */ /* 0x000fea0003800000 */
.L_x_2664:
[----:B------:R-:W-:-:S04]  /*2920*/  ISETP.GE.U32.AND P0, PT, R18, 0x60, PT ;  /* 0x000000601200780c */ /* 0x000fc80003f06070 */
[----:B------:R-:W-:-:S13]  /*2930*/  ISETP.GE.U32.AND.EX P0, PT, R19, RZ, PT, P0 ;  /* 0x000000ff1300720c */ /* 0x000fda0003f06100 */
[----:B------:R-:W-:Y:S05]  /*2940*/  @!P0 BRA `(.L_x_2663) ;  /* 0x0000015000008947 */ /* 0x000fea0003800000 */
[----:B------:R3:W4:Y:S01]  /*2950*/  LDS R19, [R14] ;  /* 0x000000000e137984 */ /* 0x0007220000000800 */
[----:B------:R-:W-:-:S03]  /*2960*/  LEA R18, R50, 0x180, 0x2 ;  /* 0x0000018032127811 */ /* 0x000fc600078e10ff */
.L_x_2666:
        /* <DEDUP_REMOVED lines=19> */
.L_x_2663:
[----:B------:R-:W-:Y:S05]  /*2aa0*/  BSYNC B2 ;  /* 0x0000000000027941 */ /* 0x000fea0003800000 */
.L_x_2662:
        /* <DEDUP_REMOVED lines=43> */
.L_x_2661:
[----:B------:R-:W-:Y:S05]  /*2d60*/  BSYNC B1 ;  /* 0x0000000000017941 */ /* 0x000fea0003800000 */
.L_x_2660:
[----:B------:R-:W-:Y:S02]  /*2d70*/  IADD3 R27, R27, 0x1, RZ ;  /* 0x000000011b1b7810 */ /* 0x000fe40007ffe0ff */
[----:B------:R-:W-:Y:S02]  /*2d80*/  IADD3 R29, P1, R29, 0x1, RZ ;  /* 0x000000011d1d7810 */ /* 0x000fe40007f3e0ff */
[----:B------:R-:W-:-:S03]  /*2d90*/  ISETP.GT.U32.AND P0, PT, R10, R27, PT ;  /* 0x0000001b0a00720c */ /* 0x000fc60003f04070 */
[----:B------:R-:W-:Y:S01]  /*2da0*/  IMAD.X R28, RZ, RZ, R28, P1 ;  /* 0x000000ffff1c7224 */ /* 0x000fe200008e061c */
[----:B------:R-:W-:-:S13]  /*2db0*/  ISETP.GT.AND.EX P0, PT, R11, RZ, PT, P0 ;  /* 0x000000ff0b00720c */ /* 0x000fda0003f04300 */
[----:B------:R-:W-:Y:S05]  /*2dc0*/  @P0 BRA `(.L_x_2667) ;  /* 0xfffff67000000947 */ /* 0x000fea000383ffff */
.L_x_2659:
[----:B------:R-:W-:Y:S05]  /*2dd0*/  BSYNC B0 ;  /* 0x0000000000007941 */ /* 0x000fea0003800000 */
.L_x_2658:
        /* <DEDUP_REMOVED lines=39> */
.L_x_2669:
[----:B------:R-:W-:Y:S05]  /*3050*/  BSYNC B0 ;  /* 0x0000000000007941 */ /* 0x000fea0003800000 */
.L_x_2668:
        /* <DEDUP_REMOVED lines=13> */
.L_x_2703:
        /* <DEDUP_REMOVED lines=56> */
.L_x_2671:
[----:B------:R-:W-:Y:S05]  /*34b0*/  BSYNC B0 ;  /* 0x0000000000007941 */ /* 0x000fea0003800000 */
.L_x_2670:
        /* <DEDUP_REMOVED lines=11> */
.L_x_2673:
[----:B------:R-:W-:Y:S05]  /*3570*/  BSYNC B0 ;  /* 0x0000000000007941 */ /* 0x000fea0003800000 */
.L_x_2672:
        /* <DEDUP_REMOVED lines=15> */
.L_x_2675:
[----:B------:R-:W-:Y:S05]  /*3670*/  BSYNC B0 ;  /* 0x0000000000007941 */ /* 0x000fea0003800000 */
.L_x_2674:
        /* <DEDUP_REMOVED lines=12> */
.L_x_2677:
[----:B------:R-:W-:Y:S05]  /*3740*/  BSYNC B0 ;  /* 0x0000000000007941 */ /* 0x000fea0003800000 */
.L_x_2676:
        /* <DEDUP_REMOVED lines=64> */
.L_x_2679:
[----:B------:R-:W-:Y:S05]  /*3b50*/  BSYNC B0 ;  /* 0x0000000000007941 */ /* 0x000fea0003800000 */
.L_x_2678:
        /* <DEDUP_REMOVED lines=11> */
.L_x_2681:
[----:B------:R-:W-:Y:S05]  /*3c10*/  BSYNC B0 ;  /* 0x0000000000007941 */ /* 0x000fea0003800000 */
.L_x_2680:
        /* <DEDUP_REMOVED lines=15> */
.L_x_2683:
[----:B------:R-:W-:Y:S05]  /*3d10*/  BSYNC B0 ;  /* 0x0000000000007941 */ /* 0x000fea0003800000 */
.L_x_2682:
        /* <DEDUP_REMOVED lines=12> */
.L_x_2685:
[----:B------:R-:W-:Y:S05]  /*3de0*/  BSYNC B0 ;  /* 0x0000000000007941 */ /* 0x000fea0003800000 */
.L_x_2684:
        /* <DEDUP_REMOVED lines=64> */
.L_x_2687:
[----:B------:R-:W-:Y:S05]  /*41f0*/  BSYNC B0 ;  /* 0x0000000000007941 */ /* 0x000fea0003800000 */
.L_x_2686:
        /* <DEDUP_REMOVED lines=11> */
.L_x_2689:
[----:B------:R-:W-:Y:S05]  /*42b0*/  BSYNC B0 ;  /* 0x0000000000007941 */ /* 0x000fea0003800000 */
.L_x_2688:
        /* <DEDUP_REMOVED lines=15> */
.L_x_2691:
[----:B------:R-:W-:Y:S05]  /*43b0*/  BSYNC B0 ;  /* 0x0000000000007941 */ /* 0x000fea0003800000 */
.L_x_2690:
        /* <DEDUP_REMOVED lines=12> */
.L_x_2693:
[----:B------:R-:W-:Y:S05]  /*4480*/  BSYNC B0 ;  /* 0x0000000000007941 */ /* 0x000fea0003800000 */
.L_x_2692:
        /* <DEDUP_REMOVED lines=64> */
.L_x_2695:
[----:B------:R-:W-:Y:S05]  /*4890*/  BSYNC B0 ;  /* 0x0000000000007941 */ /* 0x000fea0003800000 */
.L_x_2694:
        /* <DEDUP_REMOVED lines=12> */
.L_x_2697:
[----:B------:R-:W-:Y:S05]  /*4960*/  BSYNC B0 ;  /* 0x0000000000007941 */ /* 0x000fea0003800000 */
.L_x_2696:
        /* <DEDUP_REMOVED lines=12> */
.L_x_2699:
[----:B------:R-:W-:Y:S05]  /*4a30*/  BSYNC B0 ;  /* 0x0000000000007941 */ /* 0x000fea0003800000 */
.L_x_2698:
        /* <DEDUP_REMOVED lines=11> */
.L_x_2701:
[----:B------:R-:W-:Y:S05]  /*4af0*/  BSYNC B0 ;  /* 0x0000000000007941 */ /* 0x000fea0003800000 */
.L_x_2700:
        /* <DEDUP_REMOVED lines=13> */
.L_x_2702:
[----:B------:R-:W-:Y:S05]  /*4bd0*/  EXIT ;  /* 0x000000000000794d */ /* 0x000fea0003800000 */
        .weak           $__internal_70_$__cuda_sm20_div_s64
        .type           $__internal_70_$__cuda_sm20_div_s64,@function
        .size           $__internal_70_$__cuda_sm20_div_s64,($__internal_71_$__cuda_sm20_div_u64 - $__internal_70_$__cuda_sm20_div_s64)
$__internal_70_$__cuda_sm20_div_s64:
        /* <DEDUP_REMOVED lines=83> */
[----:B------:R-:W-:Y:S06]  /*5110*/  RET.REL.NODEC R2 `(_ZN4vllm31rms_norm_per_block_quant_kernelIfN3c1013Float8_e4m3fnELb0ELb0ELi128EEEvPT0_PfPKT_S8_PKffiiPS6_l) ;  /* 0xffffaee002007950 */ /* 0x000fec0003c3ffff */
        .weak           $__internal_71_$__cuda_sm20_div_u64
        .type           $__internal_71_$__cuda_sm20_div_u64,@function
        .size           $__internal_71_$__cuda_sm20_div_u64,(.L_x_3104 - $__internal_71_$__cuda_sm20_div_u64)
$__internal_71_$__cuda_sm20_div_u64:
        /* <DEDUP_REMOVED lines=67> */
[----:B------:R-:W-:Y:S06]  /*5550*/  RET.REL.NODEC R8 `(_ZN4vllm31rms_norm_per_block_quant_kernelIfN3c1013Float8_e4m3fnELb0ELb0ELi128EEEvPT0_PfPKT_S8_PKffiiPS6_l) ;  /* 0xffffaaa008007950 */ /* 0x000fec0003c3ffff */
.L_x_2704:
        /* <DEDUP_REMOVED lines=10> */
.L_x_3104:


//--------------------- .text._ZN4vllm31rms_norm_per_block_quant_kernelIfaLb0ELb1ELi128EEEvPT0_PfPKT_S6_PKffiiPS4_l --------------------------
	.section	.text._ZN4vllm31rms_norm_per_block_quant_kernelIfaLb0ELb1ELi128EEEvPT0_PfPKT_S6_PKffiiPS4_l,"ax",@progbits
	.sectioninfo	@"SHI_REGISTERS=56"
	.align	128
        .global         _ZN4vllm31rms_norm_per_block_quant_kernelIfaLb0ELb1ELi128EEEvPT0_PfPKT_S6_PKffiiPS4_l
        .type           _ZN4vllm31rms_norm_per_block_quant_kernelIfaLb0ELb1ELi128EEEvPT0_PfPKT_S6_PKffiiPS4_l,@function
        .size           _ZN4vllm31rms_norm_per_block_quant_kernelIfaLb0ELb1ELi128EEEvPT0_PfPKT_S6_PKffiiPS4_l,(.L_x_3107 - _ZN4vllm31rms_norm_per_block_quant_kernelIfaLb0ELb1ELi128EEEvPT0_PfPKT_S6_PKffiiPS4_l)
        .other          _ZN4vllm31rms_norm_per_block_quant_kernelIfaLb0ELb1ELi128EEEvPT0_PfPKT_S6_PKffiiPS4_l,@"STO_CUDA_ENTRY STV_DEFAULT"
_ZN4vllm31rms_norm_per_block_quant_kernelIfaLb0ELb1ELi128EEEvPT0_PfPKT_S6_PKffiiPS4_l:
.text._ZN4vllm31rms_norm_per_block_quant_kernelIfaLb0ELb1ELi128EEEvPT0_PfPKT_S6_PKffiiPS4_l:
        /* <DEDUP_REMOVED lines=19> */
.L_x_2707:
        /* <DEDUP_REMOVED lines=40> */
.L_x_2706:
[----:B------:R-:W-:Y:S05]  /*03b0*/  BSYNC B0 ;  /* 0x0000000000007941 */ /* 0x000fea0003800000 */
.L_x_2705:
        /* <DEDUP_REMOVED lines=101> */
.L_x_2709:
        /* <DEDUP_REMOVED lines=58> */
.L_x_2710:
[----:B0-----:R-:W-:Y:S05]  /*0db0*/  BSYNC B0 ;  /* 0x0000000000007941 */ /* 0x001fea0003800000 */
.L_x_2708:
        /* <DEDUP_REMOVED lines=20> */
[----:B01----:R-:W-:Y:S05]  /*0f00*/  CALL.REL.NOINC `($__internal_72_$__cuda_sm20_div_s64) ;  /* 0x0000304000007944 */ /* 0x003fea0003c00000 */
[----:B------:R-:W-:Y:S02]  /*0f10*/  IMAD.MOV.U32 R42, RZ, RZ, R10 ;  /* 0x000000ffff2a7224 */ /* 0x000fe400078e000a */
[----:B------:R-:W-:Y:S01]  /*0f20*/  IMAD.MOV.U32 R43, RZ, RZ, R11 ;  /* 0x000000ffff2b7224 */ /* 0x000fe200078e000b */
[----:B------:R-:W-:Y:S05]  /*0f30*/  BRA `(.L_x_2712) ;  /* 0x0000018000007947 */ /* 0x000fea0003800000 */
.L_x_2711:
        /* <DEDUP_REMOVED lines=24> */
.L_x_2712:
        /* <DEDUP_REMOVED lines=9> */
[----:B-1----:R-:W-:Y:S05]  /*1150*/  CALL.REL.NOINC `($__internal_72_$__cuda_sm20_div_s64) ;  /* 0x00002df000007944 */ /* 0x002fea0003c00000 */
        /* <DEDUP_REMOVED lines=10> */
.L_x_2714:
        /* <DEDUP_REMOVED lines=22> */
.L_x_2715:
[----:B------:R-:W-:Y:S05]  /*1360*/  BSYNC B0 ;  /* 0x0000000000007941 */ /* 0x000fea0003800000 */
.L_x_2713:
        /* <DEDUP_REMOVED lines=37> */
[----:B-1----:R-:W-:Y:S05]  /*15c0*/  CALL.REL.NOINC `($__internal_73_$__cuda_sm20_div_u64) ;  /* 0x00002ec000007944 */ /* 0x002fea0003c00000 */
[----:B------:R-:W-:Y:S02]  /*15d0*/  IMAD.MOV.U32 R8, RZ, RZ, R10 ;  /* 0x000000ffff087224 */ /* 0x000fe400078e000a */
[----:B------:R-:W-:Y:S01]  /*15e0*/  IMAD.MOV.U32 R9, RZ, RZ, R11 ;  /* 0x000000ffff097224 */ /* 0x000fe200078e000b */
[----:B------:R-:W-:Y:S05]  /*15f0*/  BRA `(.L_x_2720) ;  /* 0x0000013000007947 */ /* 0x000fea0003800000 */
.L_x_2719:
        /* <DEDUP_REMOVED lines=19> */
.L_x_2720:
[----:B------:R-:W-:Y:S05]  /*1730*/  BSYNC B1 ;  /* 0x0000000000017941 */ /* 0x000fea0003800000 */
.L_x_2718:
        /* <DEDUP_REMOVED lines=11> */
.L_x_2723:
        /* <DEDUP_REMOVED lines=27> */
.L_x_2722:
[----:B------:R-:W-:Y:S05]  /*19a0*/  BSYNC B1 ;  /* 0x0000000000017941 */ /* 0x000fea0003800000 */
.L_x_2721:
        /* <DEDUP_REMOVED lines=9> */
.L_x_2724:
        /* <DEDUP_REMOVED lines=83> */
.L_x_2717:
[----:B------:R-:W-:Y:S05]  /*1f70*/  BSYNC B0 ;  /* 0x0000000000007941 */ /* 0x000fea0003800000 */
.L_x_2716:
        /* <DEDUP_REMOVED lines=16> */
[----:B-1----:R-:W-:Y:S05]  /*2080*/  CALL.REL.NOINC `($__internal_72_$__cuda_sm20_div_s64) ;  /* 0x00001ec000007944 */ /* 0x002fea0003c00000 */
[----:B------:R-:W-:Y:S05]  /*2090*/  BRA `(.L_x_2726) ;  /* 0x0000017000007947 */ /* 0x000fea0003800000 */
.L_x_2725:
        /* <DEDUP_REMOVED lines=23> */
.L_x_2726:
        /* <DEDUP_REMOVED lines=34> */
.L_x_2735:
        /* <DEDUP_REMOVED lines=77> */
.L_x_2733:
[----:B------:R-:W-:Y:S05]  /*2900*/  BSYNC B2 ;  /* 0x0000000000027941 */ /* 0x000fea0003800000 */
.L_x_2732:
[----:B------:R-:W-:-:S04]  /*2910*/  ISETP.GE.U32.AND P0, PT, R18, 0x60, PT ;  /* 0x000000601200780c */ /* 0x000fc80003f06070 */
[----:B------:R-:W-:-:S13]  /*2920*/  ISETP.GE.U32.AND.EX P0, PT, R19, RZ, PT, P0 ;  /* 0x000000ff1300720c */ /* 0x000fda0003f06100 */
[----:B------:R-:W-:Y:S05]  /*2930*/  @!P0 BRA `(.L_x_2731) ;  /* 0x0000015000008947 */ /* 0x000fea0003800000 */
[----:B------:R3:W4:Y:S01]  /*2940*/  LDS R19, [R14] ;  /* 0x000000000e137984 */ /* 0x0007220000000800 */
[----:B------:R-:W-:-:S03]  /*2950*/  LEA R18, R50, 0x180, 0x2 ;  /* 0x0000018032127811 */ /* 0x000fc600078e10ff */
.L_x_2734:
        /* <DEDUP_REMOVED lines=19> */
.L_x_2731:
[----:B------:R-:W-:Y:S05]  /*2a90*/  BSYNC B1 ;  /* 0x0000000000017941 */ /* 0x000fea0003800000 */
.L_x_2730:
        /* <DEDUP_REMOVED lines=43> */
.L_x_2729:
[----:B------:R-:W-:Y:S05]  /*2d50*/  BSYNC B0 ;  /* 0x0000000000007941 */ /* 0x000fea0003800000 */
.L_x_2728:
[----:B------:R-:W-:Y:S02]  /*2d60*/  IADD3 R27, R27, 0x1, RZ ;  /* 0x000000011b1b7810 */ /* 0x000fe40007ffe0ff */
[----:B------:R-:W-:Y:S02]  /*2d70*/  IADD3 R29, P1, R29, 0x1, RZ ;  /* 0x000000011d1d7810 */ /* 0x000fe40007f3e0ff */
[----:B------:R-:W-:-:S03]  /*2d80*/  ISETP.GT.U32.AND P0, PT, R10, R27, PT ;  /* 0x0000001b0a00720c */ /* 0x000fc60003f04070 */
[----:B------:R-:W-:Y:S01]  /*2d90*/  IMAD.X R28, RZ, RZ, R28, P1 ;  /* 0x000000ffff1c7224 */ /* 0x000fe200008e061c */
[----:B------:R-:W-:-:S13]  /*2da0*/  ISETP.GT.AND.EX P0, PT, R11, RZ, PT, P0 ;  /* 0x000000ff0b00720c */ /* 0x000fda0003f04300 */
[----:B------:R-:W-:Y:S05]  /*2db0*/  @P0 BRA `(.L_x_2735) ;  /* 0xfffff67000000947 */ /* 0x000fea000383ffff */
.L_x_2727:
        /* <DEDUP_REMOVED lines=38> */
[----:B-1234-:R-:W-:Y:S05]  /*3020*/  CALL.REL.NOINC `($__internal_74_$__cuda_sm20_rem_s64) ;  /* 0x000018a000007944 */ /* 0x01efea0003c00000 */
[----:B------:R-:W-:Y:S02]  /*3030*/  IMAD.MOV.U32 R4, RZ, RZ, R14 ;  /* 0x000000ffff047224 */ /* 0x000fe400078e000e */
[----:B------:R-:W-:Y:S01]  /*3040*/  IMAD.MOV.U32 R5, RZ, RZ, R15 ;  /* 0x000000ffff057224 */ /* 0x000fe200078e000f */
[----:B------:R-:W-:Y:S05]  /*3050*/  BRA `(.L_x_2739) ;  /* 0x0000013000007947 */ /* 0x000fea0003800000 */
.L_x_2738:
        /* <DEDUP_REMOVED lines=19> */
.L_x_2739:
        /* <DEDUP_REMOVED lines=13> */
.L_x_2737:
[----:B------:R-:W-:Y:S05]  /*3260*/  BSYNC B0 ;  /* 0x0000000000007941 */ /* 0x000fea0003800000 */
.L_x_2736:
        /* <DEDUP_REMOVED lines=18> */
.L_x_2742:
        /* <DEDUP_REMOVED lines=13> */
[----:B-123-5:R-:W-:Y:S05]  /*3460*/  CALL.REL.NOINC `($__internal_74_$__cuda_sm20_rem_s64) ;  /* 0x0000146000007944 */ /* 0x02efea0003c00000 */
[----:B------:R-:W-:Y:S05]  /*3470*/  BRA `(.L_x_2741) ;  /* 0x0000013000007947 */ /* 0x000fea0003800000 */
.L_x_2740:
        /* <DEDUP_REMOVED lines=19> */
.L_x_2741:
        /* <DEDUP_REMOVED lines=154> */
        .weak           $__internal_72_$__cuda_sm20_div_s64
        .type           $__internal_72_$__cuda_sm20_div_s64,@function
        .size           $__internal_72_$__cuda_sm20_div_s64,($__internal_73_$__cuda_sm20_div_u64 - $__internal_72_$__cuda_sm20_div_s64)
$__internal_72_$__cuda_sm20_div_s64:
        /* <DEDUP_REMOVED lines=83> */
[----:B------:R-:W-:Y:S06]  /*4480*/  RET.REL.NODEC R2 `(_ZN4vllm31rms_norm_per_block_quant_kernelIfaLb0ELb1ELi128EEEvPT0_PfPKT_S6_PKffiiPS4_l) ;  /* 0xffffbb7002007950 */ /* 0x000fec0003c3ffff */
        .weak           $__internal_73_$__cuda_sm20_div_u64
        .type           $__internal_73_$__cuda_sm20_div_u64,@function
        .size           $__internal_73_$__cuda_sm20_div_u64,($__internal_74_$__cuda_sm20_rem_s64 - $__internal_73_$__cuda_sm20_div_u64)
$__internal_73_$__cuda_sm20_div_u64:
        /* <DEDUP_REMOVED lines=67> */
[----:B------:R-:W-:Y:S06]  /*48c0*/  RET.REL.NODEC R8 `(_ZN4vllm31rms_norm_per_block_quant_kernelIfaLb0ELb1ELi128EEEvPT0_PfPKT_S6_PKffiiPS4_l) ;  /* 0xffffb73008007950 */ /* 0x000fec0003c3ffff */
        .weak           $__internal_74_$__cuda_sm20_rem_s64
        .type           $__internal_74_$__cuda_sm20_rem_s64,@function
        .size           $__internal_74_$__cuda_sm20_rem_s64,(.L_x_3107 - $__internal_74_$__cuda_sm20_rem_s64)
$__internal_74_$__cuda_sm20_rem_s64:
        /* <DEDUP_REMOVED lines=76> */
[----:B------:R-:W-:Y:S06]  /*4d90*/  RET.REL.NODEC R18 `(_ZN4vllm31rms_norm_per_block_quant_kernelIfaLb0ELb1ELi128EEEvPT0_PfPKT_S6_PKffiiPS4_l) ;  /* 0xffffb26012007950 */ /* 0x000fec0003c3ffff */
.L_x_2743:
        /* <DEDUP_REMOVED lines=14> */
.L_x_3107:


//--------------------- .text._ZN4vllm31rms_norm_per_block_quant_kernelIfN3c1013Float8_e4m3fnELb0ELb1ELi128EEEvPT0_PfPKT_S8_PKffiiPS6_l --------------------------
	.section	.text._ZN4vllm31rms_norm_per_block_quant_kernelIfN3c1013Float8_e4m3fnELb0ELb1ELi128EEEvPT0_PfPKT_S8_PKffiiPS6_l,"ax",@progbits
	.sectioninfo	@"SHI_REGISTERS=56"
	.align	128
        .global         _ZN4vllm31rms_norm_per_block_quant_kernelIfN3c1013Float8_e4m3fnELb0ELb1ELi128EEEvPT0_PfPKT_S8_PKffiiPS6_l
        .type           _ZN4vllm31rms_norm_per_block_quant_kernelIfN3c1013Float8_e4m3fnELb0ELb1ELi128EEEvPT0_PfPKT_S8_PKffiiPS6_l,@function
        .size           _ZN4vllm31rms_norm_per_block_quant_kernelIfN3c1013Float8_e4m3fnELb0ELb1ELi128EEEvPT0_PfPKT_S8_PKffiiPS6_l,(.L_x_3110 - _ZN4vllm31rms_norm_per_block_quant_kernelIfN3c1013Float8_e4m3fnELb0ELb1ELi128EEEvPT0_PfPKT_S8_PKffiiPS6_l)
        .other          _ZN4vllm31rms_norm_per_block_quant_kernelIfN3c1013Float8_e4m3fnELb0ELb1ELi128EEEvPT0_PfPKT_S8_PKffiiPS6_l,@"STO_CUDA_ENTRY STV_DEFAULT"
_ZN4vllm31rms_norm_per_block_quant_kernelIfN3c1013Float8_e4m3fnELb0ELb1ELi128EEEvPT0_PfPKT_S8_PKffiiPS6_l:
.text._ZN4vllm31rms_norm_per_block_quant_kernelIfN3c1013Float8_e4m3fnELb0ELb1ELi128EEEvPT0_PfPKT_S8_PKffiiPS6_l:
        /* <DEDUP_REMOVED lines=19> */
.L_x_2746:
        /* <DEDUP_REMOVED lines=40> */
.L_x_2745:
[----:B------:R-:W-:Y:S05]  /*03b0*/  BSYNC B0 ;  /* 0x0000000000007941 */ /* 0x000fea0003800000 */
.L_x_2744:
        /* <DEDUP_REMOVED lines=101> */
.L_x_2748:
        /* <DEDUP_REMOVED lines=58> */
.L_x_2749:
[----:B0-----:R-:W-:Y:S05]  /*0db0*/  BSYNC B0 ;  /* 0x0000000000007941 */ /* 0x001fea0003800000 */
.L_x_2747:
        /* <DEDUP_REMOVED lines=20> */
[----:B01----:R-:W-:Y:S05]  /*0f00*/  CALL.REL.NOINC `($__internal_75_$__cuda_sm20_div_s64) ;  /* 0x0000413000007944 */ /* 0x003fea0003c00000 */
[----:B------:R-:W-:Y:S02]  /*0f10*/  IMAD.MOV.U32 R42, RZ, RZ, R10 ;  /* 0x000000ffff2a7224 */ /* 0x000fe400078e000a */
[----:B------:R-:W-:Y:S01]  /*0f20*/  IMAD.MOV.U32 R43, RZ, RZ, R11 ;  /* 0x000000ffff2b7224 */ /* 0x000fe200078e000b */
[----:B------:R-:W-:Y:S05]  /*0f30*/  BRA `(.L_x_2751) ;  /* 0x0000018000007947 */ /* 0x000fea0003800000 */
.L_x_2750:
        /* <DEDUP_REMOVED lines=24> */
.L_x_2751:
        /* <DEDUP_REMOVED lines=9> */
[----:B-1----:R-:W-:Y:S05]  /*1150*/  CALL.REL.NOINC `($__internal_75_$__cuda_sm20_div_s64) ;  /* 0x00003ee000007944 */ /* 0x002fea0003c00000 */
        /* <DEDUP_REMOVED lines=10> */
.L_x_2753:
        /* <DEDUP_REMOVED lines=22> */
.L_x_2754:
[----:B------:R-:W-:Y:S05]  /*1360*/  BSYNC B0 ;  /* 0x0000000000007941 */ /* 0x000fea0003800000 */
.L_x_2752:
        /* <DEDUP_REMOVED lines=37> */
[----:B-1----:R-:W-:Y:S05]  /*15c0*/  CALL.REL.NOINC `($__internal_76_$__cuda_sm20_div_u64) ;  /* 0x00003fb000007944 */ /* 0x002fea0003c00000 */
[----:B------:R-:W-:Y:S02]  /*15d0*/  IMAD.MOV.U32 R8, RZ, RZ, R10 ;  /* 0x000000ffff087224 */ /* 0x000fe400078e000a */
[----:B------:R-:W-:Y:S01]  /*15e0*/  IMAD.MOV.U32 R9, RZ, RZ, R11 ;  /* 0x000000ffff097224 */ /* 0x000fe200078e000b */
[----:B------:R-:W-:Y:S05]  /*15f0*/  BRA `(.L_x_2759) ;  /* 0x0000013000007947 */ /* 0x000fea0003800000 */
.L_x_2758:
        /* <DEDUP_REMOVED lines=19> */
.L_x_2759:
[----:B------:R-:W-:Y:S05]  /*1730*/  BSYNC B1 ;  /* 0x0000000000017941 */ /* 0x000fea0003800000 */
.L_x_2757:
        /* <DEDUP_REMOVED lines=11> */
.L_x_2762:
        /* <DEDUP_REMOVED lines=27> */
.L_x_2761:
[----:B------:R-:W-:Y:S05]  /*19a0*/  BSYNC B1 ;  /* 0x0000000000017941 */ /* 0x000fea0003800000 */
.L_x_2760:
        /* <DEDUP_REMOVED lines=9> */
.L_x_2763:
        /* <DEDUP_REMOVED lines=83> */
.L_x_2756:
[----:B------:R-:W-:Y:S05]  /*1f70*/  BSYNC B0 ;  /* 0x0000000000007941 */ /* 0x000fea0003800000 */
.L_x_2755:
        /* <DEDUP_REMOVED lines=16> */
[----:B-1----:R-:W-:Y:S05]  /*2080*/  CALL.REL.NOINC `($__internal_75_$__cuda_sm20_div_s64) ;  /* 0x00002fb000007944 */ /* 0x002fea0003c00000 */
[----:B------:R-:W-:Y:S05]  /*2090*/  BRA `(.L_x_2765) ;  /* 0x0000017000007947 */ /* 0x000fea0003800000 */
.L_x_2764:
        /* <DEDUP_REMOVED lines=23> */
.L_x_2765:
        /* <DEDUP_REMOVED lines=34> */
.L_x_2774:
        /* <DEDUP_REMOVED lines=77> */
.L_x_2772:
[----:B------:R-:W-:Y:S05]  /*2900*/  BSYNC B2 ;  /* 0x0000000000027941 */ /* 0x000fea0003800000 */
.L_x_2771:
[----:B------:R-:W-:-:S04]  /*2910*/  ISETP.GE.U32.AND P0, PT, R18, 0x60, PT ;  /* 0x000000601200780c */ /* 0x000fc80003f06070 */
[----:B------:R-:W-:-:S13]  /*2920*/  ISETP.GE.U32.AND.EX P0, PT, R19, RZ, PT, P0 ;  /* 0x000000ff1300720c */ /* 0x000fda0003f06100 */
[----:B------:R-:W-:Y:S05]  /*2930*/  @!P0 BRA `(.L_x_2770) ;  /* 0x0000015000008947 */ /* 0x000fea0003800000 */
[----:B------:R3:W4:Y:S01]  /*2940*/  LDS R19, [R14] ;  /* 0x000000000e137984 */ /* 0x0007220000000800 */
[----:B------:R-:W-:-:S03]  /*2950*/  LEA R18, R50, 0x180, 0x2 ;  /* 0x0000018032127811 */ /* 0x000fc600078e10ff */
.L_x_2773:
        /* <DEDUP_REMOVED lines=19> */
.L_x_2770:
[----:B------:R-:W-:Y:S05]  /*2a90*/  BSYNC B1 ;  /* 0x0000000000017941 */ /* 0x000fea0003800000 */
.L_x_2769:
        /* <DEDUP_REMOVED lines=43> */
.L_x_2768:
[----:B------:R-:W-:Y:S05]  /*2d50*/  BSYNC B0 ;  /* 0x0000000000007941 */ /* 0x000fea0003800000 */
.L_x_2767:
[----:B------:R-:W-:Y:S02]  /*2d60*/  IADD3 R27, R27, 0x1, RZ ;  /* 0x000000011b1b7810 */ /* 0x000fe40007ffe0ff */
[----:B------:R-:W-:Y:S02]  /*2d70*/  IADD3 R29, P1, R29, 0x1, RZ ;  /* 0x000000011d1d7810 */ /* 0x000fe40007f3e0ff */
[----:B------:R-:W-:-:S03]  /*2d80*/  ISETP.GT.U32.AND P0, PT, R10, R27, PT ;  /* 0x0000001b0a00720c */ /* 0x000fc60003f04070 */
[----:B------:R-:W-:Y:S01]  /*2d90*/  IMAD.X R28, RZ, RZ, R28, P1 ;  /* 0x000000ffff1c7224 */ /* 0x000fe200008e061c */
[----:B------:R-:W-:-:S13]  /*2da0*/  ISETP.GT.AND.EX P0, PT, R11, RZ, PT, P0 ;  /* 0x000000ff0b00720c */ /* 0x000fda0003f04300 */
[----:B------:R-:W-:Y:S05]  /*2db0*/  @P0 BRA `(.L_x_2774) ;  /* 0xfffff67000000947 */ /* 0x000fea000383ffff */
.L_x_2766:
        /* <DEDUP_REMOVED lines=37> */
[----:B-1--4-:R-:W-:Y:S05]  /*3010*/  CALL.REL.NOINC `($__internal_77_$__cuda_sm20_rem_s64) ;  /* 0x000029a000007944 */ /* 0x012fea0003c00000 */
[----:B------:R-:W-:Y:S05]  /*3020*/  BRA `(.L_x_2778) ;  /* 0x0000013000007947 */ /* 0x000fea0003800000 */
.L_x_2777:
        /* <DEDUP_REMOVED lines=19> */
.L_x_2778:
        /* <DEDUP_REMOVED lines=13> */
.L_x_2776:
[----:B------:R-:W-:Y:S05]  /*3230*/  BSYNC B0 ;  /* 0x0000000000007941 */ /* 0x000fea0003800000 */
.L_x_2775:
        /* <DEDUP_REMOVED lines=17> */
[----:B-1--4-:R-:W-:Y:S05]  /*3350*/  CALL.REL.NOINC `($__internal_77_$__cuda_sm20_rem_s64) ;  /* 0x0000266000007944 */ /* 0x012fea0003c00000 */
[----:B------:R-:W-:Y:S05]  /*3360*/  BRA `(.L_x_2780) ;  /* 0x0000013000007947 */ /* 0x000fea0003800000 */
.L_x_2779:
        /* <DEDUP_REMOVED lines=19> */
.L_x_2780:
        /* <DEDUP_REMOVED lines=9> */
.L_x_2814:
        /* <DEDUP_REMOVED lines=59> */
.L_x_2782:
[----:B------:R-:W-:Y:S05]  /*38e0*/  BSYNC B0 ;  /* 0x0000000000007941 */ /* 0x000fea0003800000 */
.L_x_2781:
        /* <DEDUP_REMOVED lines=11> */
.L_x_2784:
[----:B------:R-:W-:Y:S05]  /*39a0*/  BSYNC B0 ;  /* 0x0000000000007941 */ /* 0x000fea0003800000 */
.L_x_2783:
        /* <DEDUP_REMOVED lines=15> */
.L_x_2786:
[----:B------:R-:W-:Y:S05]  /*3aa0*/  BSYNC B0 ;  /* 0x0000000000007941 */ /* 0x000fea0003800000 */
.L_x_2785:
        /* <DEDUP_REMOVED lines=12> */
.L_x_2788:
[----:B------:R-:W-:Y:S05]  /*3b70*/  BSYNC B0 ;  /* 0x0000000000007941 */ /* 0x000fea0003800000 */
.L_x_2787:
        /* <DEDUP_REMOVED lines=65> */
.L_x_2790:
[----:B------:R-:W-:Y:S05]  /*3f90*/  BSYNC B0 ;  /* 0x0000000000007941 */ /* 0x000fea0003800000 */
.L_x_2789:
        /* <DEDUP_REMOVED lines=11> */
.L_x_2792:
[----:B------:R-:W-:Y:S05]  /*4050*/  BSYNC B0 ;  /* 0x0000000000007941 */ /* 0x000fea0003800000 */
.L_x_2791:
        /* <DEDUP_REMOVED lines=15> */
.L_x_2794:
[----:B------:R-:W-:Y:S05]  /*4150*/  BSYNC B0 ;  /* 0x0000000000007941 */ /* 0x000fea0003800000 */
.L_x_2793:
        /* <DEDUP_REMOVED lines=12> */
.L_x_2796:
[----:B------:R-:W-:Y:S05]  /*4220*/  BSYNC B0 ;  /* 0x0000000000007941 */ /* 0x000fea0003800000 */
.L_x_2795:
        /* <DEDUP_REMOVED lines=65> */
.L_x_2798:
[----:B------:R-:W-:Y:S05]  /*4640*/  BSYNC B0 ;  /* 0x0000000000007941 */ /* 0x000fea0003800000 */
.L_x_2797:
        /* <DEDUP_REMOVED lines=11> */
.L_x_2800:
[----:B------:R-:W-:Y:S05]  /*4700*/  BSYNC B0 ;  /* 0x0000000000007941 */ /* 0x000fea0003800000 */
.L_x_2799:
        /* <DEDUP_REMOVED lines=15> */
.L_x_2802:
[----:B------:R-:W-:Y:S05]  /*4800*/  BSYNC B0 ;  /* 0x0000000000007941 */ /* 0x000fea0003800000 */
.L_x_2801:
        /* <DEDUP_REMOVED lines=12> */
.L_x_2804:
[----:B------:R-:W-:Y:S05]  /*48d0*/  BSYNC B0 ;  /* 0x0000000000007941 */ /* 0x000fea0003800000 */
.L_x_2803:
        /* <DEDUP_REMOVED lines=65> */
.L_x_2806:
[----:B------:R-:W-:Y:S05]  /*4cf0*/  BSYNC B0 ;  /* 0x0000000000007941 */ /* 0x000fea0003800000 */
.L_x_2805:
        /* <DEDUP_REMOVED lines=12> */
.L_x_2808:
[----:B------:R-:W-:Y:S05]  /*4dc0*/  BSYNC B0 ;  /* 0x0000000000007941 */ /* 0x000fea0003800000 */
.L_x_2807:
        /* <DEDUP_REMOVED lines=12> */
.L_x_2810:
[----:B------:R-:W-:Y:S05]  /*4e90*/  BSYNC B0 ;  /* 0x0000000000007941 */ /* 0x000fea0003800000 */
.L_x_2809:
        /* <DEDUP_REMOVED lines=11> */
.L_x_2812:
[----:B------:R-:W-:Y:S05]  /*4f50*/  BSYNC B0 ;  /* 0x0000000000007941 */ /* 0x000fea0003800000 */
.L_x_2811:
        /* <DEDUP_REMOVED lines=13> */
.L_x_2813:
[----:B------:R-:W-:Y:S05]  /*5030*/  EXIT ;  /* 0x000000000000794d */ /* 0x000fea0003800000 */
        .weak           $__internal_75_$__cuda_sm20_div_s64
        .type           $__internal_75_$__cuda_sm20_div_s64,@function
        .size           $__internal_75_$__cuda_sm20_div_s64,($__internal_76_$__cuda_sm20_div_u64 - $__internal_75_$__cuda_sm20_div_s64)
$__internal_75_$__cuda_sm20_div_s64:
        /* <DEDUP_REMOVED lines=83> */
[----:B------:R-:W-:Y:S06]  /*5570*/  RET.REL.NODEC R2 `(_ZN4vllm31rms_norm_per_block_quant_kernelIfN3c1013Float8_e4m3fnELb0ELb1ELi128EEEvPT0_PfPKT_S8_PKffiiPS6_l) ;  /* 0xffffaa8002007950 */ /* 0x000fec0003c3ffff */
        .weak           $__internal_76_$__cuda_sm20_div_u64
        .type           $__internal_76_$__cuda_sm20_div_u64,@function
        .size           $__internal_76_$__cuda_sm20_div_u64,($__internal_77_$__cuda_sm20_rem_s64 - $__internal_76_$__cuda_sm20_div_u64)
$__internal_76_$__cuda_sm20_div_u64:
        /* <DEDUP_REMOVED lines=67> */
[----:B------:R-:W-:Y:S06]  /*59b0*/  RET.REL.NODEC R8 `(_ZN4vllm31rms_norm_per_block_quant_kernelIfN3c1013Float8_e4m3fnELb0ELb1ELi128EEEvPT0_PfPKT_S8_PKffiiPS6_l) ;  /* 0xffffa64008007950 */ /* 0x000fec0003c3ffff */
        .weak           $__internal_77_$__cuda_sm20_rem_s64
        .type           $__internal_77_$__cuda_sm20_rem_s64,@function
        .size           $__internal_77_$__cuda_sm20_rem_s64,(.L_x_3110 - $__internal_77_$__cuda_sm20_rem_s64)
$__internal_77_$__cuda_sm20_rem_s64:
        /* <DEDUP_REMOVED lines=76> */
[----:B------:R-:W-:Y:S06]  /*5e80*/  RET.REL.NODEC R6 `(_ZN4vllm31rms_norm_per_block_quant_kernelIfN3c1013Float8_e4m3fnELb0ELb1ELi128EEEvPT0_PfPKT_S8_PKffiiPS6_l) ;  /* 0xffffa17006007950 */ /* 0x000fec0003c3ffff */
.L_x_2815:
        /* <DEDUP_REMOVED lines=15> */
.L_x_3110:


//--------------------- .text._ZN4vllm31rms_norm_per_block_quant_kernelIfaLb1ELb0ELi128EEEvPT0_PfPKT_S6_PKffiiPS4_l --------------------------
	.section	.text._ZN4vllm31rms_norm_per_block_quant_kernelIfaLb1ELb0ELi128EEEvPT0_PfPKT_S6_PKffiiPS4_l,"ax",@progbits
	.sectioninfo	@"SHI_REGISTERS=56"
	.align	128
        .global         _ZN4vllm31rms_norm_per_block_quant_kernelIfaLb1ELb0ELi128EEEvPT0_PfPKT_S6_PKffiiPS4_l
        .type           _ZN4vllm31rms_norm_per_block_quant_kernelIfaLb1ELb0ELi128EEEvPT0_PfPKT_S6_PKffiiPS4_l,@function
        .size           _ZN4vllm31rms_norm_per_block_quant_kernelIfaLb1ELb0ELi128EEEvPT0_PfPKT_S6_PKffiiPS4_l,(.L_x_3112 - _ZN4vllm31rms_norm_per_block_quant_kernelIfaLb1ELb0ELi128EEEvPT0_PfPKT_S6_PKffiiPS4_l)
        .other          _ZN4vllm31rms_norm_per_block_quant_kernelIfaLb1ELb0ELi128EEEvPT0_PfPKT_S6_PKffiiPS4_l,@"STO_CUDA_ENTRY STV_DEFAULT"
_ZN4vllm31rms_norm_per_block_quant_kernelIfaLb1ELb0ELi128EEEvPT0_PfPKT_S6_PKffiiPS4_l:
.text._ZN4vllm31rms_norm_per_block_quant_kernelIfaLb1ELb0ELi128EEEvPT0_PfPKT_S6_PKffiiPS4_l:
        /* <DEDUP_REMOVED lines=28> */
.L_x_2818:
        /* <DEDUP_REMOVED lines=68> */
.L_x_2817:
[----:B------:R-:W-:Y:S05]  /*0600*/  BSYNC B0 ;  /* 0x0000000000007941 */ /* 0x000fea0003800000 */
.L_x_2816:
        /* <DEDUP_REMOVED lines=101> */
.L_x_2820:
        /* <DEDUP_REMOVED lines=58> */
.L_x_2821:
[----:B0-----:R-:W-:Y:S05]  /*1000*/  BSYNC B0 ;  /* 0x0000000000007941 */ /* 0x001fea0003800000 */
.L_x_2819:
        /* <DEDUP_REMOVED lines=20> */
[----:B01----:R-:W-:Y:S05]  /*1150*/  CALL.REL.NOINC `($__internal_78_$__cuda_sm20_div_s64) ;  /* 0x0000305000007944 */ /* 0x003fea0003c00000 */
[----:B------:R-:W-:Y:S01]  /*1160*/  MOV R42, R10 ;  /* 0x0000000a002a7202 */ /* 0x000fe20000000f00 */
[----:B------:R-:W-:Y:S01]  /*1170*/  IMAD.MOV.U32 R43, RZ, RZ, R11 ;  /* 0x000000ffff2b7224 */ /* 0x000fe200078e000b */
[----:B------:R-:W-:Y:S05]  /*1180*/  BRA `(.L_x_2823) ;  /* 0x0000018000007947 */ /* 0x000fea0003800000 */
.L_x_2822:
        /* <DEDUP_REMOVED lines=24> */
.L_x_2823:
        /* <DEDUP_REMOVED lines=9> */
[----:B-1----:R-:W-:Y:S05]  /*13a0*/  CALL.REL.NOINC `($__internal_78_$__cuda_sm20_div_s64) ;  /* 0x00002e0000007944 */ /* 0x002fea0003c00000 */
        /* <DEDUP_REMOVED lines=10> */
.L_x_2825:
        /* <DEDUP_REMOVED lines=22> */
.L_x_2826:
[----:B------:R-:W-:Y:S05]  /*15b0*/  BSYNC B0 ;  /* 0x0000000000007941 */ /* 0x000fea0003800000 */
.L_x_2824:
        /* <DEDUP_REMOVED lines=36> */
[----:B-1----:R-:W-:Y:S05]  /*1800*/  CALL.REL.NOINC `($__internal_79_$__cuda_sm20_div_u64) ;  /* 0x00002ee000007944 */ /* 0x002fea0003c00000 */
[----:B------:R-:W-:Y:S01]  /*1810*/  IMAD.MOV.U32 R8, RZ, RZ, R5 ;  /* 0x000000ffff087224 */ /* 0x000fe200078e0005 */
[----:B------:R-:W-:Y:S01]  /*1820*/  MOV R9, R10 ;  /* 0x0000000a00097202 */ /* 0x000fe20000000f00 */
[----:B------:R-:W-:Y:S05]  /*1830*/  BRA `(.L_x_2831) ;  /* 0x0000013000007947 */ /* 0x000fea0003800000 */
.L_x_2830:
        /* <DEDUP_REMOVED lines=19> */
.L_x_2831:
[----:B------:R-:W-:Y:S05]  /*1970*/  BSYNC B1 ;  /* 0x0000000000017941 */ /* 0x000fea0003800000 */
.L_x_2829:
        /* <DEDUP_REMOVED lines=11> */
.L_x_2834:
        /* <DEDUP_REMOVED lines=34> */
.L_x_2833:
[----:B------:R-:W-:Y:S05]  /*1c50*/  BSYNC B1 ;  /* 0x0000000000017941 */ /* 0x000fea0003800000 */
.L_x_2832:
        /* <DEDUP_REMOVED lines=20> */
.L_x_2835:
        /* <DEDUP_REMOVED lines=111> */
.L_x_2828:
[----:B------:R-:W-:Y:S05]  /*2490*/  BSYNC B0 ;  /* 0x0000000000007941 */ /* 0x000fea0003800000 */
.L_x_2827:
        /* <DEDUP_REMOVED lines=16> */
[----:B-1----:R-:W-:Y:S05]  /*25a0*/  CALL.REL.NOINC `($__internal_78_$__cuda_sm20_div_s64) ;  /* 0x00001c0000007944 */ /* 0x002fea0003c00000 */
[----:B------:R-:W-:Y:S05]  /*25b0*/  BRA `(.L_x_2837) ;  /* 0x0000017000007947 */ /* 0x000fea0003800000 */
.L_x_2836:
        /* <DEDUP_REMOVED lines=23> */
.L_x_2837:
        /* <DEDUP_REMOVED lines=33> */
.L_x_2847:
        /* <DEDUP_REMOVED lines=77> */
.L_x_2845:
[----:B------:R-:W-:Y:S05]  /*2e10*/  BSYNC B3 ;  /* 0x0000000000037941 */ /* 0x000fea0003800000 */
.L_x_2844:
[----:B------:R-:W-:-:S04]  /*2e20*/  ISETP.GE.U32.AND P0, PT, R18, 0x60, PT ;  /* 0x000000601200780c */ /* 0x000fc80003f06070 */
[----:B------:R-:W-:-:S13]  /*2e30*/  ISETP.GE.U32.AND.EX P0, PT, R19, RZ, PT, P0 ;  /* 0x000000ff1300720c */ /* 0x000fda0003f06100 */
[----:B------:R-:W-:Y:S05]  /*2e40*/  @!P0 BRA `(.L_x_2843) ;  /* 0x0000015000008947 */ /* 0x000fea0003800000 */
[----:B------:R3:W4:Y:S01]  /*2e50*/  LDS R19, [R14] ;  /* 0x000000000e137984 */ /* 0x0007220000000800 */
[----:B------:R-:W-:-:S03]  /*2e60*/  LEA R18, R50, 0x180, 0x2 ;  /* 0x0000018032127811 */ /* 0x000fc600078e10ff */
.L_x_2846:
        /* <DEDUP_REMOVED lines=19> */
.L_x_2843:
[----:B------:R-:W-:Y:S05]  /*2fa0*/  BSYNC B2 ;  /* 0x0000000000027941 */ /* 0x000fea0003800000 */
.L_x_2842:
        /* <DEDUP_REMOVED lines=43> */
.L_x_2841:
[----:B------:R-:W-:Y:S05]  /*3260*/  BSYNC B1 ;  /* 0x0000000000017941 */ /* 0x000fea0003800000 */
.L_x_2840:
[----:B------:R-:W-:Y:S02]  /*3270*/  IADD3 R25, R25, 0x1, RZ ;  /* 0x0000000119197810 */ /* 0x000fe40007ffe0ff */
[----:B------:R-:W-:Y:S02]  /*3280*/  IADD3 R27, P1, R27, 0x1, RZ ;  /* 0x000000011b1b7810 */ /* 0x000fe40007f3e0ff */
[----:B------:R-:W-:-:S03]  /*3290*/  ISETP.GT.U32.AND P0, PT, R10, R25, PT ;  /* 0x000000190a00720c */ /* 0x000fc60003f04070 */
[----:B------:R-:W-:Y:S01]  /*32a0*/  IMAD.X R24, RZ, RZ, R24, P1 ;  /* 0x000000ffff187224 */ /* 0x000fe200008e0618 */
[----:B------:R-:W-:-:S13]  /*32b0*/  ISETP.GT.AND.EX P0, PT, R11, RZ, PT, P0 ;  /* 0x000000ff0b00720c */ /* 0x000fda0003f04300 */
[----:B------:R-:W-:Y:S05]  /*32c0*/  @P0 BRA `(.L_x_2847) ;  /* 0xfffff67000000947 */ /* 0x000fea000383ffff */
.L_x_2839:
[----:B------:R-:W-:Y:S05]  /*32d0*/  BSYNC B0 ;  /* 0x0000000000007941 */ /* 0x000fea0003800000 */
.L_x_2838:
        /* <DEDUP_REMOVED lines=39> */
.L_x_2849:
[----:B------:R-:W-:Y:S05]  /*3550*/  BSYNC B0 ;  /* 0x0000000000007941 */ /* 0x000fea0003800000 */
.L_x_2848:
        /* <DEDUP_REMOVED lines=15> */
.L_x_2850:
        /* <DEDUP_REMOVED lines=182> */
        .weak           $__internal_78_$__cuda_sm20_div_s64
        .type           $__internal_78_$__cuda_sm20_div_s64,@function
        .size           $__internal_78_$__cuda_sm20_div_s64,($__internal_79_$__cuda_sm20_div_u64 - $__internal_78_$__cuda_sm20_div_s64)
$__internal_78_$__cuda_sm20_div_s64:
        /* <DEDUP_REMOVED lines=83> */
[----:B------:R-:W-:Y:S06]  /*46e0*/  RET.REL.NODEC R4 `(_ZN4vllm31rms_norm_per_block_quant_kernelIfaLb1ELb0ELi128EEEvPT0_PfPKT_S6_PKffiiPS4_l) ;  /* 0xffffb91004007950 */ /* 0x000fec0003c3ffff */
        .weak           $__internal_79_$__cuda_sm20_div_u64
        .type           $__internal_79_$__cuda_sm20_div_u64,@function
        .size           $__internal_79_$__cuda_sm20_div_u64,(.L_x_3112 - $__internal_79_$__cuda_sm20_div_u64)
$__internal_79_$__cuda_sm20_div_u64:
        /* <DEDUP_REMOVED lines=67> */
[----:B------:R-:W-:Y:S06]  /*4b20*/  RET.REL.NODEC R8 `(_ZN4vllm31rms_norm_per_block_quant_kernelIfaLb1ELb0ELi128EEEvPT0_PfPKT_S6_PKffiiPS4_l) ;  /* 0xffffb4d008007950 */ /* 0x000fec0003c3ffff */
.L_x_2851:
        /* <DEDUP_REMOVED lines=13> */
.L_x_3112:


//--------------------- .text._ZN4vllm31rms_norm_per_block_quant_kernelIfN3c1013Float8_e4m3fnELb1ELb0ELi128EEEvPT0_PfPKT_S8_PKffiiPS6_l --------------------------
	.section	.text._ZN4vllm31rms_norm_per_block_quant_kernelIfN3c1013Float8_e4m3fnELb1ELb0ELi128EEEvPT0_PfPKT_S8_PKffiiPS6_l,"ax",@progbits
	.sectioninfo	@"SHI_REGISTERS=55"
	.align	128
        .global         _ZN4vllm31rms_norm_per_block_quant_kernelIfN3c1013Float8_e4m3fnELb1ELb0ELi128EEEvPT0_PfPKT_S8_PKffiiPS6_l
        .type           _ZN4vllm31rms_norm_per_block_quant_kernelIfN3c1013Float8_e4m3fnELb1ELb0ELi128EEEvPT0_PfPKT_S8_PKffiiPS6_l,@function
        .size           _ZN4vllm31rms_norm_per_block_quant_kernelIfN3c1013Float8_e4m3fnELb1ELb0ELi128EEEvPT0_PfPKT_S8_PKffiiPS6_l,(.L_x_3114 - _ZN4vllm31rms_norm_per_block_quant_kernelIfN3c1013Float8_e4m3fnELb1ELb0ELi128EEEvPT0_PfPKT_S8_PKffiiPS6_l)
        .other          _ZN4vllm31rms_norm_per_block_quant_kernelIfN3c1013Float8_e4m3fnELb1ELb0ELi128EEEvPT0_PfPKT_S8_PKffiiPS6_l,@"STO_CUDA_ENTRY STV_DEFAULT"
_ZN4vllm31rms_norm_per_block_quant_kernelIfN3c1013Float8_e4m3fnELb1ELb0ELi128EEEvPT0_PfPKT_S8_PKffiiPS6_l:
.text._ZN4vllm31rms_norm_per_block_quant_kernelIfN3c1013Float8_e4m3fnELb1ELb0ELi128EEEvPT0_PfPKT_S8_PKffiiPS6_l:
        /* <DEDUP_REMOVED lines=26> */
.L_x_2854:
        /* <DEDUP_REMOVED lines=68> */
.L_x_2853:
[----:B------:R-:W-:Y:S05]  /*05e0*/  BSYNC B0 ;  /* 0x0000000000007941 */ /* 0x000fea0003800000 */
.L_x_2852:
        /* <DEDUP_REMOVED lines=101> */
.L_x_2856:
        /* <DEDUP_REMOVED lines=58> */
.L_x_2857:
[----:B0-----:R-:W-:Y:S05]  /*0fe0*/  BSYNC B0 ;  /* 0x0000000000007941 */ /* 0x001fea0003800000 */
.L_x_2855:
        /* <DEDUP_REMOVED lines=20> */
[----:B01----:R-:W-:Y:S05]  /*1130*/  CALL.REL.NOINC `($__internal_80_$__cuda_sm20_div_s64) ;  /* 0x000040f000007944 */ /* 0x003fea0003c00000 */
[----:B------:R-:W-:Y:S02]  /*1140*/  IMAD.MOV.U32 R42, RZ, RZ, R12 ;  /* 0x000000ffff2a7224 */ /* 0x000fe400078e000c */
[----:B------:R-:W-:Y:S01]  /*1150*/  IMAD.MOV.U32 R43, RZ, RZ, R13 ;  /* 0x000000ffff2b7224 */ /* 0x000fe200078e000d */
[----:B------:R-:W-:Y:S05]  /*1160*/  BRA `(.L_x_2859) ;  /* 0x0000018000007947 */ /* 0x000fea0003800000 */
.L_x_2858:
        /* <DEDUP_REMOVED lines=24> */
.L_x_2859:
        /* <DEDUP_REMOVED lines=9> */
[----:B-1----:R-:W-:Y:S05]  /*1380*/  CALL.REL.NOINC `($__internal_80_$__cuda_sm20_div_s64) ;  /* 0x00003ea000007944 */ /* 0x002fea0003c00000 */
        /* <DEDUP_REMOVED lines=10> */
.L_x_2861:
        /* <DEDUP_REMOVED lines=22> */
.L_x_2862:
[----:B------:R-:W-:Y:S05]  /*1590*/  BSYNC B0 ;  /* 0x0000000000007941 */ /* 0x000fea0003800000 */
.L_x_2860:
        /* <DEDUP_REMOVED lines=36> */
[----:B-1----:R-:W-:Y:S05]  /*17e0*/  CALL.REL.NOINC `($__internal_81_$__cuda_sm20_div_u64) ;  /* 0x00003f8000007944 */ /* 0x002fea0003c00000 */
[----:B------:R-:W-:Y:S02]  /*17f0*/  IMAD.MOV.U32 R8, RZ, RZ, R5 ;  /* 0x000000ffff087224 */ /* 0x000fe400078e0005 */
[----:B------:R-:W-:Y:S01]  /*1800*/  IMAD.MOV.U32 R9, RZ, RZ, R10 ;  /* 0x000000ffff097224 */ /* 0x000fe200078e000a */
[----:B------:R-:W-:Y:S05]  /*1810*/  BRA `(.L_x_2867) ;  /* 0x0000013000007947 */ /* 0x000fea0003800000 */
.L_x_2866:
        /* <DEDUP_REMOVED lines=19> */
.L_x_2867:
[----:B------:R-:W-:Y:S05]  /*1950*/  BSYNC B1 ;  /* 0x0000000000017941 */ /* 0x000fea0003800000 */
.L_x_2865:
        /* <DEDUP_REMOVED lines=11> */
.L_x_2870:
        /* <DEDUP_REMOVED lines=34> */
.L_x_2869:
[----:B------:R-:W-:Y:S05]  /*1c30*/  BSYNC B1 ;  /* 0x0000000000017941 */ /* 0x000fea0003800000 */
.L_x_2868:
        /* <DEDUP_REMOVED lines=15> */
.L_x_2871:
        /* <DEDUP_REMOVED lines=109> */
.L_x_2864:
[----:B------:R-:W-:Y:S05]  /*2400*/  BSYNC B0 ;  /* 0x0000000000007941 */ /* 0x000fea0003800000 */
.L_x_2863:
        /* <DEDUP_REMOVED lines=16> */
[----:B-1----:R-:W-:Y:S05]  /*2510*/  CALL.REL.NOINC `($__internal_80_$__cuda_sm20_div_s64) ;  /* 0x00002d1000007944 */ /* 0x002fea0003c00000 */
[----:B------:R-:W-:Y:S05]  /*2520*/  BRA `(.L_x_2873) ;  /* 0x0000017000007947 */ /* 0x000fea0003800000 */
.L_x_2872:
        /* <DEDUP_REMOVED lines=23> */
.L_x_2873:
        /* <DEDUP_REMOVED lines=33> */
.L_x_2883:
        /* <DEDUP_REMOVED lines=80> */
.L_x_2881:
[----:B------:R-:W-:Y:S05]  /*2db0*/  BSYNC B3 ;  /* 0x0000000000037941 */ /* 0x000fea0003800000 */
.L_x_2880:
[----:B------:R-:W-:Y:S05]  /*2dc0*/  @!P0 BRA `(.L_x_2879) ;  /* 0x0000015000008947 */ /* 0x000fea0003800000 */
[----:B0-----:R0:W2:Y:S01]  /*2dd0*/  LDS R45, [R18] ;  /* 0x00000000122d7984 */ /* 0x0010a20000000800 */
[----:B------:R-:W-:-:S03]  /*2de0*/  LEA R38, R44, 0x180, 0x2 ;  /* 0x000001802c267811 */ /* 0x000fc600078e10ff */
.L_x_2882:
        /* <DEDUP_REMOVED lines=19> */
.L_x_2879:
[----:B------:R-:W-:Y:S05]  /*2f20*/  BSYNC B2 ;  /* 0x0000000000027941 */ /* 0x000fea0003800000 */
.L_x_2878:
        /* <DEDUP_REMOVED lines=43> */
.L_x_2877:
[----:B------:R-:W-:Y:S05]  /*31e0*/  BSYNC B1 ;  /* 0x0000000000017941 */ /* 0x000fea0003800000 */
.L_x_2876:
[----:B------:R-:W-:Y:S02]  /*31f0*/  IADD3 R27, R27, 0x1, RZ ;  /* 0x000000011b1b7810 */ /* 0x000fe40007ffe0ff */
[----:B------:R-:W-:Y:S02]  /*3200*/  IADD3 R29, P1, R29, 0x1, RZ ;  /* 0x000000011d1d7810 */ /* 0x000fe40007f3e0ff */
[----:B------:R-:W-:-:S03]  /*3210*/  ISETP.GT.U32.AND P0, PT, R12, R27, PT ;  /* 0x0000001b0c00720c */ /* 0x000fc60003f04070 */
[----:B------:R-:W-:Y:S01]  /*3220*/  IMAD.X R26, RZ, RZ, R26, P1 ;  /* 0x000000ffff1a7224 */ /* 0x000fe200008e061a */
[----:B------:R-:W-:-:S13]  /*3230*/  ISETP.GT.AND.EX P0, PT, R13, RZ, PT, P0 ;  /* 0x000000ff0d00720c */ /* 0x000fda0003f04300 */
[----:B------:R-:W-:Y:S05]  /*3240*/  @P0 BRA `(.L_x_2883) ;  /* 0xfffff66000000947 */ /* 0x000fea000383ffff */
.L_x_2875:
[----:B------:R-:W-:Y:S05]  /*3250*/  BSYNC B0 ;  /* 0x0000000000007941 */ /* 0x000fea0003800000 */
.L_x_2874:
        /* <DEDUP_REMOVED lines=39> */
.L_x_2885:
[----:B------:R-:W-:Y:S05]  /*34d0*/  BSYNC B0 ;  /* 0x0000000000007941 */ /* 0x000fea0003800000 */
.L_x_2884:
        /* <DEDUP_REMOVED lines=10> */
.L_x_2919:
        /* <DEDUP_REMOVED lines=64> */
.L_x_2887:
[----:B------:R-:W-:Y:S05]  /*3980*/  BSYNC B0 ;  /* 0x0000000000007941 */ /* 0x000fea0003800000 */
.L_x_2886:
        /* <DEDUP_REMOVED lines=11> */
.L_x_2889:
[----:B------:R-:W-:Y:S05]  /*3a40*/  BSYNC B0 ;  /* 0x0000000000007941 */ /* 0x000fea0003800000 */
.L_x_2888:
        /* <DEDUP_REMOVED lines=15> */
.L_x_2891:
[----:B------:R-:W-:Y:S05]  /*3b40*/  BSYNC B0 ;  /* 0x0000000000007941 */ /* 0x000fea0003800000 */
.L_x_2890:
        /* <DEDUP_REMOVED lines=12> */
.L_x_2893:
[----:B------:R-:W-:Y:S05]  /*3c10*/  BSYNC B0 ;  /* 0x0000000000007941 */ /* 0x000fea0003800000 */
.L_x_2892:
        /* <DEDUP_REMOVED lines=72> */
.L_x_2895:
[----:B------:R-:W-:Y:S05]  /*40a0*/  BSYNC B0 ;  /* 0x0000000000007941 */ /* 0x000fea0003800000 */
.L_x_2894:
        /* <DEDUP_REMOVED lines=11> */
.L_x_2897:
[----:B------:R-:W-:Y:S05]  /*4160*/  BSYNC B0 ;  /* 0x0000000000007941 */ /* 0x000fea0003800000 */
.L_x_2896:
        /* <DEDUP_REMOVED lines=15> */
.L_x_2899:
[----:B------:R-:W-:Y:S05]  /*4260*/  BSYNC B0 ;  /* 0x0000000000007941 */ /* 0x000fea0003800000 */
.L_x_2898:
        /* <DEDUP_REMOVED lines=12> */
.L_x_2901:
[----:B------:R-:W-:Y:S05]  /*4330*/  BSYNC B0 ;  /* 0x0000000000007941 */ /* 0x000fea0003800000 */
.L_x_2900:
        /* <DEDUP_REMOVED lines=72> */
.L_x_2903:
[----:B------:R-:W-:Y:S05]  /*47c0*/  BSYNC B0 ;  /* 0x0000000000007941 */ /* 0x000fea0003800000 */
.L_x_2902:
        /* <DEDUP_REMOVED lines=11> */
.L_x_2905:
[----:B------:R-:W-:Y:S05]  /*4880*/  BSYNC B0 ;  /* 0x0000000000007941 */ /* 0x000fea0003800000 */
.L_x_2904:
        /* <DEDUP_REMOVED lines=15> */
.L_x_2907:
[----:B------:R-:W-:Y:S05]  /*4980*/  BSYNC B0 ;  /* 0x0000000000007941 */ /* 0x000fea0003800000 */
.L_x_2906:
        /* <DEDUP_REMOVED lines=12> */
.L_x_2909:
[----:B------:R-:W-:Y:S05]  /*4a50*/  BSYNC B0 ;  /* 0x0000000000007941 */ /* 0x000fea0003800000 */
.L_x_2908:
        /* <DEDUP_REMOVED lines=72> */
.L_x_2911:
[----:B------:R-:W-:Y:S05]  /*4ee0*/  BSYNC B0 ;  /* 0x0000000000007941 */ /* 0x000fea0003800000 */
.L_x_2910:
        /* <DEDUP_REMOVED lines=12> */
.L_x_2913:
[----:B------:R-:W-:Y:S05]  /*4fb0*/  BSYNC B0 ;  /* 0x0000000000007941 */ /* 0x000fea0003800000 */
.L_x_2912:
        /* <DEDUP_REMOVED lines=12> */
.L_x_2915:
[----:B------:R-:W-:Y:S05]  /*5080*/  BSYNC B0 ;  /* 0x0000000000007941 */ /* 0x000fea0003800000 */
.L_x_2914:
        /* <DEDUP_REMOVED lines=11> */
.L_x_2917:
[----:B------:R-:W-:Y:S05]  /*5140*/  BSYNC B0 ;  /* 0x0000000000007941 */ /* 0x000fea0003800000 */
.L_x_2916:
        /* <DEDUP_REMOVED lines=13> */
.L_x_2918:
[----:B------:R-:W-:Y:S05]  /*5220*/  EXIT ;  /* 0x000000000000794d */ /* 0x000fea0003800000 */
        .weak           $__internal_80_$__cuda_sm20_div_s64
        .type           $__internal_80_$__cuda_sm20_div_s64,@function
        .size           $__internal_80_$__cuda_sm20_div_s64,($__internal_81_$__cuda_sm20_div_u64 - $__internal_80_$__cuda_sm20_div_s64)
$__internal_80_$__cuda_sm20_div_s64:
        /* <DEDUP_REMOVED lines=83> */
[----:B------:R-:W-:Y:S06]  /*5760*/  RET.REL.NODEC R4 `(_ZN4vllm31rms_norm_per_block_quant_kernelIfN3c1013Float8_e4m3fnELb1ELb0ELi128EEEvPT0_PfPKT_S8_PKffiiPS6_l) ;  /* 0xffffa89004007950 */ /* 0x000fec0003c3ffff */
        .weak           $__internal_81_$__cuda_sm20_div_u64
        .type           $__internal_81_$__cuda_sm20_div_u64,@function
        .size           $__internal_81_$__cuda_sm20_div_u64,(.L_x_3114 - $__internal_81_$__cuda_sm20_div_u64)
$__internal_81_$__cuda_sm20_div_u64:
        /* <DEDUP_REMOVED lines=67> */
[----:B------:R-:W-:Y:S06]  /*5ba0*/  RET.REL.NODEC R8 `(_ZN4vllm31rms_norm_per_block_quant_kernelIfN3c1013Float8_e4m3fnELb1ELb0ELi128EEEvPT0_PfPKT_S8_PKffiiPS6_l) ;  /* 0xffffa45008007950 */ /* 0x000fec0003c3ffff */
.L_x_2920:
        /* <DEDUP_REMOVED lines=13> */
.L_x_3114:


//--------------------- .text._ZN4vllm31rms_norm_per_block_quant_kernelIfaLb1ELb1ELi128EEEvPT0_PfPKT_S6_PKffiiPS4_l --------------------------
	.section	.text._ZN4vllm31rms_norm_per_block_quant_kernelIfaLb1ELb1ELi128EEEvPT0_PfPKT_S6_PKffiiPS4_l,"ax",@progbits
	.sectioninfo	@"SHI_REGISTERS=64"
	.align	128
        .global         _ZN4vllm31rms_norm_per_block_quant_kernelIfaLb1ELb1ELi128EEEvPT0_PfPKT_S6_PKffiiPS4_l
        .type           _ZN4vllm31rms_norm_per_block_quant_kernelIfaLb1ELb1ELi128EEEvPT0_PfPKT_S6_PKffiiPS4_l,@function
        .size           _ZN4vllm31rms_norm_per_block_quant_kernelIfaLb1ELb1ELi128EEEvPT0_PfPKT_S6_PKffiiPS4_l,(.L_x_3117 - _ZN4vllm31rms_norm_per_block_quant_kernelIfaLb1ELb1ELi128EEEvPT0_PfPKT_S6_PKffiiPS4_l)
        .other          _ZN4vllm31rms_norm_per_block_quant_kernelIfaLb1ELb1ELi128EEEvPT0_PfPKT_S6_PKffiiPS4_l,@"STO_CUDA_ENTRY STV_DEFAULT"
_ZN4vllm31rms_norm_per_block_quant_kernelIfaLb1ELb1ELi128EEEvPT0_PfPKT_S6_PKffiiPS4_l:
.text._ZN4vllm31rms_norm_per_block_quant_kernelIfaLb1ELb1ELi128EEEvPT0_PfPKT_S6_PKffiiPS4_l:
        /* <DEDUP_REMOVED lines=26> */
.L_x_2923:
        /* <DEDUP_REMOVED lines=60> */
.L_x_2922:
[----:B------:R-:W-:Y:S05]  /*0560*/  BSYNC B0 ;  /* 0x0000000000007941 */ /* 0x000fea0003800000 */
.L_x_2921:
        /* <DEDUP_REMOVED lines=101> */
.L_x_2925:
        /* <DEDUP_REMOVED lines=58> */
.L_x_2926:
[----:B0-----:R-:W-:Y:S05]  /*0f60*/  BSYNC B0 ;  /* 0x0000000000007941 */ /* 0x001fea0003800000 */
.L_x_2924:
        /* <DEDUP_REMOVED lines=19> */
[----:B-1----:R-:W-:Y:S05]  /*10a0*/  CALL.REL.NOINC `($__internal_82_$__cuda_sm20_div_s64) ;  /* 0x000033f000007944 */ /* 0x002fea0003c00000 */
[----:B------:R-:W-:Y:S02]  /*10b0*/  IMAD.MOV.U32 R46, RZ, RZ, R8 ;  /* 0x000000ffff2e7224 */ /* 0x000fe400078e0008 */
[----:B------:R-:W-:Y:S01]  /*10c0*/  IMAD.MOV.U32 R47, RZ, RZ, R9 ;  /* 0x000000ffff2f7224 */ /* 0x000fe200078e0009 */
[----:B------:R-:W-:Y:S05]  /*10d0*/  BRA `(.L_x_2928) ;  /* 0x0000013000007947 */ /* 0x000fea0003800000 */
.L_x_2927:
        /* <DEDUP_REMOVED lines=19> */
.L_x_2928:
        /* <DEDUP_REMOVED lines=9> */
[----:B-1----:R-:W-:Y:S05]  /*12a0*/  CALL.REL.NOINC `($__internal_82_$__cuda_sm20_div_s64) ;  /* 0x000031f000007944 */ /* 0x002fea0003c00000 */
        /* <DEDUP_REMOVED lines=10> */
.L_x_2930:
        /* <DEDUP_REMOVED lines=22> */
.L_x_2931:
[----:B------:R-:W-:Y:S05]  /*14b0*/  BSYNC B0 ;  /* 0x0000000000007941 */ /* 0x000fea0003800000 */
.L_x_2929:
        /* <DEDUP_REMOVED lines=36> */
[----:B-1----:R-:W-:Y:S05]  /*1700*/  CALL.REL.NOINC `($__internal_83_$__cuda_sm20_div_u64) ;  /* 0x000032c000007944 */ /* 0x002fea0003c00000 */
[----:B------:R-:W-:Y:S05]  /*1710*/  BRA `(.L_x_2936) ;  /* 0x0000013000007947 */ /* 0x000fea0003800000 */
.L_x_2935:
        /* <DEDUP_REMOVED lines=19> */
.L_x_2936:
[----:B------:R-:W-:Y:S05]  /*1850*/  BSYNC B1 ;  /* 0x0000000000017941 */ /* 0x000fea0003800000 */
.L_x_2934:
        /* <DEDUP_REMOVED lines=11> */
.L_x_2939:
        /* <DEDUP_REMOVED lines=34> */
.L_x_2938:
[----:B------:R-:W-:Y:S05]  /*1b30*/  BSYNC B1 ;  /* 0x0000000000017941 */ /* 0x000fea0003800000 */
.L_x_2937:
        /* <DEDUP_REMOVED lines=21> */
.L_x_2940:
        /* <DEDUP_REMOVED lines=110> */
.L_x_2933:
[----:B------:R-:W-:Y:S05]  /*2370*/  BSYNC B0 ;  /* 0x0000000000007941 */ /* 0x000fea0003800000 */
.L_x_2932:
        /* <DEDUP_REMOVED lines=13> */
[----:B-1----:R-:W-:Y:S05]  /*2450*/  CALL.REL.NOINC `($__internal_82_$__cuda_sm20_div_s64) ;  /* 0x0000204000007944 */ /* 0x002fea0003c00000 */
[----:B------:R-:W-:Y:S01]  /*2460*/  MOV R14, R8 ;  /* 0x00000008000e7202 */ /* 0x000fe20000000f00 */
[----:B------:R-:W-:Y:S01]  /*2470*/  IMAD.MOV.U32 R15, RZ, RZ, R9 ;  /* 0x000000ffff0f7224 */ /* 0x000fe200078e0009 */
[----:B------:R-:W-:Y:S05]  /*2480*/  BRA `(.L_x_2942) ;  /* 0x0000013000007947 */ /* 0x000fea0003800000 */
.L_x_2941:
        /* <DEDUP_REMOVED lines=19> */
.L_x_2942:
        /* <DEDUP_REMOVED lines=32> */
.L_x_2951:
        /* <DEDUP_REMOVED lines=77> */
.L_x_2949:
[----:B------:R-:W-:Y:S05]  /*2c90*/  BSYNC B2 ;  /* 0x0000000000027941 */ /* 0x000fea0003800000 */
.L_x_2948:
[----:B------:R-:W-:-:S04]  /*2ca0*/  ISETP.GE.U32.AND P0, PT, R20, 0x60, PT ;  /* 0x000000601400780c */ /* 0x000fc80003f06070 */
[----:B------:R-:W-:-:S13]  /*2cb0*/  ISETP.GE.U32.AND.EX P0, PT, R21, RZ, PT, P0 ;  /* 0x000000ff1500720c */ /* 0x000fda0003f06100 */
[----:B------:R-:W-:Y:S05]  /*2cc0*/  @!P0 BRA `(.L_x_2947) ;  /* 0x0000015000008947 */ /* 0x000fea0003800000 */
[----:B------:R3:W4:Y:S01]  /*2cd0*/  LDS R21, [R42] ;  /* 0x000000002a157984 */ /* 0x0007220000000800 */
[----:B--2---:R-:W-:-:S03]  /*2ce0*/  LEA R17, R58, 0x180, 0x2 ;  /* 0x000001803a117811 */ /* 0x004fc600078e10ff */
.L_x_2950:
        /* <DEDUP_REMOVED lines=19> */
.L_x_2947:
[----:B------:R-:W-:Y:S05]  /*2e20*/  BSYNC B1 ;  /* 0x0000000000017941 */ /* 0x000fea0003800000 */
.L_x_2946:
        /* <DEDUP_REMOVED lines=43> */
.L_x_2945:
[----:B------:R-:W-:Y:S05]  /*30e0*/  BSYNC B0 ;  /* 0x0000000000007941 */ /* 0x000fea0003800000 */
.L_x_2944:
[----:B------:R-:W-:Y:S02]  /*30f0*/  IADD3 R29, R29, 0x1, RZ ;  /* 0x000000011d1d7810 */ /* 0x000fe40007ffe0ff */
[----:B------:R-:W-:Y:S02]  /*3100*/  IADD3 R31, P1, R31, 0x1, RZ ;  /* 0x000000011f1f7810 */ /* 0x000fe40007f3e0ff */
[----:B------:R-:W-:-:S03]  /*3110*/  ISETP.GT.U32.AND P0, PT, R14, R29, PT ;  /* 0x0000001d0e00720c */ /* 0x000fc60003f04070 */
[----:B------:R-:W-:Y:S01]  /*3120*/  IMAD.X R28, RZ, RZ, R28, P1 ;  /* 0x000000ffff1c7224 */ /* 0x000fe200008e061c */
[----:B------:R-:W-:-:S13]  /*3130*/  ISETP.GT.AND.EX P0, PT, R15, RZ, PT, P0 ;  /* 0x000000ff0f00720c */ /* 0x000fda0003f04300 */
[----:B------:R-:W-:Y:S05]  /*3140*/  @P0 BRA `(.L_x_2951) ;  /* 0xfffff67000000947 */ /* 0x000fea000383ffff */
.L_x_2943:
        /* <DEDUP_REMOVED lines=38> */
[----:B0123--:R-:W-:Y:S05]  /*33b0*/  CALL.REL.NOINC `($__internal_84_$__cuda_sm20_rem_s64) ;  /* 0x00001a4000007944 */ /* 0x00ffea0003c00000 */
[----:B------:R-:W-:Y:S01]  /*33c0*/  IMAD.MOV.U32 R4, RZ, RZ, R7 ;  /* 0x000000ffff047224 */ /* 0x000fe200078e0007 */
[----:B------:R-:W-:Y:S01]  /*33d0*/  MOV R5, R10 ;  /* 0x0000000a00057202 */ /* 0x000fe20000000f00 */
[----:B------:R-:W-:Y:S05]  /*33e0*/  BRA `(.L_x_2955) ;  /* 0x0000013000007947 */ /* 0x000fea0003800000 */
.L_x_2954:
        /* <DEDUP_REMOVED lines=19> */
.L_x_2955:
        /* <DEDUP_REMOVED lines=13> */
.L_x_2953:
[----:B------:R-:W-:Y:S05]  /*35f0*/  BSYNC B0 ;  /* 0x0000000000007941 */ /* 0x000fea0003800000 */
.L_x_2952:
        /* <DEDUP_REMOVED lines=19> */
.L_x_2958:
        /* <DEDUP_REMOVED lines=20> */
[----:B-1-3-5:R-:W-:Y:S05]  /*3870*/  CALL.REL.NOINC `($__internal_84_$__cuda_sm20_rem_s64) ;  /* 0x0000158000007944 */ /* 0x02afea0003c00000 */
[----:B------:R-:W-:Y:S01]  /*3880*/  IMAD.MOV.U32 R4, RZ, RZ, R7 ;  /* 0x000000ffff047224 */ /* 0x000fe200078e0007 */
[----:B------:R-:W-:Y:S01]  /*3890*/  MOV R5, R10 ;  /* 0x0000000a00057202 */ /* 0x000fe20000000f00 */
[----:B------:R-:W-:Y:S05]  /*38a0*/  BRA `(.L_x_2957) ;  /* 0x0000013000007947 */ /* 0x000fea0003800000 */
.L_x_2956:
        /* <DEDUP_REMOVED lines=19> */
.L_x_2957:
        /* <DEDUP_REMOVED lines=172> */
        .weak           $__internal_82_$__cuda_sm20_div_s64
        .type           $__internal_82_$__cuda_sm20_div_s64,@function
        .size           $__internal_82_$__cuda_sm20_div_s64,($__internal_83_$__cuda_sm20_div_u64 - $__internal_82_$__cuda_sm20_div_s64)
$__internal_82_$__cuda_sm20_div_s64:
        /* <DEDUP_REMOVED lines=82> */
[----:B------:R-:W-:Y:S06]  /*49c0*/  RET.REL.NODEC R14 `(_ZN4vllm31rms_norm_per_block_quant_kernelIfaLb1ELb1ELi128EEEvPT0_PfPKT_S6_PKffiiPS4_l) ;  /* 0xffffb6300e007950 */ /* 0x000fec0003c3ffff */
        .weak           $__internal_83_$__cuda_sm20_div_u64
        .type           $__internal_83_$__cuda_sm20_div_u64,@function
        .size           $__internal_83_$__cuda_sm20_div_u64,($__internal_84_$__cuda_sm20_rem_s64 - $__internal_83_$__cuda_sm20_div_u64)
$__internal_83_$__cuda_sm20_div_u64:
        /* <DEDUP_REMOVED lines=66> */
[----:B------:R-:W-:Y:S06]  /*4df0*/  RET.REL.NODEC R10 `(_ZN4vllm31rms_norm_per_block_quant_kernelIfaLb1ELb1ELi128EEEvPT0_PfPKT_S6_PKffiiPS4_l) ;  /* 0xffffb2000a007950 */ /* 0x000fec0003c3ffff */
        .weak           $__internal_84_$__cuda_sm20_rem_s64
        .type           $__internal_84_$__cuda_sm20_rem_s64,@function
        .size           $__internal_84_$__cuda_sm20_rem_s64,(.L_x_3117 - $__internal_84_$__cuda_sm20_rem_s64)
$__internal_84_$__cuda_sm20_rem_s64:
        /* <DEDUP_REMOVED lines=77> */
[----:B------:R-:W-:Y:S06]  /*52d0*/  RET.REL.NODEC R4 `(_ZN4vllm31rms_norm_per_block_quant_kernelIfaLb1ELb1ELi128EEEvPT0_PfPKT_S6_PKffiiPS4_l) ;  /* 0xffffad2004007950 */ /* 0x000fec0003c3ffff */
.L_x_2959:
        /* <DEDUP_REMOVED lines=10> */
.L_x_3117:


//--------------------- .text._ZN4vllm31rms_norm_per_block_quant_kernelIfN3c1013Float8_e4m3fnELb1ELb1ELi128EEEvPT0_PfPKT_S8_PKffiiPS6_l --------------------------
	.section	.text._ZN4vllm31rms_norm_per_block_quant_kernelIfN3c1013Float8_e4m3fnELb1ELb1ELi128EEEvPT0_PfPKT_S8_PKffiiPS6_l,"ax",@progbits
	.sectioninfo	@"SHI_REGISTERS=55"
	.align	128
        .global         _ZN4vllm31rms_norm_per_block_quant_kernelIfN3c1013Float8_e4m3fnELb1ELb1ELi128EEEvPT0_PfPKT_S8_PKffiiPS6_l
        .type           _ZN4vllm31rms_norm_per_block_quant_kernelIfN3c1013Float8_e4m3fnELb1ELb1ELi128EEEvPT0_PfPKT_S8_PKffiiPS6_l,@function
        .size           _ZN4vllm31rms_norm_per_block_quant_kernelIfN3c1013Float8_e4m3fnELb1ELb1ELi128EEEvPT0_PfPKT_S8_PKffiiPS6_l,(.L_x_3120 - _ZN4vllm31rms_norm_per_block_quant_kernelIfN3c1013Float8_e4m3fnELb1ELb1ELi128EEEvPT0_PfPKT_S8_PKffiiPS6_l)
        .other          _ZN4vllm31rms_norm_per_block_quant_kernelIfN3c1013Float8_e4m3fnELb1ELb1ELi128EEEvPT0_PfPKT_S8_PKffiiPS6_l,@"STO_CUDA_ENTRY STV_DEFAULT"
_ZN4vllm31rms_norm_per_block_quant_kernelIfN3c1013Float8_e4m3fnELb1ELb1ELi128EEEvPT0_PfPKT_S8_PKffiiPS6_l:
.text._ZN4vllm31rms_norm_per_block_quant_kernelIfN3c1013Float8_e4m3fnELb1ELb1ELi128EEEvPT0_PfPKT_S8_PKffiiPS6_l:
        /* <DEDUP_REMOVED lines=26> */
.L_x_2962:
        /* <DEDUP_REMOVED lines=68> */
.L_x_2961:
[----:B------:R-:W-:Y:S05]  /*05e0*/  BSYNC B0 ;  /* 0x0000000000007941 */ /* 0x000fea0003800000 */
.L_x_2960:
        /* <DEDUP_REMOVED lines=101> */
.L_x_2964:
        /* <DEDUP_REMOVED lines=58> */
.L_x_2965:
[----:B0-----:R-:W-:Y:S05]  /*0fe0*/  BSYNC B0 ;  /* 0x0000000000007941 */ /* 0x001fea0003800000 */
.L_x_2963:
        /* <DEDUP_REMOVED lines=20> */
[----:B01----:R-:W-:Y:S05]  /*1130*/  CALL.REL.NOINC `($__internal_85_$__cuda_sm20_div_s64) ;  /* 0x0000455000007944 */ /* 0x003fea0003c00000 */
[----:B------:R-:W-:Y:S02]  /*1140*/  IMAD.MOV.U32 R42, RZ, RZ, R12 ;  /* 0x000000ffff2a7224 */ /* 0x000fe400078e000c */
[----:B------:R-:W-:Y:S01]  /*1150*/  IMAD.MOV.U32 R43, RZ, RZ, R13 ;  /* 0x000000ffff2b7224 */ /* 0x000fe200078e000d */
[----:B------:R-:W-:Y:S05]  /*1160*/  BRA `(.L_x_2967) ;  /* 0x0000018000007947 */ /* 0x000fea0003800000 */
.L_x_2966:
        /* <DEDUP_REMOVED lines=24> */
.L_x_2967:
        /* <DEDUP_REMOVED lines=9> */
[----:B-1----:R-:W-:Y:S05]  /*1380*/  CALL.REL.NOINC `($__internal_85_$__cuda_sm20_div_s64) ;  /* 0x0000430000007944 */ /* 0x002fea0003c00000 */
        /* <DEDUP_REMOVED lines=10> */
.L_x_2969:
        /* <DEDUP_REMOVED lines=22> */
.L_x_2970:
[----:B------:R-:W-:Y:S05]  /*1590*/  BSYNC B0 ;  /* 0x0000000000007941 */ /* 0x000fea0003800000 */
.L_x_2968:
        /* <DEDUP_REMOVED lines=36> */
[----:B-1----:R-:W-:Y:S05]  /*17e0*/  CALL.REL.NOINC `($__internal_86_$__cuda_sm20_div_u64) ;  /* 0x000043e000007944 */ /* 0x002fea0003c00000 */
[----:B------:R-:W-:Y:S02]  /*17f0*/  IMAD.MOV.U32 R8, RZ, RZ, R5 ;  /* 0x000000ffff087224 */ /* 0x000fe400078e0005 */
[----:B------:R-:W-:Y:S01]  /*1800*/  IMAD.MOV.U32 R9, RZ, RZ, R10 ;  /* 0x000000ffff097224 */ /* 0x000fe200078e000a */
[----:B------:R-:W-:Y:S05]  /*1810*/  BRA `(.L_x_2975) ;  /* 0x0000013000007947 */ /* 0x000fea0003800000 */
.L_x_2974:
        /* <DEDUP_REMOVED lines=19> */
.L_x_2975:
[----:B------:R-:W-:Y:S05]  /*1950*/  BSYNC B1 ;  /* 0x0000000000017941 */ /* 0x000fea0003800000 */
.L_x_2973:
        /* <DEDUP_REMOVED lines=11> */
.L_x_2978:
        /* <DEDUP_REMOVED lines=34> */
.L_x_2977:
[----:B------:R-:W-:Y:S05]  /*1c30*/  BSYNC B1 ;  /* 0x0000000000017941 */ /* 0x000fea0003800000 */
.L_x_2976:
        /* <DEDUP_REMOVED lines=15> */
.L_x_2979:
        /* <DEDUP_REMOVED lines=109> */
.L_x_2972:
[----:B------:R-:W-:Y:S05]  /*2400*/  BSYNC B0 ;  /* 0x0000000000007941 */ /* 0x000fea0003800000 */
.L_x_2971:
        /* <DEDUP_REMOVED lines=16> */
[----:B-1----:R-:W-:Y:S05]  /*2510*/  CALL.REL.NOINC `($__internal_85_$__cuda_sm20_div_s64) ;  /* 0x0000317000007944 */ /* 0x002fea0003c00000 */
[----:B------:R-:W-:Y:S05]  /*2520*/  BRA `(.L_x_2981) ;  /* 0x0000017000007947 */ /* 0x000fea0003800000 */
.L_x_2980:
        /* <DEDUP_REMOVED lines=23> */
.L_x_2981:
        /* <DEDUP_REMOVED lines=32> */
.L_x_2990:
        /* <DEDUP_REMOVED lines=80> */
.L_x_2988:
[----:B------:R-:W-:Y:S05]  /*2da0*/  BSYNC B2 ;  /* 0x0000000000027941 */ /* 0x000fea0003800000 */
.L_x_2987:
[----:B------:R-:W-:Y:S05]  /*2db0*/  @!P0 BRA `(.L_x_2986) ;  /* 0x0000015000008947 */ /* 0x000fea0003800000 */
[----:B0-----:R0:W2:Y:S01]  /*2dc0*/  LDS R45, [R18] ;  /* 0x00000000122d7984 */ /* 0x0010a20000000800 */
[----:B------:R-:W-:-:S03]  /*2dd0*/  LEA R38, R44, 0x180, 0x2 ;  /* 0x000001802c267811 */ /* 0x000fc600078e10ff */
.L_x_2989:
        /* <DEDUP_REMOVED lines=19> */
.L_x_2986:
[----:B------:R-:W-:Y:S05]  /*2f10*/  BSYNC B1 ;  /* 0x0000000000017941 */ /* 0x000fea0003800000 */
.L_x_2985:
        /* <DEDUP_REMOVED lines=43> */
.L_x_2984:
[----:B------:R-:W-:Y:S05]  /*31d0*/  BSYNC B0 ;  /* 0x0000000000007941 */ /* 0x000fea0003800000 */
.L_x_2983:
[----:B------:R-:W-:Y:S02]  /*31e0*/  IADD3 R27, R27, 0x1, RZ ;  /* 0x000000011b1b7810 */ /* 0x000fe40007ffe0ff */
[----:B------:R-:W-:Y:S02]  /*31f0*/  IADD3 R29, P1, R29, 0x1, RZ ;  /* 0x000000011d1d7810 */ /* 0x000fe40007f3e0ff */
[----:B------:R-:W-:-:S03]  /*3200*/  ISETP.GT.U32.AND P0, PT, R12, R27, PT ;  /* 0x0000001b0c00720c */ /* 0x000fc60003f04070 */
[----:B------:R-:W-:Y:S01]  /*3210*/  IMAD.X R26, RZ, RZ, R26, P1 ;  /* 0x000000ffff1a7224 */ /* 0x000fe200008e061a */
[----:B------:R-:W-:-:S13]  /*3220*/  ISETP.GT.AND.EX P0, PT, R13, RZ, PT, P0 ;  /* 0x000000ff0d00720c */ /* 0x000fda0003f04300 */
[----:B------:R-:W-:Y:S05]  /*3230*/  @P0 BRA `(.L_x_2990) ;  /* 0xfffff66000000947 */ /* 0x000fea000383ffff */
.L_x_2982:
        /* <DEDUP_REMOVED lines=37> */
[----:B-123--:R-:W-:Y:S05]  /*3490*/  CALL.REL.NOINC `($__internal_87_$__cuda_sm20_rem_s64) ;  /* 0x00002b7000007944 */ /* 0x00efea0003c00000 */
[----:B------:R-:W-:Y:S05]  /*34a0*/  BRA `(.L_x_2994) ;  /* 0x0000013000007947 */ /* 0x000fea0003800000 */
.L_x_2993:
        /* <DEDUP_REMOVED lines=19> */
.L_x_2994:
        /* <DEDUP_REMOVED lines=13> */
.L_x_2992:
[----:B------:R-:W-:Y:S05]  /*36b0*/  BSYNC B0 ;  /* 0x0000000000007941 */ /* 0x000fea0003800000 */
.L_x_2991:
        /* <DEDUP_REMOVED lines=17> */
[----:B-123--:R-:W-:Y:S05]  /*37d0*/  CALL.REL.NOINC `($__internal_87_$__cuda_sm20_rem_s64) ;  /* 0x0000283000007944 */ /* 0x00efea0003c00000 */
[----:B------:R-:W-:Y:S05]  /*37e0*/  BRA `(.L_x_2996) ;  /* 0x0000013000007947 */ /* 0x000fea0003800000 */
.L_x_2995:
        /* <DEDUP_REMOVED lines=19> */
.L_x_2996:
[----:B------:R-:W0:Y:S01]  /*3920*/  S2R R6, SR_TID.X ;  /* 0x0000000000067919 */ /* 0x000e220000002100 */
[----:B------:R-:W-:Y:S01]  /*3930*/  IADD3 R0, P0, -R2, R0, RZ ;  /* 0x0000000002007210 */ /* 0x000fe20007f1e1ff */
[----:B------:R-:W-:Y:S02]  /*3940*/  ULDC.64 UR4, c[0x0][0x160] ;  /* 0x0000580000047ab9 */ /* 0x000fe40000000a00 */
[----:B------:R-:W-:Y:S02]  /*3950*/  UIADD3 UR10, UP0, UR10, UR4, URZ ;  /* 0x000000040a0a7290 */ /* 0x000fe4000ff1e03f */
[----:B------:R-:W-:Y:S02]  /*3960*/  IMAD.X R2, R4, 0x1, ~R3, P0 ;  /* 0x0000000104027824 */ /* 0x000fe400000e0e03 */
[----:B------:R-:W-:Y:S02]  /*3970*/  UIADD3.X UR16, UR16, UR5, URZ, UP0, !UPT ;  /* 0x0000000510107290 */ /* 0x000fe400087fe43f */
.L_x_3030:
        /* <DEDUP_REMOVED lines=67> */
.L_x_2998:
[----:B------:R-:W-:Y:S05]  /*3db0*/  BSYNC B0 ;  /* 0x0000000000007941 */ /* 0x000fea0003800000 */
.L_x_2997:
        /* <DEDUP_REMOVED lines=11> */
.L_x_3000:
[----:B------:R-:W-:Y:S05]  /*3e70*/  BSYNC B0 ;  /* 0x0000000000007941 */ /* 0x000fea0003800000 */
.L_x_2999:
        /* <DEDUP_REMOVED lines=15> */
.L_x_3002:
[----:B------:R-:W-:Y:S05]  /*3f70*/  BSYNC B0 ;  /* 0x0000000000007941 */ /* 0x000fea0003800000 */
.L_x_3001:
        /* <DEDUP_REMOVED lines=12> */
.L_x_3004:
[----:B------:R-:W-:Y:S05]  /*4040*/  BSYNC B0 ;  /* 0x0000000000007941 */ /* 0x000fea0003800000 */
.L_x_3003:
        /* <DEDUP_REMOVED lines=73> */
.L_x_3006:
[----:B------:R-:W-:Y:S05]  /*44e0*/  BSYNC B0 ;  /* 0x0000000000007941 */ /* 0x000fea0003800000 */
.L_x_3005:
        /* <DEDUP_REMOVED lines=11> */
.L_x_3008:
[----:B------:R-:W-:Y:S05]  /*45a0*/  BSYNC B0 ;  /* 0x0000000000007941 */ /* 0x000fea0003800000 */
.L_x_3007:
        /* <DEDUP_REMOVED lines=15> */
.L_x_3010:
[----:B------:R-:W-:Y:S05]  /*46a0*/  BSYNC B0 ;  /* 0x0000000000007941 */ /* 0x000fea0003800000 */
.L_x_3009:
        /* <DEDUP_REMOVED lines=12> */
.L_x_3012:
[----:B------:R-:W-:Y:S05]  /*4770*/  BSYNC B0 ;  /* 0x0000000000007941 */ /* 0x000fea0003800000 */
.L_x_3011:
        /* <DEDUP_REMOVED lines=73> */
.L_x_3014:
[----:B------:R-:W-:Y:S05]  /*4c10*/  BSYNC B0 ;  /* 0x0000000000007941 */ /* 0x000fea0003800000 */
.L_x_3013:
        /* <DEDUP_REMOVED lines=11> */
.L_x_3016:
[----:B------:R-:W-:Y:S05]  /*4cd0*/  BSYNC B0 ;  /* 0x0000000000007941 */ /* 0x000fea0003800000 */
.L_x_3015:
        /* <DEDUP_REMOVED lines=15> */
.L_x_3018:
[----:B------:R-:W-:Y:S05]  /*4dd0*/  BSYNC B0 ;  /* 0x0000000000007941 */ /* 0x000fea0003800000 */
.L_x_3017:
        /* <DEDUP_REMOVED lines=12> */
.L_x_3020:
[----:B------:R-:W-:Y:S05]  /*4ea0*/  BSYNC B0 ;  /* 0x0000000000007941 */ /* 0x000fea0003800000 */
.L_x_3019:
        /* <DEDUP_REMOVED lines=73> */
.L_x_3022:
[----:B------:R-:W-:Y:S05]  /*5340*/  BSYNC B0 ;  /* 0x0000000000007941 */ /* 0x000fea0003800000 */
.L_x_3021:
        /* <DEDUP_REMOVED lines=12> */
.L_x_3024:
[----:B------:R-:W-:Y:S05]  /*5410*/  BSYNC B0 ;  /* 0x0000000000007941 */ /* 0x000fea0003800000 */
.L_x_3023:
        /* <DEDUP_REMOVED lines=12> */
.L_x_3026:
[----:B------:R-:W-:Y:S05]  /*54e0*/  BSYNC B0 ;  /* 0x0000000000007941 */ /* 0x000fea0003800000 */
.L_x_3025:
        /* <DEDUP_REMOVED lines=11> */
.L_x_3028:
[----:B------:R-:W-:Y:S05]  /*55a0*/  BSYNC B0 ;  /* 0x0000000000007941 */ /* 0x000fea0003800000 */
.L_x_3027:
        /* <DEDUP_REMOVED lines=13> */
.L_x_3029:
[----:B------:R-:W-:Y:S05]  /*5680*/  EXIT ;  /* 0x000000000000794d */ /* 0x000fea0003800000 */
        .weak           $__internal_85_$__cuda_sm20_div_s64
        .type           $__internal_85_$__cuda_sm20_div_s64,@function
        .size           $__internal_85_$__cuda_sm20_div_s64,($__internal_86_$__cuda_sm20_div_u64 - $__internal_85_$__cuda_sm20_div_s64)
$__internal_85_$__cuda_sm20_div_s64:
        /* <DEDUP_REMOVED lines=83> */
[----:B------:R-:W-:Y:S06]  /*5bc0*/  RET.REL.NODEC R4 `(_ZN4vllm31rms_norm_per_block_quant_kernelIfN3c1013Float8_e4m3fnELb1ELb1ELi128EEEvPT0_PfPKT_S8_PKffiiPS6_l) ;  /* 0xffffa43004007950 */ /* 0x000fec0003c3ffff */
        .weak           $__internal_86_$__cuda_sm20_div_u64
        .type           $__internal_86_$__cuda_sm20_div_u64,@function
        .size           $__internal_86_$__cuda_sm20_div_u64,($__internal_87_$__cuda_sm20_rem_s64 - $__internal_86_$__cuda_sm20_div_u64)
$__internal_86_$__cuda_sm20_div_u64:
        /* <DEDUP_REMOVED lines=67> */
[----:B------:R-:W-:Y:S06]  /*6000*/  RET.REL.NODEC R8 `(_ZN4vllm31rms_norm_per_block_quant_kernelIfN3c1013Float8_e4m3fnELb1ELb1ELi128EEEvPT0_PfPKT_S8_PKffiiPS6_l) ;  /* 0xffff9ff008007950 */ /* 0x000fec0003c3ffff */
        .weak           $__internal_87_$__cuda_sm20_rem_s64
        .type           $__internal_87_$__cuda_sm20_rem_s64,@function
        .size           $__internal_87_$__cuda_sm20_rem_s64,(.L_x_3120 - $__internal_87_$__cuda_sm20_rem_s64)
$__internal_87_$__cuda_sm20_rem_s64:
        /* <DEDUP_REMOVED lines=76> */
[----:B------:R-:W-:Y:S06]  /*64d0*/  RET.REL.NODEC R6 `(_ZN4vllm31rms_norm_per_block_quant_kernelIfN3c1013Float8_e4m3fnELb1ELb1ELi128EEEvPT0_PfPKT_S8_PKffiiPS6_l) ;  /* 0xffff9b2006007950 */ /* 0x000fec0003c3ffff */
.L_x_3031:
        /* <DEDUP_REMOVED lines=10> */
.L_x_3120:


//--------------------- .text._ZN3cub17CUB_300001_SM_8006detail11EmptyKernelIvEEvv --------------------------
	.section	.text._ZN3cub17CUB_300001_SM_8006detail11EmptyKernelIvEEvv,"ax",@progbits
	.sectioninfo	@"SHI_REGISTERS=4"
	.align	128
        .global         _ZN3cub17CUB_300001_SM_8006detail11EmptyKernelIvEEvv
        .type           _ZN3cub17CUB_300001_SM_8006detail11EmptyKernelIvEEvv,@function
        .size           _ZN3cub17CUB_300001_SM_8006detail11EmptyKernelIvEEvv,(.L_x_3181 - _ZN3cub17CUB_300001_SM_8006detail11EmptyKernelIvEEvv)
        .other          _ZN3cub17CUB_300001_SM_8006detail11EmptyKernelIvEEvv,@"STO_CUDA_ENTRY STV_DEFAULT"
_ZN3cub17CUB_300001_SM_8006detail11EmptyKernelIvEEvv:
.text._ZN3cub17CUB_300001_SM_8006detail11EmptyKernelIvEEvv:
[----:B------:R-:W-:Y:S02]  /*0000*/  MOV R1, c[0x0][0x28] ;  /* 0x00000a0000017a02 */ /* 0x000fe40000000f00 */
[----:B------:R-:W-:Y:S05]  /*0010*/  EXIT ;  /* 0x000000000000794d */ /* 0x000fea0003800000 */
.L_x_3032:
        /* <DEDUP_REMOVED lines=14> */
.L_x_3181:


//--------------------- .nv.global.init           --------------------------
	.section	.nv.global.init,"aw",@progbits
.nv.global.init:
	.type		_ZN73_INTERNAL_a3be5c4a_42_fused_layernorm_dynamic_per_token_quant_cu_4ee193d716quant_type_max_vIN3c1013Float8_e4m3fnEEE,@object
	.size		_ZN73_INTERNAL_a3be5c4a_42_fused_layernorm_dynamic_per_token_quant_cu_4ee193d716quant_type_max_vIN3c1013Float8_e4m3fnEEE,(_ZN73_INTERNAL_a3be5c4a_42_fused_layernorm_dynamic_per_token_quant_cu_4ee193d716quant_type_max_vIaEE - _ZN73_INTERNAL_a3be5c4a_42_fused_layernorm_dynamic_per_token_quant_cu_4ee193d716quant_type_max_vIN3c1013Float8_e4m3fnEEE)
_ZN73_INTERNAL_a3be5c4a_42_fused_layernorm_dynamic_per_token_quant_cu_4ee193d716quant_type_max_vIN3c1013Float8_e4m3fnEEE:
        /*0000*/ 	.byte	0x7e
	.type		_ZN73_INTERNAL_a3be5c4a_42_fused_layernorm_dynamic_per_token_quant_cu_4ee193d716quant_type_max_vIaEE,@object
	.size		_ZN73_INTERNAL_a3be5c4a_42_fused_layernorm_dynamic_per_token_quant_cu_4ee193d716quant_type_max_vIaEE,(.L_1 - _ZN73_INTERNAL_a3be5c4a_42_fused_layernorm_dynamic_per_token_quant_cu_4ee193d716quant_type_max_vIaEE)
_ZN73_INTERNAL_a3be5c4a_42_fused_layernorm_dynamic_per_token_quant_cu_4ee193d716quant_type_max_vIaEE:
        /*0001*/ 	.byte	0x7f
.L_1:


//--------------------- .nv.shared._ZN4vllm39rms_norm_dynamic_per_token_quant_kernelIN3c108BFloat16EaLb0EEEvPT0_PfPKT_S8_PKffiiPS6_ --------------------------
	.section	.nv.shared._ZN4vllm39rms_norm_dynamic_per_token_quant_kernelIN3c108BFloat16EaLb0EEEvPT0_PfPKT_S8_PKffiiPS6_,"aw",@nobits
	.sectionflags	@""
	.align	4
.nv.shared._ZN4vllm39rms_norm_dynamic_per_token_quant_kernelIN3c108BFloat16EaLb0EEEvPT0_PfPKT_S8_PKffiiPS6_:
	.zero		672


//--------------------- .nv.global                --------------------------
	.section	.nv.global,"aw",@nobits
.nv.global:
	.type		_ZN73_INTERNAL_a3be5c4a_42_fused_layernorm_dynamic_per_token_quant_cu_4ee193d76thrust23THRUST_300001_SM_800_NS12placeholders2_5E,@object
	.size		_ZN73_INTERNAL_a3be5c4a_42_fused_layernorm_dynamic_per_token_quant_cu_4ee193d76thrust23THRUST_300001_SM_800_NS12placeholders2_5E,(_ZN73_INTERNAL_a3be5c4a_42_fused_layernorm_dynamic_per_token_quant_cu_4ee193d74cuda3std3__45__cpo6cbeginE - _ZN73_INTERNAL_a3be5c4a_42_fused_layernorm_dynamic_per_token_quant_cu_4ee193d76thrust23THRUST_300001_SM_800_NS12placeholders2_5E)
_ZN73_INTERNAL_a3be5c4a_42_fused_layernorm_dynamic_per_token_quant_cu_4ee193d76thrust23THRUST_300001_SM_800_NS12placeholders2_5E:
	.zero		1
	.type		_ZN73_INTERNAL_a3be5c4a_42_fused_layernorm_dynamic_per_token_quant_cu_4ee193d74cuda3std3__45__cpo6cbeginE,@object
	.size		_ZN73_INTERNAL_a3be5c4a_42_fused_layernorm_dynamic_per_token_quant_cu_4ee193d74cuda3std3__45__cpo6cbeginE,(_ZN73_INTERNAL_a3be5c4a_42_fused_layernorm_dynamic_per_token_quant_cu_4ee193d74cuda3std6ranges3__45__cpo6cbeginE - _ZN73_INTERNAL_a3be5c4a_42_fused_layernorm_dynamic_per_token_quant_cu_4ee193d74cuda3std3__45__cpo6cbeginE)
_ZN73_INTERNAL_a3be5c4a_42_fused_layernorm_dynamic_per_token_quant_cu_4ee193d74cuda3std3__45__cpo6cbeginE:
	.zero		1
	.type		_ZN73_INTERNAL_a3be5c4a_42_fused_layernorm_dynamic_per_token_quant_cu_4ee193d74cuda3std6ranges3__45__cpo6cbeginE,@object
	.size		_ZN73_INTERNAL_a3be5c4a_42_fused_layernorm_dynamic_per_token_quant_cu_4ee193d74cuda3std6ranges3__45__cpo6cbeginE,(_ZN73_INTERNAL_a3be5c4a_42_fused_layernorm_dynamic_per_token_quant_cu_4ee193d74cuda3std3__48in_placeE - _ZN73_INTERNAL_a3be5c4a_42_fused_layernorm_dynamic_per_token_quant_cu_4ee193d74cuda3std6ranges3__45__cpo6cbeginE)
_ZN73_INTERNAL_a3be5c4a_42_fused_layernorm_dynamic_per_token_quant_cu_4ee193d74cuda3std6ranges3__45__cpo6cbeginE:
	.zero		1
	.type		_ZN73_INTERNAL_a3be5c4a_42_fused_layernorm_dynamic_per_token_quant_cu_4ee193d74cuda3std3__48in_placeE,@object
	.size		_ZN73_INTERNAL_a3be5c4a_42_fused_layernorm_dynamic_per_token_quant_cu_4ee193d74cuda3std3__48in_placeE,(_ZN73_INTERNAL_a3be5c4a_42_fused_layernorm_dynamic_per_token_quant_cu_4ee193d74cuda3std6ranges3__45__cpo4sizeE - _ZN73_INTERNAL_a3be5c4a_42_fused_layernorm_dynamic_per_token_quant_cu_4ee193d74cuda3std3__48in_placeE)
_ZN73_INTERNAL_a3be5c4a_42_fused_layernorm_dynamic_per_token_quant_cu_4ee193d74cuda3std3__48in_placeE:
	.zero		1
	.type		_ZN73_INTERNAL_a3be5c4a_42_fused_layernorm_dynamic_per_token_quant_cu_4ee193d74cuda3std6ranges3__45__cpo4sizeE,@object
	.size		_ZN73_INTERNAL_a3be5c4a_42_fused_layernorm_dynamic_per_token_quant_cu_4ee193d74cuda3std6ranges3__45__cpo4sizeE,(_ZN73_INTERNAL_a3be5c4a_42_fused_layernorm_dynamic_per_token_quant_cu_4ee193d76thrust23THRUST_300001_SM_800_NS12placeholders2_9E - _ZN73_INTERNAL_a3be5c4a_42_fused_layernorm_dynamic_per_token_quant_cu_4ee193d74cuda3std6ranges3__45__cpo4sizeE)
_ZN73_INTERNAL_a3be5c4a_42_fused_layernorm_dynamic_per_token_quant_cu_4ee193d74cuda3std6ranges3__45__cpo4sizeE:
	.zero		1
	.type		_ZN73_INTERNAL_a3be5c4a_42_fused_layernorm_dynamic_per_token_quant_cu_4ee193d76thrust23THRUST_300001_SM_800_NS12placeholders2_9E,@object
	.size		_ZN73_INTERNAL_a3be5c4a_42_fused_layernorm_dynamic_per_token_quant_cu_4ee193d76thrust23THRUST_300001_SM_800_NS12placeholders2_9E,(_ZN73_INTERNAL_a3be5c4a_42_fused_layernorm_dynamic_per_token_quant_cu_4ee193d74cuda3std3__45__cpo7crbeginE - _ZN73_INTERNAL_a3be5c4a_42_fused_layernorm_dynamic_per_token_quant_cu_4ee193d76thrust23THRUST_300001_SM_800_NS12placeholders2_9E)
_ZN73_INTERNAL_a3be5c4a_42_fused_layernorm_dynamic_per_token_quant_cu_4ee193d76thrust23THRUST_300001_SM_800_NS12placeholders2_9E:
	.zero		1
	.type		_ZN73_INTERNAL_a3be5c4a_42_fused_layernorm_dynamic_per_token_quant_cu_4ee193d74cuda3std3__45__cpo7crbeginE,@object
	.size		_ZN73_INTERNAL_a3be5c4a_42_fused_layernorm_dynamic_per_token_quant_cu_4ee193d74cuda3std3__45__cpo7crbeginE,(_ZN73_INTERNAL_a3be5c4a_42_fused_layernorm_dynamic_per_token_quant_cu_4ee193d74cuda3std6ranges3__45__cpo4nextE - _ZN73_INTERNAL_a3be5c4a_42_fused_layernorm_dynamic_per_token_quant_cu_4ee193d74cuda3std3__45__cpo7crbeginE)
_ZN73_INTERNAL_a3be5c4a_42_fused_layernorm_dynamic_per_token_quant_cu_4ee193d74cuda3std3__45__cpo7crbeginE:
	.zero		1
	.type		_ZN73_INTERNAL_a3be5c4a_42_fused_layernorm_dynamic_per_token_quant_cu_4ee193d74cuda3std6ranges3__45__cpo4nextE,@object
	.size		_ZN73_INTERNAL_a3be5c4a_42_fused_layernorm_dynamic_per_token_quant_cu_4ee193d74cuda3std6ranges3__45__cpo4nextE,(_ZN73_INTERNAL_a3be5c4a_42_fused_layernorm_dynamic_per_token_quant_cu_4ee193d74cuda3std6ranges3__45__cpo4swapE - _ZN73_INTERNAL_a3be5c4a_42_fused_layernorm_dynamic_per_token_quant_cu_4ee193d74cuda3std6ranges3__45__cpo4nextE)
_ZN73_INTERNAL_a3be5c4a_42_fused_layernorm_dynamic_per_token_quant_cu_4ee193d74cuda3std6ranges3__45__cpo4nextE:
	.zero		1
	.type		_ZN73_INTERNAL_a3be5c4a_42_fused_layernorm_dynamic_per_token_quant_cu_4ee193d74cuda3std6ranges3__45__cpo4swapE,@object
	.size		_ZN73_INTERNAL_a3be5c4a_42_fused_layernorm_dynamic_per_token_quant_cu_4ee193d74cuda3std6ranges3__45__cpo4swapE,(_ZN73_INTERNAL_a3be5c4a_42_fused_layernorm_dynamic_per_token_quant_cu_4ee193d76thrust23THRUST_300001_SM_800_NS12placeholders2_1E - _ZN73_INTERNAL_a3be5c4a_42_fused_layernorm_dynamic_per_token_quant_cu_4ee193d74cuda3std6ranges3__45__cpo4swapE)
_ZN73_INTERNAL_a3be5c4a_42_fused_layernorm_dynamic_per_token_quant_cu_4ee193d74cuda3std6ranges3__45__cpo4swapE:
	.zero		1
	.type		_ZN73_INTERNAL_a3be5c4a_42_fused_layernorm_dynamic_per_token_quant_cu_4ee193d76thrust23THRUST_300001_SM_800_NS12placeholders2_1E,@object
	.size		_ZN73_INTERNAL_a3be5c4a_42_fused_layernorm_dynamic_per_token_quant_cu_4ee193d76thrust23THRUST_300001_SM_800_NS12placeholders2_1E,(_ZN73_INTERNAL_a3be5c4a_42_fused_layernorm_dynamic_per_token_quant_cu_4ee193d76thrust23THRUST_300001_SM_800_NS12placeholders2_3E - _ZN73_INTERNAL_a3be5c4a_42_fused_layernorm_dynamic_per_token_quant_cu_4ee193d76thrust23THRUST_300001_SM_800_NS12placeholders2_1E)
_ZN73_INTERNAL_a3be5c4a_42_fused_layernorm_dynamic_per_token_quant_cu_4ee193d76thrust23THRUST_300001_SM_800_NS12placeholders2_1E:
	.zero		1
	.type		_ZN73_INTERNAL_a3be5c4a_42_fused_layernorm_dynamic_per_token_quant_cu_4ee193d76thrust23THRUST_300001_SM_800_NS12placeholders2_3E,@object
	.size		_ZN73_INTERNAL_a3be5c4a_42_fused_layernorm_dynamic_per_token_quant_cu_4ee193d76thrust23THRUST_300001_SM_800_NS12placeholders2_3E,(_ZN73_INTERNAL_a3be5c4a_42_fused_layernorm_dynamic_per_token_quant_cu_4ee193d74cuda3std3__45__cpo5beginE - _ZN73_INTERNAL_a3be5c4a_42_fused_layernorm_dynamic_per_token_quant_cu_4ee193d76thrust23THRUST_300001_SM_800_NS12placeholders2_3E)
_ZN73_INTERNAL_a3be5c4a_42_fused_layernorm_dynamic_per_token_quant_cu_4ee193d76thrust23THRUST_300001_SM_800_NS12placeholders2_3E:
	.zero		1
	.type		_ZN73_INTERNAL_a3be5c4a_42_fused_layernorm_dynamic_per_token_quant_cu_4ee193d74cuda3std3__45__cpo5beginE,@object
	.size		_ZN73_INTERNAL_a3be5c4a_42_fused_layernorm_dynamic_per_token_quant_cu_4ee193d74cuda3std3__45__cpo5beginE,(_ZN73_INTERNAL_a3be5c4a_42_fused_layernorm_dynamic_per_token_quant_cu_4ee193d74cuda3std6ranges3__45__cpo5beginE - _ZN73_INTERNAL_a3be5c4a_42_fused_layernorm_dynamic_per_token_quant_cu_4ee193d74cuda3std3__45__cpo5beginE)
_ZN73_INTERNAL_a3be5c4a_42_fused_layernorm_dynamic_per_token_quant_cu_4ee193d74cuda3std3__45__cpo5beginE:
	.zero		1
	.type		_ZN73_INTERNAL_a3be5c4a_42_fused_layernorm_dynamic_per_token_quant_cu_4ee193d74cuda3std6ranges3__45__cpo5beginE,@object
	.size		_ZN73_INTERNAL_a3be5c4a_42_fused_layernorm_dynamic_per_token_quant_cu_4ee193d74cuda3std6ranges3__45__cpo5beginE,(_ZN73_INTERNAL_a3be5c4a_42_fused_layernorm_dynamic_per_token_quant_cu_4ee193d74cuda3std3__475_GLOBAL__N__a3be5c4a_42_fused_layernorm_dynamic_per_token_quant_cu_4ee193d76ignoreE - _ZN73_INTERNAL_a3be5c4a_42_fused_layernorm_dynamic_per_token_quant_cu_4ee193d74cuda3std6ranges3__45__cpo5beginE)
_ZN73_INTERNAL_a3be5c4a_42_fused_layernorm_dynamic_per_token_quant_cu_4ee193d74cuda3std6ranges3__45__cpo5beginE:
	.zero		1
	.type		_ZN73_INTERNAL_a3be5c4a_42_fused_layernorm_dynamic_per_token_quant_cu_4ee193d74cuda3std3__475_GLOBAL__N__a3be5c4a_42_fused_layernorm_dynamic_per_token_quant_cu_4ee193d76ignoreE,@object
	.size		_ZN73_INTERNAL_a3be5c4a_42_fused_layernorm_dynamic_per_token_quant_cu_4ee193d74cuda3std3__475_GLOBAL__N__a3be5c4a_42_fused_layernorm_dynamic_per_token_quant_cu_4ee193d76ignoreE,(_ZN73_INTERNAL_a3be5c4a_42_fused_layernorm_dynamic_per_token_quant_cu_4ee193d74cuda3std6ranges3__45__cpo4dataE - _ZN73_INTERNAL_a3be5c4a_42_fused_layernorm_dynamic_per_token_quant_cu_4ee193d74cuda3std3__475_GLOBAL__N__a3be5c4a_42_fused_layernorm_dynamic_per_token_quant_cu_4ee193d76ignoreE)
_ZN73_INTERNAL_a3be5c4a_42_fused_layernorm_dynamic_per_token_quant_cu_4ee193d74cuda3std3__475_GLOBAL__N__a3be5c4a_42_fused_layernorm_dynamic_per_token_quant_cu_4ee193d76ignoreE:
	.zero		1
	.type		_ZN73_INTERNAL_a3be5c4a_42_fused_layernorm_dynamic_per_token_quant_cu_4ee193d74cuda3std6ranges3__45__cpo4dataE,@object
	.size		_ZN73_INTERNAL_a3be5c4a_42_fused_layernorm_dynamic_per_token_quant_cu_4ee193d74cuda3std6ranges3__45__cpo4dataE,(_ZN73_INTERNAL_a3be5c4a_42_fused_layernorm_dynamic_per_token_quant_cu_4ee193d76thrust23THRUST_300001_SM_800_NS12placeholders2_7E - _ZN73_INTERNAL_a3be5c4a_42_fused_layernorm_dynamic_per_token_quant_cu_4ee193d74cuda3std6ranges3__45__cpo4dataE)
_ZN73_INTERNAL_a3be5c4a_42_fused_layernorm_dynamic_per_token_quant_cu_4ee193d74cuda3std6ranges3__45__cpo4dataE:
	.zero		1
	.type		_ZN73_INTERNAL_a3be5c4a_42_fused_layernorm_dynamic_per_token_quant_cu_4ee193d76thrust23THRUST_300001_SM_800_NS12placeholders2_7E,@object
	.size		_ZN73_INTERNAL_a3be5c4a_42_fused_layernorm_dynamic_per_token_quant_cu_4ee193d76thrust23THRUST_300001_SM_800_NS12placeholders2_7E,(_ZN73_INTERNAL_a3be5c4a_42_fused_layernorm_dynamic_per_token_quant_cu_4ee193d74cuda3std3__45__cpo6rbeginE - _ZN73_INTERNAL_a3be5c4a_42_fused_layernorm_dynamic_per_token_quant_cu_4ee193d76thrust23THRUST_300001_SM_800_NS12placeholders2_7E)
_ZN73_INTERNAL_a3be5c4a_42_fused_layernorm_dynamic_per_token_quant_cu_4ee193d76thrust23THRUST_300001_SM_800_NS12placeholders2_7E:
	.zero		1
	.type		_ZN73_INTERNAL_a3be5c4a_42_fused_layernorm_dynamic_per_token_quant_cu_4ee193d74cuda3std3__45__cpo6rbeginE,@object
	.size		_ZN73_INTERNAL_a3be5c4a_42_fused_layernorm_dynamic_per_token_quant_cu_4ee193d74cuda3std3__45__cpo6rbeginE,(_ZN73_INTERNAL_a3be5c4a_42_fused_layernorm_dynamic_per_token_quant_cu_4ee193d74cuda3std6ranges3__45__cpo7advanceE - _ZN73_INTERNAL_a3be5c4a_42_fused_layernorm_dynamic_per_token_quant_cu_4ee193d74cuda3std3__45__cpo6rbeginE)
_ZN73_INTERNAL_a3be5c4a_42_fused_layernorm_dynamic_per_token_quant_cu_4ee193d74cuda3std3__45__cpo6rbeginE:
	.zero		1
	.type		_ZN73_INTERNAL_a3be5c4a_42_fused_layernorm_dynamic_per_token_quant_cu_4ee193d74cuda3std6ranges3__45__cpo7advanceE,@object
	.size		_ZN73_INTERNAL_a3be5c4a_42_fused_layernorm_dynamic_per_token_quant_cu_4ee193d74cuda3std6ranges3__45__cpo7advanceE,(_ZN73_INTERNAL_a3be5c4a_42_fused_layernorm_dynamic_per_token_quant_cu_4ee193d74cuda3std3__47nulloptE - _ZN73_INTERNAL_a3be5c4a_42_fused_layernorm_dynamic_per_token_quant_cu_4ee193d74cuda3std6ranges3__45__cpo7advanceE)
_ZN73_INTERNAL_a3be5c4a_42_fused_layernorm_dynamic_per_token_quant_cu_4ee193d74cuda3std6ranges3__45__cpo7advanceE:
	.zero		1
	.type		_ZN73_INTERNAL_a3be5c4a_42_fused_layernorm_dynamic_per_token_quant_cu_4ee193d74cuda3std3__47nulloptE,@object
	.size		_ZN73_INTERNAL_a3be5c4a_42_fused_layernorm_dynamic_per_token_quant_cu_4ee193d74cuda3std3__47nulloptE,(_ZN73_INTERNAL_a3be5c4a_42_fused_layernorm_dynamic_per_token_quant_cu_4ee193d74cuda3std6ranges3__45__cpo8distanceE - _ZN73_INTERNAL_a3be5c4a_42_fused_layernorm_dynamic_per_token_quant_cu_4ee193d74cuda3std3__47nulloptE)
_ZN73_INTERNAL_a3be5c4a_42_fused_layernorm_dynamic_per_token_quant_cu_4ee193d74cuda3std3__47nulloptE:
	.zero		1
	.type		_ZN73_INTERNAL_a3be5c4a_42_fused_layernorm_dynamic_per_token_quant_cu_4ee193d74cuda3std6ranges3__45__cpo8distanceE,@object
	.size		_ZN73_INTERNAL_a3be5c4a_42_fused_layernorm_dynamic_per_token_quant_cu_4ee193d74cuda3std6ranges3__45__cpo8distanceE,(_ZN73_INTERNAL_a3be5c4a_42_fused_layernorm_dynamic_per_token_quant_cu_4ee193d76thrust23THRUST_300001_SM_800_NS12placeholders2_6E - _ZN73_INTERNAL_a3be5c4a_42_fused_layernorm_dynamic_per_token_quant_cu_4ee193d74cuda3std6ranges3__45__cpo8distanceE)
_ZN73_INTERNAL_a3be5c4a_42_fused_layernorm_dynamic_per_token_quant_cu_4ee193d74cuda3std6ranges3__45__cpo8distanceE:
	.zero		1
	.type		_ZN73_INTERNAL_a3be5c4a_42_fused_layernorm_dynamic_per_token_quant_cu_4ee193d76thrust23THRUST_300001_SM_800_NS12placeholders2_6E,@object
	.size		_ZN73_INTERNAL_a3be5c4a_42_fused_layernorm_dynamic_per_token_quant_cu_4ee193d76thrust23THRUST_300001_SM_800_NS12placeholders2_6E,(_ZN73_INTERNAL_a3be5c4a_42_fused_layernorm_dynamic_per_token_quant_cu_4ee193d74cuda3std3__45__cpo4cendE - _ZN73_INTERNAL_a3be5c4a_42_fused_layernorm_dynamic_per_token_quant_cu_4ee193d76thrust23THRUST_300001_SM_800_NS12placeholders2_6E)
_ZN73_INTERNAL_a3be5c4a_42_fused_layernorm_dynamic_per_token_quant_cu_4ee193d76thrust23THRUST_300001_SM_800_NS12placeholders2_6E:
	.zero		1
	.type		_ZN73_INTERNAL_a3be5c4a_42_fused_layernorm_dynamic_per_token_quant_cu_4ee193d74cuda3std3__45__cpo4cendE,@object
	.size		_ZN73_INTERNAL_a3be5c4a_42_fused_layernorm_dynamic_per_token_quant_cu_4ee193d74cuda3std3__45__cpo4cendE,(_ZN73_INTERNAL_a3be5c4a_42_fused_layernorm_dynamic_per_token_quant_cu_4ee193d74cuda3std6ranges3__45__cpo4cendE - _ZN73_INTERNAL_a3be5c4a_42_fused_layernorm_dynamic_per_token_quant_cu_4ee193d74cuda3std3__45__cpo4cendE)
_ZN73_INTERNAL_a3be5c4a_42_fused_layernorm_dynamic_per_token_quant_cu_4ee193d74cuda3std3__45__cpo4cendE:
	.zero		1
	.type		_ZN73_INTERNAL_a3be5c4a_42_fused_layernorm_dynamic_per_token_quant_cu_4ee193d74cuda3std6ranges3__45__cpo4cendE,@object
	.size		_ZN73_INTERNAL_a3be5c4a_42_fused_layernorm_dynamic_per_token_quant_cu_4ee193d74cuda3std6ranges3__45__cpo4cendE,(_ZN73_INTERNAL_a3be5c4a_42_fused_layernorm_dynamic_per_token_quant_cu_4ee193d74cuda3std3__420unreachable_sentinelE - _ZN73_INTERNAL_a3be5c4a_42_fused_layernorm_dynamic_per_token_quant_cu_4ee193d74cuda3std6ranges3__45__cpo4cendE)
_ZN73_INTERNAL_a3be5c4a_42_fused_layernorm_dynamic_per_token_quant_cu_4ee193d74cuda3std6ranges3__45__cpo4cendE:
	.zero		1
	.type		_ZN73_INTERNAL_a3be5c4a_42_fused_layernorm_dynamic_per_token_quant_cu_4ee193d74cuda3std3__420unreachable_sentinelE,@object
	.size		_ZN73_INTERNAL_a3be5c4a_42_fused_layernorm_dynamic_per_token_quant_cu_4ee193d74cuda3std3__420unreachable_sentinelE,(_ZN73_INTERNAL_a3be5c4a_42_fused_layernorm_dynamic_per_token_quant_cu_4ee193d74cuda3std6ranges3__45__cpo5ssizeE - _ZN73_INTERNAL_a3be5c4a_42_fused_layernorm_dynamic_per_token_quant_cu_4ee193d74cuda3std3__420unreachable_sentinelE)
_ZN73_INTERNAL_a3be5c4a_42_fused_layernorm_dynamic_per_token_quant_cu_4ee193d74cuda3std3__420unreachable_sentinelE:
	.zero		1
	.type		_ZN73_INTERNAL_a3be5c4a_42_fused_layernorm_dynamic_per_token_quant_cu_4ee193d74cuda3std6ranges3__45__cpo5ssizeE,@object
	.size		_ZN73_INTERNAL_a3be5c4a_42_fused_layernorm_dynamic_per_token_quant_cu_4ee193d74cuda3std6ranges3__45__cpo5ssizeE,(_ZN73_INTERNAL_a3be5c4a_42_fused_layernorm_dynamic_per_token_quant_cu_4ee193d76thrust23THRUST_300001_SM_800_NS12placeholders3_10E - _ZN73_INTERNAL_a3be5c4a_42_fused_layernorm_dynamic_per_token_quant_cu_4ee193d74cuda3std6ranges3__45__cpo5ssizeE)
_ZN73_INTERNAL_a3be5c4a_42_fused_layernorm_dynamic_per_token_quant_cu_4ee193d74cuda3std6ranges3__45__cpo5ssizeE:
	.zero		1
	.type		_ZN73_INTERNAL_a3be5c4a_42_fused_layernorm_dynamic_per_token_quant_cu_4ee193d76thrust23THRUST_300001_SM_800_NS12placeholders3_10E,@object
	.size		_ZN73_INTERNAL_a3be5c4a_42_fused_layernorm_dynamic_per_token_quant_cu_4ee193d76thrust23THRUST_300001_SM_800_NS12placeholders3_10E,(_ZN73_INTERNAL_a3be5c4a_42_fused_layernorm_dynamic_per_token_quant_cu_4ee193d74cuda3std3__45__cpo5crendE - _ZN73_INTERNAL_a3be5c4a_42_fused_layernorm_dynamic_per_token_quant_cu_4ee193d76thrust23THRUST_300001_SM_800_NS12placeholders3_10E)
_ZN73_INTERNAL_a3be5c4a_42_fused_layernorm_dynamic_per_token_quant_cu_4ee193d76thrust23THRUST_300001_SM_800_NS12placeholders3_10E:
	.zero		1
	.type		_ZN73_INTERNAL_a3be5c4a_42_fused_layernorm_dynamic_per_token_quant_cu_4ee193d74cuda3std3__45__cpo5crendE,@object
	.size		_ZN73_INTERNAL_a3be5c4a_42_fused_layernorm_dynamic_per_token_quant_cu_4ee193d74cuda3std3__45__cpo5crendE,(_ZN73_INTERNAL_a3be5c4a_42_fused_layernorm_dynamic_per_token_quant_cu_4ee193d74cuda3std6ranges3__45__cpo4prevE - _ZN73_INTERNAL_a3be5c4a_42_fused_layernorm_dynamic_per_token_quant_cu_4ee193d74cuda3std3__45__cpo5crendE)
_ZN73_INTERNAL_a3be5c4a_42_fused_layernorm_dynamic_per_token_quant_cu_4ee193d74cuda3std3__45__cpo5crendE:
	.zero		1
	.type		_ZN73_INTERNAL_a3be5c4a_42_fused_layernorm_dynamic_per_token_quant_cu_4ee193d74cuda3std6ranges3__45__cpo4prevE,@object
	.size		_ZN73_INTERNAL_a3be5c4a_42_fused_layernorm_dynamic_per_token_quant_cu_4ee193d74cuda3std6ranges3__45__cpo4prevE,(_ZN73_INTERNAL_a3be5c4a_42_fused_layernorm_dynamic_per_token_quant_cu_4ee193d74cuda3std6ranges3__45__cpo9iter_moveE - _ZN73_INTERNAL_a3be5c4a_42_fused_layernorm_dynamic_per_token_quant_cu_4ee193d74cuda3std6ranges3__45__cpo4prevE)
_ZN73_INTERNAL_a3be5c4a_42_fused_layernorm_dynamic_per_token_quant_cu_4ee193d74cuda3std6ranges3__45__cpo4prevE:
	.zero		1
	.type		_ZN73_INTERNAL_a3be5c4a_42_fused_layernorm_dynamic_per_token_quant_cu_4ee193d74cuda3std6ranges3__45__cpo9iter_moveE,@object
	.size		_ZN73_INTERNAL_a3be5c4a_42_fused_layernorm_dynamic_per_token_quant_cu_4ee193d74cuda3std6ranges3__45__cpo9iter_moveE,(_ZN73_INTERNAL_a3be5c4a_42_fused_layernorm_dynamic_per_token_quant_cu_4ee193d76thrust23THRUST_300001_SM_800_NS12placeholders2_2E - _ZN73_INTERNAL_a3be5c4a_42_fused_layernorm_dynamic_per_token_quant_cu_4ee193d74cuda3std6ranges3__45__cpo9iter_moveE)
_ZN73_INTERNAL_a3be5c4a_42_fused_layernorm_dynamic_per_token_quant_cu_4ee193d74cuda3std6ranges3__45__cpo9iter_moveE:
	.zero		1
	.type		_ZN73_INTERNAL_a3be5c4a_42_fused_layernorm_dynamic_per_token_quant_cu_4ee193d76thrust23THRUST_300001_SM_800_NS12placeholders2_2E,@object
	.size		_ZN73_INTERNAL_a3be5c4a_42_fused_layernorm_dynamic_per_token_quant_cu_4ee193d76thrust23THRUST_300001_SM_800_NS12placeholders2_2E,(_ZN73_INTERNAL_a3be5c4a_42_fused_layernorm_dynamic_per_token_quant_cu_4ee193d76thrust23THRUST_300001_SM_800_NS12placeholders2_4E - _ZN73_INTERNAL_a3be5c4a_42_fused_layernorm_dynamic_per_token_quant_cu_4ee193d76thrust23THRUST_300001_SM_800_NS12placeholders2_2E)
_ZN73_INTERNAL_a3be5c4a_42_fused_layernorm_dynamic_per_token_quant_cu_4ee193d76thrust23THRUST_300001_SM_800_NS12placeholders2_2E:
	.zero		1
	.type		_ZN73_INTERNAL_a3be5c4a_42_fused_layernorm_dynamic_per_token_quant_cu_4ee193d76thrust23THRUST_300001_SM_800_NS12placeholders2_4E,@object
	.size		_ZN73_INTERNAL_a3be5c4a_42_fused_layernorm_dynamic_per_token_quant_cu_4ee193d76thrust23THRUST_300001_SM_800_NS12placeholders2_4E,(_ZN73_INTERNAL_a3be5c4a_42_fused_layernorm_dynamic_per_token_quant_cu_4ee193d74cuda3std3__45__cpo3endE - _ZN73_INTERNAL_a3be5c4a_42_fused_layernorm_dynamic_per_token_quant_cu_4ee193d76thrust23THRUST_300001_SM_800_NS12placeholders2_4E)
_ZN73_INTERNAL_a3be5c4a_42_fused_layernorm_dynamic_per_token_quant_cu_4ee193d76thrust23THRUST_300001_SM_800_NS12placeholders2_4E:
	.zero		1
	.type		_ZN73_INTERNAL_a3be5c4a_42_fused_layernorm_dynamic_per_token_quant_cu_4ee193d74cuda3std3__45__cpo3endE,@object
	.size		_ZN73_INTERNAL_a3be5c4a_42_fused_layernorm_dynamic_per_token_quant_cu_4ee193d74cuda3std3__45__cpo3endE,(_ZN73_INTERNAL_a3be5c4a_42_fused_layernorm_dynamic_per_token_quant_cu_4ee193d74cuda3std6ranges3__45__cpo3endE - _ZN73_INTERNAL_a3be5c4a_42_fused_layernorm_dynamic_per_token_quant_cu_4ee193d74cuda3std3__45__cpo3endE)
_ZN73_INTERNAL_a3be5c4a_42_fused_layernorm_dynamic_per_token_quant_cu_4ee193d74cuda3std3__45__cpo3endE:
	.zero		1
	.type		_ZN73_INTERNAL_a3be5c4a_42_fused_layernorm_dynamic_per_token_quant_cu_4ee193d74cuda3std6ranges3__45__cpo3endE,@object
	.size		_ZN73_INTERNAL_a3be5c4a_42_fused_layernorm_dynamic_per_token_quant_cu_4ee193d74cuda3std6ranges3__45__cpo3endE,(_ZN73_INTERNAL_a3be5c4a_42_fused_layernorm_dynamic_per_token_quant_cu_4ee193d74cuda3std3__419piecewise_constructE - _ZN73_INTERNAL_a3be5c4a_42_fused_layernorm_dynamic_per_token_quant_cu_4ee193d74cuda3std6ranges3__45__cpo3endE)
_ZN73_INTERNAL_a3be5c4a_42_fused_layernorm_dynamic_per_token_quant_cu_4ee193d74cuda3std6ranges3__45__cpo3endE:
	.zero		1
	.type		_ZN73_INTERNAL_a3be5c4a_42_fused_layernorm_dynamic_per_token_quant_cu_4ee193d74cuda3std3__419piecewise_constructE,@object
	.size		_ZN73_INTERNAL_a3be5c4a_42_fused_layernorm_dynamic_per_token_quant_cu_4ee193d74cuda3std3__419piecewise_constructE,(_ZN73_INTERNAL_a3be5c4a_42_fused_layernorm_dynamic_per_token_quant_cu_4ee193d74cuda3std6ranges3__45__cpo5cdataE - _ZN73_INTERNAL_a3be5c4a_42_fused_layernorm_dynamic_per_token_quant_cu_4ee193d74cuda3std3__419piecewise_constructE)
_ZN73_INTERNAL_a3be5c4a_42_fused_layernorm_dynamic_per_token_quant_cu_4ee193d74cuda3std3__419piecewise_constructE:
	.zero		1
	.type		_ZN73_INTERNAL_a3be5c4a_42_fused_layernorm_dynamic_per_token_quant_cu_4ee193d74cuda3std6ranges3__45__cpo5cdataE,@object
	.size		_ZN73_INTERNAL_a3be5c4a_42_fused_layernorm_dynamic_per_token_quant_cu_4ee193d74cuda3std6ranges3__45__cpo5cdataE,(_ZN73_INTERNAL_a3be5c4a_42_fused_layernorm_dynamic_per_token_quant_cu_4ee193d76thrust23THRUST_300001_SM_800_NS12placeholders2_8E - _ZN73_INTERNAL_a3be5c4a_42_fused_layernorm_dynamic_per_token_quant_cu_4ee193d74cuda3std6ranges3__45__cpo5cdataE)
_ZN73_INTERNAL_a3be5c4a_42_fused_layernorm_dynamic_per_token_quant_cu_4ee193d74cuda3std6ranges3__45__cpo5cdataE:
	.zero		1
	.type		_ZN73_INTERNAL_a3be5c4a_42_fused_layernorm_dynamic_per_token_quant_cu_4ee193d76thrust23THRUST_300001_SM_800_NS12placeholders2_8E,@object
	.size		_ZN73_INTERNAL_a3be5c4a_42_fused_layernorm_dynamic_per_token_quant_cu_4ee193d76thrust23THRUST_300001_SM_800_NS12placeholders2_8E,(_ZN73_INTERNAL_a3be5c4a_42_fused_layernorm_dynamic_per_token_quant_cu_4ee193d74cuda3std3__45__cpo4rendE - _ZN73_INTERNAL_a3be5c4a_42_fused_layernorm_dynamic_per_token_quant_cu_4ee193d76thrust23THRUST_300001_SM_800_NS12placeholders2_8E)
_ZN73_INTERNAL_a3be5c4a_42_fused_layernorm_dynamic_per_token_quant_cu_4ee193d76thrust23THRUST_300001_SM_800_NS12placeholders2_8E:
	.zero		1
	.type		_ZN73_INTERNAL_a3be5c4a_42_fused_layernorm_dynamic_per_token_quant_cu_4ee193d74cuda3std3__45__cpo4rendE,@object
	.size		_ZN73_INTERNAL_a3be5c4a_42_fused_layernorm_dynamic_per_token_quant_cu_4ee193d74cuda3std3__45__cpo4rendE,(_ZN73_INTERNAL_a3be5c4a_42_fused_layernorm_dynamic_per_token_quant_cu_4ee193d74cuda3std6ranges3__45__cpo9iter_swapE - _ZN73_INTERNAL_a3be5c4a_42_fused_layernorm_dynamic_per_token_quant_cu_4ee193d74cuda3std3__45__cpo4rendE)
_ZN73_INTERNAL_a3be5c4a_42_fused_layernorm_dynamic_per_token_quant_cu_4ee193d74cuda3std3__45__cpo4rendE:
	.zero		1
	.type		_ZN73_INTERNAL_a3be5c4a_42_fused_layernorm_dynamic_per_token_quant_cu_4ee193d74cuda3std6ranges3__45__cpo9iter_swapE,@object
	.size		_ZN73_INTERNAL_a3be5c4a_42_fused_layernorm_dynamic_per_token_quant_cu_4ee193d74cuda3std6ranges3__45__cpo9iter_swapE,(_ZN73_INTERNAL_a3be5c4a_42_fused_layernorm_dynamic_per_token_quant_cu_4ee193d74cuda3std3__48unexpectE - _ZN73_INTERNAL_a3be5c4a_42_fused_layernorm_dynamic_per_token_quant_cu_4ee193d74cuda3std6ranges3__45__cpo9iter_swapE)
_ZN73_INTERNAL_a3be5c4a_42_fused_layernorm_dynamic_per_token_quant_cu_4ee193d74cuda3std6ranges3__45__cpo9iter_swapE:
	.zero		1
	.type		_ZN73_INTERNAL_a3be5c4a_42_fused_layernorm_dynamic_per_token_quant_cu_4ee193d74cuda3std3__48unexpectE,@object
	.size		_ZN73_INTERNAL_a3be5c4a_42_fused_layernorm_dynamic_per_token_quant_cu_4ee193d74cuda3std3__48unexpectE,(_ZN73_INTERNAL_a3be5c4a_42_fused_layernorm_dynamic_per_token_quant_cu_4ee193d76thrust23THRUST_300001_SM_800_NS6system6detail10sequential3seqE - _ZN73_INTERNAL_a3be5c4a_42_fused_layernorm_dynamic_per_token_quant_cu_4ee193d74cuda3std3__48unexpectE)
_ZN73_INTERNAL_a3be5c4a_42_fused_layernorm_dynamic_per_token_quant_cu_4ee193d74cuda3std3__48unexpectE:
	.zero		1
	.type		_ZN73_INTERNAL_a3be5c4a_42_fused_layernorm_dynamic_per_token_quant_cu_4ee193d76thrust23THRUST_300001_SM_800_NS6system6detail10sequential3seqE,@object
	.size		_ZN73_INTERNAL_a3be5c4a_42_fused_layernorm_dynamic_per_token_quant_cu_4ee193d76thrust23THRUST_300001_SM_800_NS6system6detail10sequential3seqE,(.L_31 - _ZN73_INTERNAL_a3be5c4a_42_fused_layernorm_dynamic_per_token_quant_cu_4ee193d76thrust23THRUST_300001_SM_800_NS6system6detail10sequential3seqE)
_ZN73_INTERNAL_a3be5c4a_42_fused_layernorm_dynamic_per_token_quant_cu_4ee193d76thrust23THRUST_300001_SM_800_NS6system6detail10sequential3seqE:
	.zero		1
.L_31:


//--------------------- .nv.shared._ZN4vllm39rms_norm_dynamic_per_token_quant_kernelIN3c108BFloat16ENS1_13Float8_e4m3fnELb0EEEvPT0_PfPKT_S9_PKffiiPS7_ --------------------------
	.section	.nv.shared._ZN4vllm39rms_norm_dynamic_per_token_quant_kernelIN3c108BFloat16ENS1_13Float8_e4m3fnELb0EEEvPT0_PfPKT_S9_PKffiiPS7_,"aw",@nobits
	.sectionflags	@""
	.align	4
.nv.shared._ZN4vllm39rms_norm_dynamic_per_token_quant_kernelIN3c108BFloat16ENS1_13Float8_e4m3fnELb0EEEvPT0_PfPKT_S9_PKffiiPS7_:
	.zero		672


//--------------------- .nv.shared._ZN4vllm39rms_norm_dynamic_per_token_quant_kernelIN3c108BFloat16EaLb1EEEvPT0_PfPKT_S8_PKffiiPS6_ --------------------------
	.section	.nv.shared._ZN4vllm39rms_norm_dynamic_per_token_quant_kernelIN3c108BFloat16EaLb1EEEvPT0_PfPKT_S8_PKffiiPS6_,"aw",@nobits
	.sectionflags	@""
	.align	4
.nv.shared._ZN4vllm39rms_norm_dynamic_per_token_quant_kernelIN3c108BFloat16EaLb1EEEvPT0_PfPKT_S8_PKffiiPS6_:
	.zero		672


//--------------------- .nv.shared._ZN4vllm39rms_norm_dynamic_per_token_quant_kernelIN3c108BFloat16ENS1_13Float8_e4m3fnELb1EEEvPT0_PfPKT_S9_PKffiiPS7_ --------------------------
	.section	.nv.shared._ZN4vllm39rms_norm_dynamic_per_token_quant_kernelIN3c108BFloat16ENS1_13Float8_e4m3fnELb1EEEvPT0_PfPKT_S9_PKffiiPS7_,"aw",@nobits
	.sectionflags	@""
	.align	4
.nv.shared._ZN4vllm39rms_norm_dynamic_per_token_quant_kernelIN3c108BFloat16ENS1_13Float8_e4m3fnELb1EEEvPT0_PfPKT_S9_PKffiiPS7_:
	.zero		672


//--------------------- .nv.shared._ZN4vllm39rms_norm_dynamic_per_token_quant_kernelIN3c104HalfEaLb0EEEvPT0_PfPKT_S8_PKffiiPS6_ --------------------------
	.section	.nv.shared._ZN4vllm39rms_norm_dynamic_per_token_quant_kernelIN3c104HalfEaLb0EEEvPT0_PfPKT_S8_PKffiiPS6_,"aw",@nobits
	.sectionflags	@""
	.align	4
.nv.shared._ZN4vllm39rms_norm_dynamic_per_token_quant_kernelIN3c104HalfEaLb0EEEvPT0_PfPKT_S8_PKffiiPS6_:
	.zero		672


//--------------------- .nv.shared._ZN4vllm39rms_norm_dynamic_per_token_quant_kernelIN3c104HalfENS1_13Float8_e4m3fnELb0EEEvPT0_PfPKT_S9_PKffiiPS7_ --------------------------
	.section	.nv.shared._ZN4vllm39rms_norm_dynamic_per_token_quant_kernelIN3c104HalfENS1_13Float8_e4m3fnELb0EEEvPT0_PfPKT_S9_PKffiiPS7_,"aw",@nobits
	.sectionflags	@""
	.align	4
.nv.shared._ZN4vllm39rms_norm_dynamic_per_token_quant_kernelIN3c104HalfENS1_13Float8_e4m3fnELb0EEEvPT0_PfPKT_S9_PKffiiPS7_:
	.zero		672


//--------------------- .nv.shared._ZN4vllm39rms_norm_dynamic_per_token_quant_kernelIN3c104HalfEaLb1EEEvPT0_PfPKT_S8_PKffiiPS6_ --------------------------
	.section	.nv.shared._ZN4vllm39rms_norm_dynamic_per_token_quant_kernelIN3c104HalfEaLb1EEEvPT0_PfPKT_S8_PKffiiPS6_,"aw",@nobits
	.sectionflags	@""
	.align	4
.nv.shared._ZN4vllm39rms_norm_dynamic_per_token_quant_kernelIN3c104HalfEaLb1EEEvPT0_PfPKT_S8_PKffiiPS6_:
	.zero		672


//--------------------- .nv.shared._ZN4vllm39rms_norm_dynamic_per_token_quant_kernelIN3c104HalfENS1_13Float8_e4m3fnELb1EEEvPT0_PfPKT_S9_PKffiiPS7_ --------------------------
	.section	.nv.shared._ZN4vllm39rms_norm_dynamic_per_token_quant_kernelIN3c104HalfENS1_13Float8_e4m3fnELb1EEEvPT0_PfPKT_S9_PKffiiPS7_,"aw",@nobits
	.sectionflags	@""
	.align	4
.nv.shared._ZN4vllm39rms_norm_dynamic_per_token_quant_kernelIN3c104HalfENS1_13Float8_e4m3fnELb1EEEvPT0_PfPKT_S9_PKffiiPS7_:
	.zero		672


//--------------------- .nv.shared._ZN4vllm39rms_norm_dynamic_per_token_quant_kernelIfaLb0EEEvPT0_PfPKT_S6_PKffiiPS4_ --------------------------
	.section	.nv.shared._ZN4vllm39rms_norm_dynamic_per_token_quant_kernelIfaLb0EEEvPT0_PfPKT_S6_PKffiiPS4_,"aw",@nobits
	.sectionflags	@""
	.align	4
.nv.shared._ZN4vllm39rms_norm_dynamic_per_token_quant_kernelIfaLb0EEEvPT0_PfPKT_S6_PKffiiPS4_:
	.zero		672


//--------------------- .nv.shared._ZN4vllm39rms_norm_dynamic_per_token_quant_kernelIfN3c1013Float8_e4m3fnELb0EEEvPT0_PfPKT_S8_PKffiiPS6_ --------------------------
	.section	.nv.shared._ZN4vllm39rms_norm_dynamic_per_token_quant_kernelIfN3c1013Float8_e4m3fnELb0EEEvPT0_PfPKT_S8_PKffiiPS6_,"aw",@nobits
	.sectionflags	@""
	.align	4
.nv.shared._ZN4vllm39rms_norm_dynamic_per_token_quant_kernelIfN3c1013Float8_e4m3fnELb0EEEvPT0_PfPKT_S8_PKffiiPS6_:
	.zero		672


//--------------------- .nv.shared._ZN4vllm39rms_norm_dynamic_per_token_quant_kernelIfaLb1EEEvPT0_PfPKT_S6_PKffiiPS4_ --------------------------
	.section	.nv.shared._ZN4vllm39rms_norm_dynamic_per_token_quant_kernelIfaLb1EEEvPT0_PfPKT_S6_PKffiiPS4_,"aw",@nobits
	.sectionflags	@""
	.align	4
.nv.shared._ZN4vllm39rms_norm_dynamic_per_token_quant_kernelIfaLb1EEEvPT0_PfPKT_S6_PKffiiPS4_:
	.zero		672


//--------------------- .nv.shared._ZN4vllm39rms_norm_dynamic_per_token_quant_kernelIfN3c1013Float8_e4m3fnELb1EEEvPT0_PfPKT_S8_PKffiiPS6_ --------------------------
	.section	.nv.shared._ZN4vllm39rms_norm_dynamic_per_token_quant_kernelIfN3c1013Float8_e4m3fnELb1EEEvPT0_PfPKT_S8_PKffiiPS6_,"aw",@nobits
	.sectionflags	@""
	.align	4
.nv.shared._ZN4vllm39rms_norm_dynamic_per_token_quant_kernelIfN3c1013Float8_e4m3fnELb1EEEvPT0_PfPKT_S8_PKffiiPS6_:
	.zero		672


//--------------------- .nv.shared._ZN4vllm31rms_norm_per_block_quant_kernelIN3c108BFloat16EaLb0ELb0ELi64EEEvPT0_PfPKT_S8_PKffiiPS6_l --------------------------
	.section	.nv.shared._ZN4vllm31rms_norm_per_block_quant_kernelIN3c108BFloat16EaLb0ELb0ELi64EEEvPT0_PfPKT_S8_PKffiiPS6_l,"aw",@nobits
	.sectionflags	@""
	.align	4
.nv.shared._ZN4vllm31rms_norm_per_block_quant_kernelIN3c108BFloat16EaLb0ELb0ELi64EEEvPT0_PfPKT_S8_PKffiiPS6_l:
	.zero		4264


//--------------------- .nv.shared._ZN4vllm31rms_norm_per_block_quant_kernelIN3c108BFloat16ENS1_13Float8_e4m3fnELb0ELb0ELi64EEEvPT0_PfPKT_S9_PKffiiPS7_l --------------------------
	.section	.nv.shared._ZN4vllm31rms_norm_per_block_quant_kernelIN3c108BFloat16ENS1_13Float8_e4m3fnELb0ELb0ELi64EEEvPT0_PfPKT_S9_PKffiiPS7_l,"aw",@nobits
	.sectionflags	@""
	.align	4
.nv.shared._ZN4vllm31rms_norm_per_block_quant_kernelIN3c108BFloat16ENS1_13Float8_e4m3fnELb0ELb0ELi64EEEvPT0_PfPKT_S9_PKffiiPS7_l:
	.zero		4264


//--------------------- .nv.shared._ZN4vllm31rms_norm_per_block_quant_kernelIN3c108BFloat16EaLb0ELb1ELi64EEEvPT0_PfPKT_S8_PKffiiPS6_l --------------------------
	.section	.nv.shared._ZN4vllm31rms_norm_per_block_quant_kernelIN3c108BFloat16EaLb0ELb1ELi64EEEvPT0_PfPKT_S8_PKffiiPS6_l,"aw",@nobits
	.sectionflags	@""
	.align	4
.nv.shared._ZN4vllm31rms_norm_per_block_quant_kernelIN3c108BFloat16EaLb0ELb1ELi64EEEvPT0_PfPKT_S8_PKffiiPS6_l:
	.zero		4264


//--------------------- .nv.shared._ZN4vllm31rms_norm_per_block_quant_kernelIN3c108BFloat16ENS1_13Float8_e4m3fnELb0ELb1ELi64EEEvPT0_PfPKT_S9_PKffiiPS7_l --------------------------
	.section	.nv.shared._ZN4vllm31rms_norm_per_block_quant_kernelIN3c108BFloat16ENS1_13Float8_e4m3fnELb0ELb1ELi64EEEvPT0_PfPKT_S9_PKffiiPS7_l,"aw",@nobits
	.sectionflags	@""
	.align	4
.nv.shared._ZN4vllm31rms_norm_per_block_quant_kernelIN3c108BFloat16ENS1_13Float8_e4m3fnELb0ELb1ELi64EEEvPT0_PfPKT_S9_PKffiiPS7_l:
	.zero		4264


//--------------------- .nv.shared._ZN4vllm31rms_norm_per_block_quant_kernelIN3c108BFloat16EaLb1ELb0ELi64EEEvPT0_PfPKT_S8_PKffiiPS6_l --------------------------
	.section	.nv.shared._ZN4vllm31rms_norm_per_block_quant_kernelIN3c108BFloat16EaLb1ELb0ELi64EEEvPT0_PfPKT_S8_PKffiiPS6_l,"aw",@nobits
	.sectionflags	@""
	.align	4
.nv.shared._ZN4vllm31rms_norm_per_block_quant_kernelIN3c108BFloat16EaLb1ELb0ELi64EEEvPT0_PfPKT_S8_PKffiiPS6_l:
	.zero		4264


//--------------------- .nv.shared._ZN4vllm31rms_norm_per_block_quant_kernelIN3c108BFloat16ENS1_13Float8_e4m3fnELb1ELb0ELi64EEEvPT0_PfPKT_S9_PKffiiPS7_l --------------------------
	.section	.nv.shared._ZN4vllm31rms_norm_per_block_quant_kernelIN3c108BFloat16ENS1_13Float8_e4m3fnELb1ELb0ELi64EEEvPT0_PfPKT_S9_PKffiiPS7_l,"aw",@nobits
	.sectionflags	@""
	.align	4
.nv.shared._ZN4vllm31rms_norm_per_block_quant_kernelIN3c108BFloat16ENS1_13Float8_e4m3fnELb1ELb0ELi64EEEvPT0_PfPKT_S9_PKffiiPS7_l:
	.zero		4264


//--------------------- .nv.shared._ZN4vllm31rms_norm_per_block_quant_kernelIN3c108BFloat16EaLb1ELb1ELi64EEEvPT0_PfPKT_S8_PKffiiPS6_l --------------------------
	.section	.nv.shared._ZN4vllm31rms_norm_per_block_quant_kernelIN3c108BFloat16EaLb1ELb1ELi64EEEvPT0_PfPKT_S8_PKffiiPS6_l,"aw",@nobits
	.sectionflags	@""
	.align	4
.nv.shared._ZN4vllm31rms_norm_per_block_quant_kernelIN3c108BFloat16EaLb1ELb1ELi64EEEvPT0_PfPKT_S8_PKffiiPS6_l:
	.zero		4264


//--------------------- .nv.shared._ZN4vllm31rms_norm_per_block_quant_kernelIN3c108BFloat16ENS1_13Float8_e4m3fnELb1ELb1ELi64EEEvPT0_PfPKT_S9_PKffiiPS7_l --------------------------
	.section	.nv.shared._ZN4vllm31rms_norm_per_block_quant_kernelIN3c108BFloat16ENS1_13Float8_e4m3fnELb1ELb1ELi64EEEvPT0_PfPKT_S9_PKffiiPS7_l,"aw",@nobits
	.sectionflags	@""
	.align	4
.nv.shared._ZN4vllm31rms_norm_per_block_quant_kernelIN3c108BFloat16ENS1_13Float8_e4m3fnELb1ELb1ELi64EEEvPT0_PfPKT_S9_PKffiiPS7_l:
	.zero		4264


//--------------------- .nv.shared._ZN4vllm31rms_norm_per_block_quant_kernelIN3c108BFloat16EaLb0ELb0ELi128EEEvPT0_PfPKT_S8_PKffiiPS6_l --------------------------
	.section	.nv.shared._ZN4vllm31rms_norm_per_block_quant_kernelIN3c108BFloat16EaLb0ELb0ELi128EEEvPT0_PfPKT_S8_PKffiiPS6_l,"aw",@nobits
	.sectionflags	@""
	.align	4
.nv.shared._ZN4vllm31rms_norm_per_block_quant_kernelIN3c108BFloat16EaLb0ELb0ELi128EEEvPT0_PfPKT_S8_PKffiiPS6_l:
	.zero		4264


//--------------------- .nv.shared._ZN4vllm31rms_norm_per_block_quant_kernelIN3c108BFloat16ENS1_13Float8_e4m3fnELb0ELb0ELi128EEEvPT0_PfPKT_S9_PKffiiPS7_l --------------------------
	.section	.nv.shared._ZN4vllm31rms_norm_per_block_quant_kernelIN3c108BFloat16ENS1_13Float8_e4m3fnELb0ELb0ELi128EEEvPT0_PfPKT_S9_PKffiiPS7_l,"aw",@nobits
	.sectionflags	@""
	.align	4
.nv.shared._ZN4vllm31rms_norm_per_block_quant_kernelIN3c108BFloat16ENS1_13Float8_e4m3fnELb0ELb0ELi128EEEvPT0_PfPKT_S9_PKffiiPS7_l:
	.zero		4264


//--------------------- .nv.shared._ZN4vllm31rms_norm_per_block_quant_kernelIN3c108BFloat16EaLb0ELb1ELi128EEEvPT0_PfPKT_S8_PKffiiPS6_l --------------------------
	.section	.nv.shared._ZN4vllm31rms_norm_per_block_quant_kernelIN3c108BFloat16EaLb0ELb1ELi128EEEvPT0_PfPKT_S8_PKffiiPS6_l,"aw",@nobits
	.sectionflags	@""
	.align	4
.nv.shared._ZN4vllm31rms_norm_per_block_quant_kernelIN3c108BFloat16EaLb0ELb1ELi128EEEvPT0_PfPKT_S8_PKffiiPS6_l:
	.zero		4264


//--------------------- .nv.shared._ZN4vllm31rms_norm_per_block_quant_kernelIN3c108BFloat16ENS1_13Float8_e4m3fnELb0ELb1ELi128EEEvPT0_PfPKT_S9_PKffiiPS7_l --------------------------
	.section	.nv.shared._ZN4vllm31rms_norm_per_block_quant_kernelIN3c108BFloat16ENS1_13Float8_e4m3fnELb0ELb1ELi128EEEvPT0_PfPKT_S9_PKffiiPS7_l,"aw",@nobits
	.sectionflags	@""
	.align	4
.nv.shared._ZN4vllm31rms_norm_per_block_quant_kernelIN3c108BFloat16ENS1_13Float8_e4m3fnELb0ELb1ELi128EEEvPT0_PfPKT_S9_PKffiiPS7_l:
	.zero		4264


//--------------------- .nv.shared._ZN4vllm31rms_norm_per_block_quant_kernelIN3c108BFloat16EaLb1ELb0ELi128EEEvPT0_PfPKT_S8_PKffiiPS6_l --------------------------
	.section	.nv.shared._ZN4vllm31rms_norm_per_block_quant_kernelIN3c108BFloat16EaLb1ELb0ELi128EEEvPT0_PfPKT_S8_PKffiiPS6_l,"aw",@nobits
	.sectionflags	@""
	.align	4
.nv.shared._ZN4vllm31rms_norm_per_block_quant_kernelIN3c108BFloat16EaLb1ELb0ELi128EEEvPT0_PfPKT_S8_PKffiiPS6_l:
	.zero		4264


//--------------------- .nv.shared._ZN4vllm31rms_norm_per_block_quant_kernelIN3c108BFloat16ENS1_13Float8_e4m3fnELb1ELb0ELi128EEEvPT0_PfPKT_S9_PKffiiPS7_l --------------------------
	.section	.nv.shared._ZN4vllm31rms_norm_per_block_quant_kernelIN3c108BFloat16ENS1_13Float8_e4m3fnELb1ELb0ELi128EEEvPT0_PfPKT_S9_PKffiiPS7_l,"aw",@nobits
	.sectionflags	@""
	.align	4
.nv.shared._ZN4vllm31rms_norm_per_block_quant_kernelIN3c108BFloat16ENS1_13Float8_e4m3fnELb1ELb0ELi128EEEvPT0_PfPKT_S9_PKffiiPS7_l:
	.zero		4264


//--------------------- .nv.shared._ZN4vllm31rms_norm_per_block_quant_kernelIN3c108BFloat16EaLb1ELb1ELi128EEEvPT0_PfPKT_S8_PKffiiPS6_l --------------------------
	.section	.nv.shared._ZN4vllm31rms_norm_per_block_quant_kernelIN3c108BFloat16EaLb1ELb1ELi128EEEvPT0_PfPKT_S8_PKffiiPS6_l,"aw",@nobits
	.sectionflags	@""
	.align	4
.nv.shared._ZN4vllm31rms_norm_per_block_quant_kernelIN3c108BFloat16EaLb1ELb1ELi128EEEvPT0_PfPKT_S8_PKffiiPS6_l:
	.zero		4264


//--------------------- .nv.shared._ZN4vllm31rms_norm_per_block_quant_kernelIN3c108BFloat16ENS1_13Float8_e4m3fnELb1ELb1ELi128EEEvPT0_PfPKT_S9_PKffiiPS7_l --------------------------
	.section	.nv.shared._ZN4vllm31rms_norm_per_block_quant_kernelIN3c108BFloat16ENS1_13Float8_e4m3fnELb1ELb1ELi128EEEvPT0_PfPKT_S9_PKffiiPS7_l,"aw",@nobits
	.sectionflags	@""
	.align	4
.nv.shared._ZN4vllm31rms_norm_per_block_quant_kernelIN3c108BFloat16ENS1_13Float8_e4m3fnELb1ELb1ELi128EEEvPT0_PfPKT_S9_PKffiiPS7_l:
	.zero		4264


//--------------------- .nv.shared._ZN4vllm31rms_norm_per_block_quant_kernelIN3c104HalfEaLb0ELb0ELi64EEEvPT0_PfPKT_S8_PKffiiPS6_l --------------------------
	.section	.nv.shared._ZN4vllm31rms_norm_per_block_quant_kernelIN3c104HalfEaLb0ELb0ELi64EEEvPT0_PfPKT_S8_PKffiiPS6_l,"aw",@nobits
	.sectionflags	@""
	.align	4
.nv.shared._ZN4vllm31rms_norm_per_block_quant_kernelIN3c104HalfEaLb0ELb0ELi64EEEvPT0_PfPKT_S8_PKffiiPS6_l:
	.zero		4264


//--------------------- .nv.shared._ZN4vllm31rms_norm_per_block_quant_kernelIN3c104HalfENS1_13Float8_e4m3fnELb0ELb0ELi64EEEvPT0_PfPKT_S9_PKffiiPS7_l --------------------------
	.section	.nv.shared._ZN4vllm31rms_norm_per_block_quant_kernelIN3c104HalfENS1_13Float8_e4m3fnELb0ELb0ELi64EEEvPT0_PfPKT_S9_PKffiiPS7_l,"aw",@nobits
	.sectionflags	@""
	.align	4
.nv.shared._ZN4vllm31rms_norm_per_block_quant_kernelIN3c104HalfENS1_13Float8_e4m3fnELb0ELb0ELi64EEEvPT0_PfPKT_S9_PKffiiPS7_l:
	.zero		4264


//--------------------- .nv.shared._ZN4vllm31rms_norm_per_block_quant_kernelIN3c104HalfEaLb0ELb1ELi64EEEvPT0_PfPKT_S8_PKffiiPS6_l --------------------------
	.section	.nv.shared._ZN4vllm31rms_norm_per_block_quant_kernelIN3c104HalfEaLb0ELb1ELi64EEEvPT0_PfPKT_S8_PKffiiPS6_l,"aw",@nobits
	.sectionflags	@""
	.align	4
.nv.shared._ZN4vllm31rms_norm_per_block_quant_kernelIN3c104HalfEaLb0ELb1ELi64EEEvPT0_PfPKT_S8_PKffiiPS6_l:
	.zero		4264


//--------------------- .nv.shared._ZN4vllm31rms_norm_per_block_quant_kernelIN3c104HalfENS1_13Float8_e4m3fnELb0ELb1ELi64EEEvPT0_PfPKT_S9_PKffiiPS7_l --------------------------
	.section	.nv.shared._ZN4vllm31rms_norm_per_block_quant_kernelIN3c104HalfENS1_13Float8_e4m3fnELb0ELb1ELi64EEEvPT0_PfPKT_S9_PKffiiPS7_l,"aw",@nobits
	.sectionflags	@""
	.align	4
.nv.shared._ZN4vllm31rms_norm_per_block_quant_kernelIN3c104HalfENS1_13Float8_e4m3fnELb0ELb1ELi64EEEvPT0_PfPKT_S9_PKffiiPS7_l:
	.zero		4264


//--------------------- .nv.shared._ZN4vllm31rms_norm_per_block_quant_kernelIN3c104HalfEaLb1ELb0ELi64EEEvPT0_PfPKT_S8_PKffiiPS6_l --------------------------
	.section	.nv.shared._ZN4vllm31rms_norm_per_block_quant_kernelIN3c104HalfEaLb1ELb0ELi64EEEvPT0_PfPKT_S8_PKffiiPS6_l,"aw",@nobits
	.sectionflags	@""
	.align	4
.nv.shared._ZN4vllm31rms_norm_per_block_quant_kernelIN3c104HalfEaLb1ELb0ELi64EEEvPT0_PfPKT_S8_PKffiiPS6_l:
	.zero		4264


//--------------------- .nv.shared._ZN4vllm31rms_norm_per_block_quant_kernelIN3c104HalfENS1_13Float8_e4m3fnELb1ELb0ELi64EEEvPT0_PfPKT_S9_PKffiiPS7_l --------------------------
	.section	.nv.shared._ZN4vllm31rms_norm_per_block_quant_kernelIN3c104HalfENS1_13Float8_e4m3fnELb1ELb0ELi64EEEvPT0_PfPKT_S9_PKffiiPS7_l,"aw",@nobits
	.sectionflags	@""
	.align	4
.nv.shared._ZN4vllm31rms_norm_per_block_quant_kernelIN3c104HalfENS1_13Float8_e4m3fnELb1ELb0ELi64EEEvPT0_PfPKT_S9_PKffiiPS7_l:
	.zero		4264


//--------------------- .nv.shared._ZN4vllm31rms_norm_per_block_quant_kernelIN3c104HalfEaLb1ELb1ELi64EEEvPT0_PfPKT_S8_PKffiiPS6_l --------------------------
	.section	.nv.shared._ZN4vllm31rms_norm_per_block_quant_kernelIN3c104HalfEaLb1ELb1ELi64EEEvPT0_PfPKT_S8_PKffiiPS6_l,"aw",@nobits
	.sectionflags	@""
	.align	4
.nv.shared._ZN4vllm31rms_norm_per_block_quant_kernelIN3c104HalfEaLb1ELb1ELi64EEEvPT0_PfPKT_S8_PKffiiPS6_l:
	.zero		4264


//--------------------- .nv.shared._ZN4vllm31rms_norm_per_block_quant_kernelIN3c104HalfENS1_13Float8_e4m3fnELb1ELb1ELi64EEEvPT0_PfPKT_S9_PKffiiPS7_l --------------------------
	.section	.nv.shared._ZN4vllm31rms_norm_per_block_quant_kernelIN3c104HalfENS1_13Float8_e4m3fnELb1ELb1ELi64EEEvPT0_PfPKT_S9_PKffiiPS7_l,"aw",@nobits
	.sectionflags	@""
	.align	4
.nv.shared._ZN4vllm31rms_norm_per_block_quant_kernelIN3c104HalfENS1_13Float8_e4m3fnELb1ELb1ELi64EEEvPT0_PfPKT_S9_PKffiiPS7_l:
	.zero		4264


//--------------------- .nv.shared._ZN4vllm31rms_norm_per_block_quant_kernelIN3c104HalfEaLb0ELb0ELi128EEEvPT0_PfPKT_S8_PKffiiPS6_l --------------------------
	.section	.nv.shared._ZN4vllm31rms_norm_per_block_quant_kernelIN3c104HalfEaLb0ELb0ELi128EEEvPT0_PfPKT_S8_PKffiiPS6_l,"aw",@nobits
	.sectionflags	@""
	.align	4
.nv.shared._ZN4vllm31rms_norm_per_block_quant_kernelIN3c104HalfEaLb0ELb0ELi128EEEvPT0_PfPKT_S8_PKffiiPS6_l:
	.zero		4264


//--------------------- .nv.shared._ZN4vllm31rms_norm_per_block_quant_kernelIN3c104HalfENS1_13Float8_e4m3fnELb0ELb0ELi128EEEvPT0_PfPKT_S9_PKffiiPS7_l --------------------------
	.section	.nv.shared._ZN4vllm31rms_norm_per_block_quant_kernelIN3c104HalfENS1_13Float8_e4m3fnELb0ELb0ELi128EEEvPT0_PfPKT_S9_PKffiiPS7_l,"aw",@nobits
	.sectionflags	@""
	.align	4
.nv.shared._ZN4vllm31rms_norm_per_block_quant_kernelIN3c104HalfENS1_13Float8_e4m3fnELb0ELb0ELi128EEEvPT0_PfPKT_S9_PKffiiPS7_l:
	.zero		4264


//--------------------- .nv.shared._ZN4vllm31rms_norm_per_block_quant_kernelIN3c104HalfEaLb0ELb1ELi128EEEvPT0_PfPKT_S8_PKffiiPS6_l --------------------------
	.section	.nv.shared._ZN4vllm31rms_norm_per_block_quant_kernelIN3c104HalfEaLb0ELb1ELi128EEEvPT0_PfPKT_S8_PKffiiPS6_l,"aw",@nobits
	.sectionflags	@""
	.align	4
.nv.shared._ZN4vllm31rms_norm_per_block_quant_kernelIN3c104HalfEaLb0ELb1ELi128EEEvPT0_PfPKT_S8_PKffiiPS6_l:
	.zero		4264


//--------------------- .nv.shared._ZN4vllm31rms_norm_per_block_quant_kernelIN3c104HalfENS1_13Float8_e4m3fnELb0ELb1ELi128EEEvPT0_PfPKT_S9_PKffiiPS7_l --------------------------
	.section	.nv.shared._ZN4vllm31rms_norm_per_block_quant_kernelIN3c104HalfENS1_13Float8_e4m3fnELb0ELb1ELi128EEEvPT0_PfPKT_S9_PKffiiPS7_l,"aw",@nobits
	.sectionflags	@""
	.align	4
.nv.shared._ZN4vllm31rms_norm_per_block_quant_kernelIN3c104HalfENS1_13Float8_e4m3fnELb0ELb1ELi128EEEvPT0_PfPKT_S9_PKffiiPS7_l:
	.zero		4264


//--------------------- .nv.shared._ZN4vllm31rms_norm_per_block_quant_kernelIN3c104HalfEaLb1ELb0ELi128EEEvPT0_PfPKT_S8_PKffiiPS6_l --------------------------
	.section	.nv.shared._ZN4vllm31rms_norm_per_block_quant_kernelIN3c104HalfEaLb1ELb0ELi128EEEvPT0_PfPKT_S8_PKffiiPS6_l,"aw",@nobits
	.sectionflags	@""
	.align	4
.nv.shared._ZN4vllm31rms_norm_per_block_quant_kernelIN3c104HalfEaLb1ELb0ELi128EEEvPT0_PfPKT_S8_PKffiiPS6_l:
	.zero		4264


//--------------------- .nv.shared._ZN4vllm31rms_norm_per_block_quant_kernelIN3c104HalfENS1_13Float8_e4m3fnELb1ELb0ELi128EEEvPT0_PfPKT_S9_PKffiiPS7_l --------------------------
	.section	.nv.shared._ZN4vllm31rms_norm_per_block_quant_kernelIN3c104HalfENS1_13Float8_e4m3fnELb1ELb0ELi128EEEvPT0_PfPKT_S9_PKffiiPS7_l,"aw",@nobits
	.sectionflags	@""
	.align	4
.nv.shared._ZN4vllm31rms_norm_per_block_quant_kernelIN3c104HalfENS1_13Float8_e4m3fnELb1ELb0ELi128EEEvPT0_PfPKT_S9_PKffiiPS7_l:
	.zero		4264


//--------------------- .nv.shared._ZN4vllm31rms_norm_per_block_quant_kernelIN3c104HalfEaLb1ELb1ELi128EEEvPT0_PfPKT_S8_PKffiiPS6_l --------------------------
	.section	.nv.shared._ZN4vllm31rms_norm_per_block_quant_kernelIN3c104HalfEaLb1ELb1ELi128EEEvPT0_PfPKT_S8_PKffiiPS6_l,"aw",@nobits
	.sectionflags	@""
	.align	4
.nv.shared._ZN4vllm31rms_norm_per_block_quant_kernelIN3c104HalfEaLb1ELb1ELi128EEEvPT0_PfPKT_S8_PKffiiPS6_l:
	.zero		4264


//--------------------- .nv.shared._ZN4vllm31rms_norm_per_block_quant_kernelIN3c104HalfENS1_13Float8_e4m3fnELb1ELb1ELi128EEEvPT0_PfPKT_S9_PKffiiPS7_l --------------------------
	.section	.nv.shared._ZN4vllm31rms_norm_per_block_quant_kernelIN3c104HalfENS1_13Float8_e4m3fnELb1ELb1ELi128EEEvPT0_PfPKT_S9_PKffiiPS7_l,"aw",@nobits
	.sectionflags	@""
	.align	4
.nv.shared._ZN4vllm31rms_norm_per_block_quant_kernelIN3c104HalfENS1_13Float8_e4m3fnELb1ELb1ELi128EEEvPT0_PfPKT_S9_PKffiiPS7_l:
	.zero		4264


//--------------------- .nv.shared._ZN4vllm31rms_norm_per_block_quant_kernelIfaLb0ELb0ELi64EEEvPT0_PfPKT_S6_PKffiiPS4_l --------------------------
	.section	.nv.shared._ZN4vllm31rms_norm_per_block_quant_kernelIfaLb0ELb0ELi64EEEvPT0_PfPKT_S6_PKffiiPS4_l,"aw",@nobits
	.sectionflags	@""
	.align	4
.nv.shared._ZN4vllm31rms_norm_per_block_quant_kernelIfaLb0ELb0ELi64EEEvPT0_PfPKT_S6_PKffiiPS4_l:
	.zero		4264


//--------------------- .nv.shared._ZN4vllm31rms_norm_per_block_quant_kernelIfN3c1013Float8_e4m3fnELb0ELb0ELi64EEEvPT0_PfPKT_S8_PKffiiPS6_l --------------------------
	.section	.nv.shared._ZN4vllm31rms_norm_per_block_quant_kernelIfN3c1013Float8_e4m3fnELb0ELb0ELi64EEEvPT0_PfPKT_S8_PKffiiPS6_l,"aw",@nobits
	.sectionflags	@""
	.align	4
.nv.shared._ZN4vllm31rms_norm_per_block_quant_kernelIfN3c1013Float8_e4m3fnELb0ELb0ELi64EEEvPT0_PfPKT_S8_PKffiiPS6_l:
	.zero		4264


//--------------------- .nv.shared._ZN4vllm31rms_norm_per_block_quant_kernelIfaLb0ELb1ELi64EEEvPT0_PfPKT_S6_PKffiiPS4_l --------------------------
	.section	.nv.shared._ZN4vllm31rms_norm_per_block_quant_kernelIfaLb0ELb1ELi64EEEvPT0_PfPKT_S6_PKffiiPS4_l,"aw",@nobits
	.sectionflags	@""
	.align	4
.nv.shared._ZN4vllm31rms_norm_per_block_quant_kernelIfaLb0ELb1ELi64EEEvPT0_PfPKT_S6_PKffiiPS4_l:
	.zero		4264


//--------------------- .nv.shared._ZN4vllm31rms_norm_per_block_quant_kernelIfN3c1013Float8_e4m3fnELb0ELb1ELi64EEEvPT0_PfPKT_S8_PKffiiPS6_l --------------------------
	.section	.nv.shared._ZN4vllm31rms_norm_per_block_quant_kernelIfN3c1013Float8_e4m3fnELb0ELb1ELi64EEEvPT0_PfPKT_S8_PKffiiPS6_l,"aw",@nobits
	.sectionflags	@""
	.align	4
.nv.shared._ZN4vllm31rms_norm_per_block_quant_kernelIfN3c1013Float8_e4m3fnELb0ELb1ELi64EEEvPT0_PfPKT_S8_PKffiiPS6_l:
	.zero		4264


//--------------------- .nv.shared._ZN4vllm31rms_norm_per_block_quant_kernelIfaLb1ELb0ELi64EEEvPT0_PfPKT_S6_PKffiiPS4_l --------------------------
	.section	.nv.shared._ZN4vllm31rms_norm_per_block_quant_kernelIfaLb1ELb0ELi64EEEvPT0_PfPKT_S6_PKffiiPS4_l,"aw",@nobits
	.sectionflags	@""
	.align	4
.nv.shared._ZN4vllm31rms_norm_per_block_quant_kernelIfaLb1ELb0ELi64EEEvPT0_PfPKT_S6_PKffiiPS4_l:
	.zero		4264


//--------------------- .nv.shared._ZN4vllm31rms_norm_per_block_quant_kernelIfN3c1013Float8_e4m3fnELb1ELb0ELi64EEEvPT0_PfPKT_S8_PKffiiPS6_l --------------------------
	.section	.nv.shared._ZN4vllm31rms_norm_per_block_quant_kernelIfN3c1013Float8_e4m3fnELb1ELb0ELi64EEEvPT0_PfPKT_S8_PKffiiPS6_l,"aw",@nobits
	.sectionflags	@""
	.align	4
.nv.shared._ZN4vllm31rms_norm_per_block_quant_kernelIfN3c1013Float8_e4m3fnELb1ELb0ELi64EEEvPT0_PfPKT_S8_PKffiiPS6_l:
	.zero		4264


//--------------------- .nv.shared._ZN4vllm31rms_norm_per_block_quant_kernelIfaLb1ELb1ELi64EEEvPT0_PfPKT_S6_PKffiiPS4_l --------------------------
	.section	.nv.shared._ZN4vllm31rms_norm_per_block_quant_kernelIfaLb1ELb1ELi64EEEvPT0_PfPKT_S6_PKffiiPS4_l,"aw",@nobits
	.sectionflags	@""
	.align	4
.nv.shared._ZN4vllm31rms_norm_per_block_quant_kernelIfaLb1ELb1ELi64EEEvPT0_PfPKT_S6_PKffiiPS4_l:
	.zero		4264


//--------------------- .nv.shared._ZN4vllm31rms_norm_per_block_quant_kernelIfN3c1013Float8_e4m3fnELb1ELb1ELi64EEEvPT0_PfPKT_S8_PKffiiPS6_l --------------------------
	.section	.nv.shared._ZN4vllm31rms_norm_per_block_quant_kernelIfN3c1013Float8_e4m3fnELb1ELb1ELi64EEEvPT0_PfPKT_S8_PKffiiPS6_l,"aw",@nobits
	.sectionflags	@""
	.align	4
.nv.shared._ZN4vllm31rms_norm_per_block_quant_kernelIfN3c1013Float8_e4m3fnELb1ELb1ELi64EEEvPT0_PfPKT_S8_PKffiiPS6_l:
	.zero		4264


//--------------------- .nv.shared._ZN4vllm31rms_norm_per_block_quant_kernelIfaLb0ELb0ELi128EEEvPT0_PfPKT_S6_PKffiiPS4_l --------------------------
	.section	.nv.shared._ZN4vllm31rms_norm_per_block_quant_kernelIfaLb0ELb0ELi128EEEvPT0_PfPKT_S6_PKffiiPS4_l,"aw",@nobits
	.sectionflags	@""
	.align	4
.nv.shared._ZN4vllm31rms_norm_per_block_quant_kernelIfaLb0ELb0ELi128EEEvPT0_PfPKT_S6_PKffiiPS4_l:
	.zero		4264


//--------------------- .nv.shared._ZN4vllm31rms_norm_per_block_quant_kernelIfN3c1013Float8_e4m3fnELb0ELb0ELi128EEEvPT0_PfPKT_S8_PKffiiPS6_l --------------------------
	.section	.nv.shared._ZN4vllm31rms_norm_per_block_quant_kernelIfN3c1013Float8_e4m3fnELb0ELb0ELi128EEEvPT0_PfPKT_S8_PKffiiPS6_l,"aw",@nobits
	.sectionflags	@""
	.align	4
.nv.shared._ZN4vllm31rms_norm_per_block_quant_kernelIfN3c1013Float8_e4m3fnELb0ELb0ELi128EEEvPT0_PfPKT_S8_PKffiiPS6_l:
	.zero		4264


//--------------------- .nv.shared._ZN4vllm31rms_norm_per_block_quant_kernelIfaLb0ELb1ELi128EEEvPT0_PfPKT_S6_PKffiiPS4_l --------------------------
	.section	.nv.shared._ZN4vllm31rms_norm_per_block_quant_kernelIfaLb0ELb1ELi128EEEvPT0_PfPKT_S6_PKffiiPS4_l,"aw",@nobits
	.sectionflags	@""
	.align	4
.nv.shared._ZN4vllm31rms_norm_per_block_quant_kernelIfaLb0ELb1ELi128EEEvPT0_PfPKT_S6_PKffiiPS4_l:
	.zero		4264


//--------------------- .nv.shared._ZN4vllm31rms_norm_per_block_quant_kernelIfN3c1013Float8_e4m3fnELb0ELb1ELi128EEEvPT0_PfPKT_S8_PKffiiPS6_l --------------------------
	.section	.nv.shared._ZN4vllm31rms_norm_per_block_quant_kernelIfN3c1013Float8_e4m3fnELb0ELb1ELi128EEEvPT0_PfPKT_S8_PKffiiPS6_l,"aw",@nobits
	.sectionflags	@""
	.align	4
.nv.shared._ZN4vllm31rms_norm_per_block_quant_kernelIfN3c1013Float8_e4m3fnELb0ELb1ELi128EEEvPT0_PfPKT_S8_PKffiiPS6_l:
	.zero		4264


//--------------------- .nv.shared._ZN4vllm31rms_norm_per_block_quant_kernelIfaLb1ELb0ELi128EEEvPT0_PfPKT_S6_PKffiiPS4_l --------------------------
	.section	.nv.shared._ZN4vllm31rms_norm_per_block_quant_kernelIfaLb1ELb0ELi128EEEvPT0_PfPKT_S6_PKffiiPS4_l,"aw",@nobits
	.sectionflags	@""
	.align	4
.nv.shared._ZN4vllm31rms_norm_per_block_quant_kernelIfaLb1ELb0ELi128EEEvPT0_PfPKT_S6_PKffiiPS4_l:
	.zero		4264


//--------------------- .nv.shared._ZN4vllm31rms_norm_per_block_quant_kernelIfN3c1013Float8_e4m3fnELb1ELb0ELi128EEEvPT0_PfPKT_S8_PKffiiPS6_l --------------------------
	.section	.nv.shared._ZN4vllm31rms_norm_per_block_quant_kernelIfN3c1013Float8_e4m3fnELb1ELb0ELi128EEEvPT0_PfPKT_S8_PKffiiPS6_l,"aw",@nobits
	.sectionflags	@""
	.align	4
.nv.shared._ZN4vllm31rms_norm_per_block_quant_kernelIfN3c1013Float8_e4m3fnELb1ELb0ELi128EEEvPT0_PfPKT_S8_PKffiiPS6_l:
	.zero		4264


//--------------------- .nv.shared._ZN4vllm31rms_norm_per_block_quant_kernelIfaLb1ELb1ELi128EEEvPT0_PfPKT_S6_PKffiiPS4_l --------------------------
	.section	.nv.shared._ZN4vllm31rms_norm_per_block_quant_kernelIfaLb1ELb1ELi128EEEvPT0_PfPKT_S6_PKffiiPS4_l,"aw",@nobits
	.sectionflags	@""
	.align	4
.nv.shared._ZN4vllm31rms_norm_per_block_quant_kernelIfaLb1ELb1ELi128EEEvPT0_PfPKT_S6_PKffiiPS4_l:
	.zero		4264


//--------------------- .nv.shared._ZN4vllm31rms_norm_per_block_quant_kernelIfN3c1013Float8_e4m3fnELb1ELb1ELi128EEEvPT0_PfPKT_S8_PKffiiPS6_l --------------------------
	.section	.nv.shared._ZN4vllm31rms_norm_per_block_quant_kernelIfN3c1013Float8_e4m3fnELb1ELb1ELi128EEEvPT0_PfPKT_S8_PKffiiPS6_l,"aw",@nobits
	.sectionflags	@""
	.align	4
.nv.shared._ZN4vllm31rms_norm_per_block_quant_kernelIfN3c1013Float8_e4m3fnELb1ELb1ELi128EEEvPT0_PfPKT_S8_PKffiiPS6_l:
	.zero		4264
